// auto-generated by cutlass_sweep.gemm — config: {"arch": "sm_100", "cluster_m": 4, "cluster_n": 4, "dtype": "mxfp4", "dtype_b": "mxfp4", "layout": "nt", "stages": 0, "tile_k": 128, "tile_m": 128, "tile_n": 128}
#include "cutlass/cutlass.h"
#include "cutlass/gemm/collective/collective_builder.hpp"
#include "cutlass/gemm/device/gemm_universal_adapter.h"
#include "cutlass/gemm/kernel/gemm_universal.hpp"
#include "cutlass/epilogue/collective/collective_builder.hpp"

using ElemA = cutlass::mx_float4_t<cutlass::float_e2m1_t>;
using ElemB = cutlass::mx_float4_t<cutlass::float_e2m1_t>;
using ElemCD = cutlass::bfloat16_t;
using Acc  = float;
using TileShape    = cute::Shape<cute::_128, cute::_128, cute::_128>;
using ClusterShape = cute::Shape<cute::_4, cute::_4, cute::_1>;

using CollectiveEpilogue = typename cutlass::epilogue::collective::CollectiveBuilder<
    cutlass::arch::Sm100, cutlass::arch::OpClassTensorOp,
    TileShape, ClusterShape,
    cutlass::epilogue::collective::EpilogueTileAuto,
    Acc, Acc,
    ElemCD, cutlass::layout::RowMajor, 128 / cutlass::sizeof_bits<ElemCD>::value,
    ElemCD, cutlass::layout::RowMajor, 128 / cutlass::sizeof_bits<ElemCD>::value,
    cutlass::epilogue::collective::EpilogueScheduleAuto
  >::CollectiveOp;

using CollectiveMainloop = typename cutlass::gemm::collective::CollectiveBuilder<
    cutlass::arch::Sm100, cutlass::arch::OpClassBlockScaledTensorOp,
    ElemA, cutlass::layout::RowMajor, 32,
    ElemB, cutlass::layout::ColumnMajor, 32,
    Acc,
    TileShape, ClusterShape,
    cutlass::gemm::collective::StageCountAutoCarveout<static_cast<int>(sizeof(typename CollectiveEpilogue::SharedStorage))>,
    cutlass::gemm::collective::KernelScheduleAuto
  >::CollectiveOp;

using GemmKernel = cutlass::gemm::kernel::GemmUniversal<
    cute::Shape<int,int,int,int>,
    CollectiveMainloop,
    CollectiveEpilogue
>;
using Gemm = cutlass::gemm::device::GemmUniversalAdapter<GemmKernel>;

// Force the device kernel symbol into the cubin without needing a host main.
auto* _anchor = &cutlass::device_kernel<GemmKernel>;


// ===== COMPILED SASS (sm_100a) =====

	.target	sm_100a

	.elftype	@"ET_EXEC"


//--------------------- .note.nv.tkinfo           --------------------------
	.section	.note.nv.tkinfo,"",@"SHT_NOTE"
	.sectionflags	@"SHF_NOTE_NV_TKINFO"
	.tkinfo
        /*0018*/ 	.word	0x00000002
        /*0030*/ 	.string	""
        /*0030*/ 	.string	"ptxas"
        /*0030*/ 	.string	"Cuda compilation tools, release 13.0, V13.0.88"
        /*0030*/ 	.string	"Build cuda_13.0.r13.0/compiler.36424714_0"
        /*0030*/ 	.string	"-arch sm_100a -m 64 "



//--------------------- .note.nv.cuinfo           --------------------------
	.section	.note.nv.cuinfo,"",@"SHT_NOTE"
	.sectionflags	@"SHF_NOTE_NV_CUINFO"
        /*0018*/ 	.short	0x0002
        /*001a*/ 	.short	0x0064
        /*001c*/ 	.short	0x0082
	.zero		2


//--------------------- .nv.info                  --------------------------
	.section	.nv.info,"",@"SHT_CUDA_INFO"
	.align	4


	//----- nvinfo : EIATTR_REGCOUNT
	.align		4
        /*0000*/ 	.byte	0x04, 0x2f
        /*0002*/ 	.short	(.L_19 - .L_18)
	.align		4
.L_18:
        /*0004*/ 	.word	index@(_ZN7cutlass13device_kernelINS_4gemm6kernel13GemmUniversalIN4cute5tupleIJiiiiEEENS1_10collective13CollectiveMmaINS1_46MainloopSm100TmaUmmaWarpSpecializedBlockScaledILi12ELi2ELi2ENS5_IJNS4_1CILi4EEESB_NSA_ILi1EEEEEEEENS5_IJNSA_ILi128EEESF_SF_EEENS5_IJNS_12float_e2m1_tENS_13float_ue8m0_tEEEENS5_IJNS5_IJlSC_lEEENS4_6LayoutINS5_IJNS5_IJNS5_IJNSA_ILi32EEESB_EEEiEEESO_NS5_IJSC_iEEEEEENS5_IJNS5_IJNS5_IJNSA_ILi16EEESB_EEEiEEENS5_IJNS5_IJNSA_ILi0EEESC_EEENSA_ILi512EEEEEENS5_IJSU_iEEEEEEEEEEESJ_S11_NS4_8TiledMMAINS4_8MMA_AtomIJNS4_17SM100_MMA_MXF4_SSISH_SH_fSI_Li128ELi128ELi32ELNS4_4UMMA5MajorE0ELS16_0ELNS15_7ScaleInE0ELS17_0EEEEEENSL_INS5_IJSC_SC_SC_EEENS5_IJSU_SU_SU_EEEEENS5_IJNS4_10UnderscoreES1D_S1D_EEEEENS5_IJNS4_23SM90_TMA_LOAD_MULTICASTES1G_EEENS5_IJNS4_14ComposedLayoutINS4_7SwizzleILi2ELi4ELi3EEENS4_18smem_ptr_flag_bitsILi4EEENSL_INS5_IJNSA_ILi8EEESF_EEENS5_IJSF_SC_EEEEEEENSL_INS5_IJNS5_IJNS5_IJSN_SC_EEENS5_IJSM_NSA_ILi2EEEEEEEEESC_NS5_IJS1T_SC_EEEEEENS5_IJNS5_IJNS5_IJSS_SW_EEESV_EEESU_NS5_IJS1T_SW_EEEEEEEEEEEvNS4_8identityES1H_S23_vS24_EENS_8epilogue10collective18CollectiveEpilogueINS26_23Sm100TmaWarpSpecializedILi4ELi2ELi16ELb1ELb0EEEJNS5_IJNSA_ILi64EEESF_SF_EEENS5_IJNSL_IS2B_SC_EENSL_INS5_IJSR_S1T_EEENS5_IJSC_S2B_EEEEEEEENS_10bfloat16_tESK_S2I_SK_NS26_6fusion15FusionCallbacksIS2A_NS2J_17LinearCombinationIS2I_fS2I_fLNS_15FloatRoundStyleE2EEES2C_S2H_JEEENS4_5SM1004TMEM4LOAD26SM100_TMEM_LOAD_32dp32b16xENS4_13SM90_TMA_LOADENS1I_INS1J_ILi1ELi4ELi3EEENS1L_ILi16EEENSL_INS5_IJS1N_SR_EEENS5_IJSR_SC_EEEEEEENS4_39AutoVectorizingCopyWithAssumedAlignmentILi128EEENS4_14SM90_TMA_STOREES2Z_S31_S31_EEEvvEEEEvNT_6ParamsE)
        /*0008*/ 	.word	0x0000007e


	//----- nvinfo : EIATTR_FRAME_SIZE
	.align		4
.L_19:
        /*000c*/ 	.byte	0x04, 0x11
        /*000e*/ 	.short	(.L_21 - .L_20)
	.align		4
.L_20:
        /*0010*/ 	.word	index@($__internal_2_$__cuda_sm10x_tcgen05_guardrail_trap_unallocated_columns_being_dealloced)
        /*0014*/ 	.word	0x00000000


	//----- nvinfo : EIATTR_FRAME_SIZE
	.align		4
.L_21:
        /*0018*/ 	.byte	0x04, 0x11
        /*001a*/ 	.short	(.L_23 - .L_22)
	.align		4
.L_22:
        /*001c*/ 	.word	index@($__internal_1_$__cuda_sm10x_tcgen05_guardrail_trap_phase_invalid_during_alloc)
        /*0020*/ 	.word	0x00000000


	//----- nvinfo : EIATTR_FRAME_SIZE
	.align		4
.L_23:
        /*0024*/ 	.byte	0x04, 0x11
        /*0026*/ 	.short	(.L_25 - .L_24)
	.align		4
.L_24:
        /*0028*/ 	.word	index@($__internal_0_$__cuda_sm10x_tcgen05_guardrail_trap_col_being_dealloced_not_returned_by_alloc)
        /*002c*/ 	.word	0x00000000


	//----- nvinfo : EIATTR_FRAME_SIZE
	.align		4
.L_25:
        /*0030*/ 	.byte	0x04, 0x11
        /*0032*/ 	.short	(.L_27 - .L_26)
	.align		4
.L_26:
        /*0034*/ 	.word	index@(_ZN7cutlass13device_kernelINS_4gemm6kernel13GemmUniversalIN4cute5tupleIJiiiiEEENS1_10collective13CollectiveMmaINS1_46MainloopSm100TmaUmmaWarpSpecializedBlockScaledILi12ELi2ELi2ENS5_IJNS4_1CILi4EEESB_NSA_ILi1EEEEEEEENS5_IJNSA_ILi128EEESF_SF_EEENS5_IJNS_12float_e2m1_tENS_13float_ue8m0_tEEEENS5_IJNS5_IJlSC_lEEENS4_6LayoutINS5_IJNS5_IJNS5_IJNSA_ILi32EEESB_EEEiEEESO_NS5_IJSC_iEEEEEENS5_IJNS5_IJNS5_IJNSA_ILi16EEESB_EEEiEEENS5_IJNS5_IJNSA_ILi0EEESC_EEENSA_ILi512EEEEEENS5_IJSU_iEEEEEEEEEEESJ_S11_NS4_8TiledMMAINS4_8MMA_AtomIJNS4_17SM100_MMA_MXF4_SSISH_SH_fSI_Li128ELi128ELi32ELNS4_4UMMA5MajorE0ELS16_0ELNS15_7ScaleInE0ELS17_0EEEEEENSL_INS5_IJSC_SC_SC_EEENS5_IJSU_SU_SU_EEEEENS5_IJNS4_10UnderscoreES1D_S1D_EEEEENS5_IJNS4_23SM90_TMA_LOAD_MULTICASTES1G_EEENS5_IJNS4_14ComposedLayoutINS4_7SwizzleILi2ELi4ELi3EEENS4_18smem_ptr_flag_bitsILi4EEENSL_INS5_IJNSA_ILi8EEESF_EEENS5_IJSF_SC_EEEEEEENSL_INS5_IJNS5_IJNS5_IJSN_SC_EEENS5_IJSM_NSA_ILi2EEEEEEEEESC_NS5_IJS1T_SC_EEEEEENS5_IJNS5_IJNS5_IJSS_SW_EEESV_EEESU_NS5_IJS1T_SW_EEEEEEEEEEEvNS4_8identityES1H_S23_vS24_EENS_8epilogue10collective18CollectiveEpilogueINS26_23Sm100TmaWarpSpecializedILi4ELi2ELi16ELb1ELb0EEEJNS5_IJNSA_ILi64EEESF_SF_EEENS5_IJNSL_IS2B_SC_EENSL_INS5_IJSR_S1T_EEENS5_IJSC_S2B_EEEEEEEENS_10bfloat16_tESK_S2I_SK_NS26_6fusion15FusionCallbacksIS2A_NS2J_17LinearCombinationIS2I_fS2I_fLNS_15FloatRoundStyleE2EEES2C_S2H_JEEENS4_5SM1004TMEM4LOAD26SM100_TMEM_LOAD_32dp32b16xENS4_13SM90_TMA_LOADENS1I_INS1J_ILi1ELi4ELi3EEENS1L_ILi16EEENSL_INS5_IJS1N_SR_EEENS5_IJSR_SC_EEEEEEENS4_39AutoVectorizingCopyWithAssumedAlignmentILi128EEENS4_14SM90_TMA_STOREES2Z_S31_S31_EEEvvEEEEvNT_6ParamsE)
        /*0038*/ 	.word	0x00000000


	//----- nvinfo : EIATTR_MIN_STACK_SIZE
	.align		4
.L_27:
        /*003c*/ 	.byte	0x04, 0x12
        /*003e*/ 	.short	(.L_29 - .L_28)
	.align		4
.L_28:
        /*0040*/ 	.word	index@(_ZN7cutlass13device_kernelINS_4gemm6kernel13GemmUniversalIN4cute5tupleIJiiiiEEENS1_10collective13CollectiveMmaINS1_46MainloopSm100TmaUmmaWarpSpecializedBlockScaledILi12ELi2ELi2ENS5_IJNS4_1CILi4EEESB_NSA_ILi1EEEEEEEENS5_IJNSA_ILi128EEESF_SF_EEENS5_IJNS_12float_e2m1_tENS_13float_ue8m0_tEEEENS5_IJNS5_IJlSC_lEEENS4_6LayoutINS5_IJNS5_IJNS5_IJNSA_ILi32EEESB_EEEiEEESO_NS5_IJSC_iEEEEEENS5_IJNS5_IJNS5_IJNSA_ILi16EEESB_EEEiEEENS5_IJNS5_IJNSA_ILi0EEESC_EEENSA_ILi512EEEEEENS5_IJSU_iEEEEEEEEEEESJ_S11_NS4_8TiledMMAINS4_8MMA_AtomIJNS4_17SM100_MMA_MXF4_SSISH_SH_fSI_Li128ELi128ELi32ELNS4_4UMMA5MajorE0ELS16_0ELNS15_7ScaleInE0ELS17_0EEEEEENSL_INS5_IJSC_SC_SC_EEENS5_IJSU_SU_SU_EEEEENS5_IJNS4_10UnderscoreES1D_S1D_EEEEENS5_IJNS4_23SM90_TMA_LOAD_MULTICASTES1G_EEENS5_IJNS4_14ComposedLayoutINS4_7SwizzleILi2ELi4ELi3EEENS4_18smem_ptr_flag_bitsILi4EEENSL_INS5_IJNSA_ILi8EEESF_EEENS5_IJSF_SC_EEEEEEENSL_INS5_IJNS5_IJNS5_IJSN_SC_EEENS5_IJSM_NSA_ILi2EEEEEEEEESC_NS5_IJS1T_SC_EEEEEENS5_IJNS5_IJNS5_IJSS_SW_EEESV_EEESU_NS5_IJS1T_SW_EEEEEEEEEEEvNS4_8identityES1H_S23_vS24_EENS_8epilogue10collective18CollectiveEpilogueINS26_23Sm100TmaWarpSpecializedILi4ELi2ELi16ELb1ELb0EEEJNS5_IJNSA_ILi64EEESF_SF_EEENS5_IJNSL_IS2B_SC_EENSL_INS5_IJSR_S1T_EEENS5_IJSC_S2B_EEEEEEEENS_10bfloat16_tESK_S2I_SK_NS26_6fusion15FusionCallbacksIS2A_NS2J_17LinearCombinationIS2I_fS2I_fLNS_15FloatRoundStyleE2EEES2C_S2H_JEEENS4_5SM1004TMEM4LOAD26SM100_TMEM_LOAD_32dp32b16xENS4_13SM90_TMA_LOADENS1I_INS1J_ILi1ELi4ELi3EEENS1L_ILi16EEENSL_INS5_IJS1N_SR_EEENS5_IJSR_SC_EEEEEEENS4_39AutoVectorizingCopyWithAssumedAlignmentILi128EEENS4_14SM90_TMA_STOREES2Z_S31_S31_EEEvvEEEEvNT_6ParamsE)
        /*0044*/ 	.word	0x00000000
.L_29:


//--------------------- .nv.compat                --------------------------
	.section	.nv.compat,"",@"SHT_CUDA_COMPAT_INFO"
	.align	4
        /*0000*/ 	.byte	0x02, 0x09, 0x01, 0x00, 0x02, 0x02, 0x02, 0x00, 0x02, 0x05, 0x05, 0x00, 0x03, 0x07, 0x01, 0x01
        /*0010*/ 	.byte	0x02, 0x03, 0x01, 0x00, 0x02, 0x06, 0x01, 0x00, 0x04, 0x0b, 0x08, 0x00, 0x09, 0x00, 0x00, 0x00
        /*0020*/ 	.byte	0x00, 0x00, 0x00, 0x00


//--------------------- .nv.info._ZN7cutlass13device_kernelINS_4gemm6kernel13GemmUniversalIN4cute5tupleIJiiiiEEENS1_10collective13CollectiveMmaINS1_46MainloopSm100TmaUmmaWarpSpecializedBlockScaledILi12ELi2ELi2ENS5_IJNS4_1CILi4EEESB_NSA_ILi1EEEEEEEENS5_IJNSA_ILi128EEESF_SF_EEENS5_IJNS_12float_e2m1_tENS_13float_ue8m0_tEEEENS5_IJNS5_IJlSC_lEEENS4_6LayoutINS5_IJNS5_IJNS5_IJNSA_ILi32EEESB_EEEiEEESO_NS5_IJSC_iEEEEEENS5_IJNS5_IJNS5_IJNSA_ILi16EEESB_EEEiEEENS5_IJNS5_IJNSA_ILi0EEESC_EEENSA_ILi512EEEEEENS5_IJSU_iEEEEEEEEEEESJ_S11_NS4_8TiledMMAINS4_8MMA_AtomIJNS4_17SM100_MMA_MXF4_SSISH_SH_fSI_Li128ELi128ELi32ELNS4_4UMMA5MajorE0ELS16_0ELNS15_7ScaleInE0ELS17_0EEEEEENSL_INS5_IJSC_SC_SC_EEENS5_IJSU_SU_SU_EEEEENS5_IJNS4_10UnderscoreES1D_S1D_EEEEENS5_IJNS4_23SM90_TMA_LOAD_MULTICASTES1G_EEENS5_IJNS4_14ComposedLayoutINS4_7SwizzleILi2ELi4ELi3EEENS4_18smem_ptr_flag_bitsILi4EEENSL_INS5_IJNSA_ILi8EEESF_EEENS5_IJSF_SC_EEEEEEENSL_INS5_IJNS5_IJNS5_IJSN_SC_EEENS5_IJSM_NSA_ILi2EEEEEEEEESC_NS5_IJS1T_SC_EEEEEENS5_IJNS5_IJNS5_IJSS_SW_EEESV_EEESU_NS5_IJS1T_SW_EEEEEEEEEEEvNS4_8identityES1H_S23_vS24_EENS_8epilogue10collective18CollectiveEpilogueINS26_23Sm100TmaWarpSpecializedILi4ELi2ELi16ELb1ELb0EEEJNS5_IJNSA_ILi64EEESF_SF_EEENS5_IJNSL_IS2B_SC_EENSL_INS5_IJSR_S1T_EEENS5_IJSC_S2B_EEEEEEEENS_10bfloat16_tESK_S2I_SK_NS26_6fusion15FusionCallbacksIS2A_NS2J_17LinearCombinationIS2I_fS2I_fLNS_15FloatRoundStyleE2EEES2C_S2H_JEEENS4_5SM1004TMEM4LOAD26SM100_TMEM_LOAD_32dp32b16xENS4_13SM90_TMA_LOADENS1I_INS1J_ILi1ELi4ELi3EEENS1L_ILi16EEENSL_INS5_IJS1N_SR_EEENS5_IJSR_SC_EEEEEEENS4_39AutoVectorizingCopyWithAssumedAlignmentILi128EEENS4_14SM90_TMA_STOREES2Z_S31_S31_EEEvvEEEEvNT_6ParamsE --------------------------
	.section	.nv.info._ZN7cutlass13device_kernelINS_4gemm6kernel13GemmUniversalIN4cute5tupleIJiiiiEEENS1_10collective13CollectiveMmaINS1_46MainloopSm100TmaUmmaWarpSpecializedBlockScaledILi12ELi2ELi2ENS5_IJNS4_1CILi4EEESB_NSA_ILi1EEEEEEEENS5_IJNSA_ILi128EEESF_SF_EEENS5_IJNS_12float_e2m1_tENS_13float_ue8m0_tEEEENS5_IJNS5_IJlSC_lEEENS4_6LayoutINS5_IJNS5_IJNS5_IJNSA_ILi32EEESB_EEEiEEESO_NS5_IJSC_iEEEEEENS5_IJNS5_IJNS5_IJNSA_ILi16EEESB_EEEiEEENS5_IJNS5_IJNSA_ILi0EEESC_EEENSA_ILi512EEEEEENS5_IJSU_iEEEEEEEEEEESJ_S11_NS4_8TiledMMAINS4_8MMA_AtomIJNS4_17SM100_MMA_MXF4_SSISH_SH_fSI_Li128ELi128ELi32ELNS4_4UMMA5MajorE0ELS16_0ELNS15_7ScaleInE0ELS17_0EEEEEENSL_INS5_IJSC_SC_SC_EEENS5_IJSU_SU_SU_EEEEENS5_IJNS4_10UnderscoreES1D_S1D_EEEEENS5_IJNS4_23SM90_TMA_LOAD_MULTICASTES1G_EEENS5_IJNS4_14ComposedLayoutINS4_7SwizzleILi2ELi4ELi3EEENS4_18smem_ptr_flag_bitsILi4EEENSL_INS5_IJNSA_ILi8EEESF_EEENS5_IJSF_SC_EEEEEEENSL_INS5_IJNS5_IJNS5_IJSN_SC_EEENS5_IJSM_NSA_ILi2EEEEEEEEESC_NS5_IJS1T_SC_EEEEEENS5_IJNS5_IJNS5_IJSS_SW_EEESV_EEESU_NS5_IJS1T_SW_EEEEEEEEEEEvNS4_8identityES1H_S23_vS24_EENS_8epilogue10collective18CollectiveEpilogueINS26_23Sm100TmaWarpSpecializedILi4ELi2ELi16ELb1ELb0EEEJNS5_IJNSA_ILi64EEESF_SF_EEENS5_IJNSL_IS2B_SC_EENSL_INS5_IJSR_S1T_EEENS5_IJSC_S2B_EEEEEEEENS_10bfloat16_tESK_S2I_SK_NS26_6fusion15FusionCallbacksIS2A_NS2J_17LinearCombinationIS2I_fS2I_fLNS_15FloatRoundStyleE2EEES2C_S2H_JEEENS4_5SM1004TMEM4LOAD26SM100_TMEM_LOAD_32dp32b16xENS4_13SM90_TMA_LOADENS1I_INS1J_ILi1ELi4ELi3EEENS1L_ILi16EEENSL_INS5_IJS1N_SR_EEENS5_IJSR_SC_EEEEEEENS4_39AutoVectorizingCopyWithAssumedAlignmentILi128EEENS4_14SM90_TMA_STOREES2Z_S31_S31_EEEvvEEEEvNT_6ParamsE,"",@"SHT_CUDA_INFO"
	.sectionflags	@""
	.align	4


	//----- nvinfo : EIATTR_CUDA_API_VERSION
	.align		4
        /*0000*/ 	.byte	0x04, 0x37
        /*0002*/ 	.short	(.L_31 - .L_30)
.L_30:
        /*0004*/ 	.word	0x00000082


	//----- nvinfo : EIATTR_KPARAM_INFO
	.align		4
.L_31:
        /*0008*/ 	.byte	0x04, 0x17
        /*000a*/ 	.short	(.L_33 - .L_32)
.L_32:
        /*000c*/ 	.word	0x00000000
        /*0010*/ 	.short	0x0000
        /*0012*/ 	.short	0x0000
        /*0014*/ 	.byte	0x00, 0xf0, 0x01, 0x30


	//----- nvinfo : EIATTR_AT_ENTRY_FRAGMENTS
	.align		4
.L_33:
        /*0018*/ 	.byte	0x04, 0x4f
        /*001a*/ 	.short	(.L_35 - .L_34)


	//   ....[0]....
.L_34:
        /*001c*/ 	.word	0x00000006


	//----- nvinfo : EIATTR_RESERVED_SMEM_USED
	.align		4
.L_35:
        /*0020*/ 	.byte	0x01, 0x41
	.zero		2


	//----- nvinfo : EIATTR_SPARSE_MMA_MASK
	.align		4
        /*0024*/ 	.byte	0x03, 0x50
        /*0026*/ 	.short	0x0000


	//----- nvinfo : EIATTR_TCGEN05_1CTA_USED
	.align		4
        /*0028*/ 	.byte	0x01, 0x51
	.zero		2


	//----- nvinfo : EIATTR_MAXREG_COUNT
	.align		4
        /*002c*/ 	.byte	0x03, 0x1b
        /*002e*/ 	.short	0x00ff


	//----- nvinfo : EIATTR_NUM_BARRIERS
	.align		4
        /*0030*/ 	.byte	0x02, 0x4c
        /*0032*/ 	.byte	0x07
	.zero		1


	//----- nvinfo : EIATTR_EXTERNS
	.align		4
        /*0034*/ 	.byte	0x04, 0x0f
        /*0036*/ 	.short	(.L_37 - .L_36)


	//   ....[0]....
	.align		4
.L_36:
        /*0038*/ 	.word	index@(__assertfail)


	//----- nvinfo : EIATTR_MERCURY_ISA_VERSION
	.align		4
.L_37:
        /*003c*/ 	.byte	0x03, 0x5f
        /*003e*/ 	.short	0x0101


	//----- nvinfo : EIATTR_INT_WARP_WIDE_INSTR_OFFSETS
	.align		4
        /*0040*/ 	.byte	0x04, 0x31
        /*0042*/ 	.short	(.L_39 - .L_38)


	//   ....[0]....
.L_38:
        /*0044*/ 	.word	0x00002880


	//   ....[1]....
        /*0048*/ 	.word	0x00004760


	//   ....[2]....
        /*004c*/ 	.word	0x00004790


	//   ....[3]....
        /*0050*/ 	.word	0x000047e0


	//   ....[4]....
        /*0054*/ 	.word	0x00005090


	//   ....[5]....
        /*0058*/ 	.word	0x000050b0


	//   ....[6]....
        /*005c*/ 	.word	0x00005110


	//   ....[7]....
        /*0060*/ 	.word	0x00005250


	//   ....[8]....
        /*0064*/ 	.word	0x00005270


	//   ....[9]....
        /*0068*/ 	.word	0x00005330


	//   ....[10]....
        /*006c*/ 	.word	0x00005430


	//   ....[11]....
        /*0070*/ 	.word	0x00005470


	//   ....[12]....
        /*0074*/ 	.word	0x00005500


	//   ....[13]....
        /*0078*/ 	.word	0x00005600


	//   ....[14]....
        /*007c*/ 	.word	0x00005620


	//   ....[15]....
        /*0080*/ 	.word	0x000056f0


	//   ....[16]....
        /*0084*/ 	.word	0x000057f0


	//   ....[17]....
        /*0088*/ 	.word	0x00005830


	//   ....[18]....
        /*008c*/ 	.word	0x000058f0


	//   ....[19]....
        /*0090*/ 	.word	0x000059d0


	//   ....[20]....
        /*0094*/ 	.word	0x000059f0


	//   ....[21]....
        /*0098*/ 	.word	0x00005ad0


	//   ....[22]....
        /*009c*/ 	.word	0x00005bb0


	//   ....[23]....
        /*00a0*/ 	.word	0x00005c20


	//   ....[24]....
        /*00a4*/ 	.word	0x00005cf0


	//   ....[25]....
        /*00a8*/ 	.word	0x00005e80


	//   ....[26]....
        /*00ac*/ 	.word	0x00005e90


	//   ....[27]....
        /*00b0*/ 	.word	0x00005fa0


	//----- nvinfo : EIATTR_COOP_GROUP_MASK_REGIDS
	.align		4
.L_39:
        /*00b4*/ 	.byte	0x04, 0x29
        /*00b6*/ 	.short	(.L_41 - .L_40)


	//   ....[0]....
.L_40:
        /*00b8*/ 	.word	0xffffffff


	//   ....[1]....
        /*00bc*/ 	.word	0xffffffff


	//   ....[2]....
        /*00c0*/ 	.word	0xffffffff


	//   ....[3]....
        /*00c4*/ 	.word	0xffffffff


	//   ....[4]....
        /*00c8*/ 	.word	0xffffffff


	//   ....[5]....
        /*00cc*/ 	.word	0xffffffff


	//   ....[6]....
        /*00d0*/ 	.word	0xffffffff


	//   ....[7]....
        /*00d4*/ 	.word	0xffffffff


	//   ....[8]....
        /*00d8*/ 	.word	0xffffffff


	//   ....[9]....
        /*00dc*/ 	.word	0xffffffff


	//   ....[10]....
        /*00e0*/ 	.word	0xffffffff


	//   ....[11]....
        /*00e4*/ 	.word	0xffffffff


	//   ....[12]....
        /*00e8*/ 	.word	0xffffffff


	//   ....[13]....
        /*00ec*/ 	.word	0xffffffff


	//----- nvinfo : EIATTR_COOP_GROUP_INSTR_OFFSETS
	.align		4
.L_41:
        /*00f0*/ 	.byte	0x04, 0x28
        /*00f2*/ 	.short	(.L_43 - .L_42)


	//   ....[0]....
.L_42:
        /*00f4*/ 	.word	0x00000090


	//   ....[1]....
        /*00f8*/ 	.word	0x00000530


	//   ....[2]....
        /*00fc*/ 	.word	0x00000810


	//   ....[3]....
        /*0100*/ 	.word	0x000009b0


	//   ....[4]....
        /*0104*/ 	.word	0x00000ab0


	//   ....[5]....
        /*0108*/ 	.word	0x00000c20


	//   ....[6]....
        /*010c*/ 	.word	0x00000d80


	//   ....[7]....
        /*0110*/ 	.word	0x00000f30


	//   ....[8]....
        /*0114*/ 	.word	0x00002760


	//   ....[9]....
        /*0118*/ 	.word	0x000039d0


	//   ....[10]....
        /*011c*/ 	.word	0x00003be0


	//   ....[11]....
        /*0120*/ 	.word	0x00003c10


	//   ....[12]....
        /*0124*/ 	.word	0x00004650


	//   ....[13]....
        /*0128*/ 	.word	0x00004880


	//----- nvinfo : EIATTR_VRC_CTA_INIT_COUNT
	.align		4
.L_43:
        /*012c*/ 	.byte	0x02, 0x4a
        /*012e*/ 	.byte	0x80
	.zero		1


	//----- nvinfo : EIATTR_SYSCALL_OFFSETS
	.align		4
        /*0130*/ 	.byte	0x04, 0x46
        /*0132*/ 	.short	(.L_45 - .L_44)


	//   ....[0]....
.L_44:
        /*0134*/ 	.word	0x00006a90


	//   ....[1]....
        /*0138*/ 	.word	0x00006b80


	//   ....[2]....
        /*013c*/ 	.word	0x00007430


	//   ....[3]....
        /*0140*/ 	.word	0x000075a0


	//   ....[4]....
        /*0144*/ 	.word	0x000082c0


	//   ....[5]....
        /*0148*/ 	.word	0x00008430


	//   ....[6]....
        /*014c*/ 	.word	0x00009140


	//   ....[7]....
        /*0150*/ 	.word	0x000092b0


	//   ....[8]....
        /*0154*/ 	.word	0x00009ff0


	//   ....[9]....
        /*0158*/ 	.word	0x0000a160


	//   ....[10]....
        /*015c*/ 	.word	0x0000aeb0


	//   ....[11]....
        /*0160*/ 	.word	0x0000b020


	//   ....[12]....
        /*0164*/ 	.word	0x0000bd80


	//   ....[13]....
        /*0168*/ 	.word	0x0000bef0


	//   ....[14]....
        /*016c*/ 	.word	0x0000cc40


	//   ....[15]....
        /*0170*/ 	.word	0x0000cdb0


	//   ....[16]....
        /*0174*/ 	.word	0x0000daa0


	//   ....[17]....
        /*0178*/ 	.word	0x0000dc10


	//----- nvinfo : EIATTR_MBARRIER_INSTR_OFFSETS
	.align		4
.L_45:
        /*017c*/ 	.byte	0x04, 0x39
        /*017e*/ 	.short	(.L_47 - .L_46)


	//   ....[0]....
.L_46:
        /*0180*/ 	.word	0x00000670
        /*0184*/ 	.word	0x000000ff
        /*0188*/ 	.word	0x00000000
        /*018c*/ 	.short	0x0100
        /*018e*/ 	.byte	0x07
	.zero		1


	//   ....[1]....
        /*0190*/ 	.word	0x00000680
        /*0194*/ 	.word	0x000000ff
        /*0198*/ 	.word	0x00000060
        /*019c*/ 	.short	0x0100
        /*019e*/ 	.byte	0x07
	.zero		1


	//   ....[2]....
        /*01a0*/ 	.word	0x00000690
        /*01a4*/ 	.word	0x000000ff
        /*01a8*/ 	.word	0x00000008
        /*01ac*/ 	.short	0x0100
        /*01ae*/ 	.byte	0x07
	.zero		1


	//   ....[3]....
        /*01b0*/ 	.word	0x000006a0
        /*01b4*/ 	.word	0x000000ff
        /*01b8*/ 	.word	0x00000068
        /*01bc*/ 	.short	0x0100
        /*01be*/ 	.byte	0x07
	.zero		1


	//   ....[4]....
        /*01c0*/ 	.word	0x000006b0
        /*01c4*/ 	.word	0x000000ff
        /*01c8*/ 	.word	0x00000010
        /*01cc*/ 	.short	0x0100
        /*01ce*/ 	.byte	0x07
	.zero		1


	//   ....[5]....
        /*01d0*/ 	.word	0x000006c0
        /*01d4*/ 	.word	0x000000ff
        /*01d8*/ 	.word	0x00000070
        /*01dc*/ 	.short	0x0100
        /*01de*/ 	.byte	0x07
	.zero		1


	//   ....[6]....
        /*01e0*/ 	.word	0x000006d0
        /*01e4*/ 	.word	0x000000ff
        /*01e8*/ 	.word	0x00000018
        /*01ec*/ 	.short	0x0100
        /*01ee*/ 	.byte	0x07
	.zero		1


	//   ....[7]....
        /*01f0*/ 	.word	0x000006e0
        /*01f4*/ 	.word	0x000000ff
        /*01f8*/ 	.word	0x00000078
        /*01fc*/ 	.short	0x0100
        /*01fe*/ 	.byte	0x07
	.zero		1


	//   ....[8]....
        /*0200*/ 	.word	0x000006f0
        /*0204*/ 	.word	0x000000ff
        /*0208*/ 	.word	0x00000020
        /*020c*/ 	.short	0x0100
        /*020e*/ 	.byte	0x07
	.zero		1


	//   ....[9]....
        /*0210*/ 	.word	0x00000700
        /*0214*/ 	.word	0x000000ff
        /*0218*/ 	.word	0x00000080
        /*021c*/ 	.short	0x0100
        /*021e*/ 	.byte	0x07
	.zero		1


	//   ....[10]....
        /*0220*/ 	.word	0x00000710
        /*0224*/ 	.word	0x000000ff
        /*0228*/ 	.word	0x00000028
        /*022c*/ 	.short	0x0100
        /*022e*/ 	.byte	0x07
	.zero		1


	//   ....[11]....
        /*0230*/ 	.word	0x00000720
        /*0234*/ 	.word	0x000000ff
        /*0238*/ 	.word	0x00000088
        /*023c*/ 	.short	0x0100
        /*023e*/ 	.byte	0x07
	.zero		1


	//   ....[12]....
        /*0240*/ 	.word	0x00000730
        /*0244*/ 	.word	0x000000ff
        /*0248*/ 	.word	0x00000030
        /*024c*/ 	.short	0x0100
        /*024e*/ 	.byte	0x07
	.zero		1


	//   ....[13]....
        /*0250*/ 	.word	0x00000740
        /*0254*/ 	.word	0x000000ff
        /*0258*/ 	.word	0x00000090
        /*025c*/ 	.short	0x0100
        /*025e*/ 	.byte	0x07
	.zero		1


	//   ....[14]....
        /*0260*/ 	.word	0x00000750
        /*0264*/ 	.word	0x000000ff
        /*0268*/ 	.word	0x00000038
        /*026c*/ 	.short	0x0100
        /*026e*/ 	.byte	0x07
	.zero		1


	//   ....[15]....
        /*0270*/ 	.word	0x00000760
        /*0274*/ 	.word	0x000000ff
        /*0278*/ 	.word	0x00000098
        /*027c*/ 	.short	0x0100
        /*027e*/ 	.byte	0x07
	.zero		1


	//   ....[16]....
        /*0280*/ 	.word	0x00000770
        /*0284*/ 	.word	0x000000ff
        /*0288*/ 	.word	0x00000040
        /*028c*/ 	.short	0x0100
        /*028e*/ 	.byte	0x07
	.zero		1


	//   ....[17]....
        /*0290*/ 	.word	0x00000780
        /*0294*/ 	.word	0x000000ff
        /*0298*/ 	.word	0x000000a0
        /*029c*/ 	.short	0x0100
        /*029e*/ 	.byte	0x07
	.zero		1


	//   ....[18]....
        /*02a0*/ 	.word	0x00000790
        /*02a4*/ 	.word	0x000000ff
        /*02a8*/ 	.word	0x00000048
        /*02ac*/ 	.short	0x0100
        /*02ae*/ 	.byte	0x07
	.zero		1


	//   ....[19]....
        /*02b0*/ 	.word	0x000007a0
        /*02b4*/ 	.word	0x000000ff
        /*02b8*/ 	.word	0x000000a8
        /*02bc*/ 	.short	0x0100
        /*02be*/ 	.byte	0x07
	.zero		1


	//   ....[20]....
        /*02c0*/ 	.word	0x000007b0
        /*02c4*/ 	.word	0x000000ff
        /*02c8*/ 	.word	0x00000050
        /*02cc*/ 	.short	0x0100
        /*02ce*/ 	.byte	0x07
	.zero		1


	//   ....[21]....
        /*02d0*/ 	.word	0x000007c0
        /*02d4*/ 	.word	0x000000ff
        /*02d8*/ 	.word	0x000000b0
        /*02dc*/ 	.short	0x0100
        /*02de*/ 	.byte	0x07
	.zero		1


	//   ....[22]....
        /*02e0*/ 	.word	0x000007d0
        /*02e4*/ 	.word	0x000000ff
        /*02e8*/ 	.word	0x00000058
        /*02ec*/ 	.short	0x0100
        /*02ee*/ 	.byte	0x07
	.zero		1


	//   ....[23]....
        /*02f0*/ 	.word	0x000007e0
        /*02f4*/ 	.word	0x000000ff
        /*02f8*/ 	.word	0x000000b8
        /*02fc*/ 	.short	0x0100
        /*02fe*/ 	.byte	0x07
	.zero		1


	//   ....[24]....
        /*0300*/ 	.word	0x00000920
        /*0304*/ 	.word	0x000000ff
        /*0308*/ 	.word	0x000000c0
        /*030c*/ 	.short	0x0100
        /*030e*/ 	.byte	0x07
	.zero		1


	//   ....[25]....
        /*0310*/ 	.word	0x00000930
        /*0314*/ 	.word	0x000000ff
        /*0318*/ 	.word	0x000000e0
        /*031c*/ 	.short	0x0100
        /*031e*/ 	.byte	0x07
	.zero		1


	//   ....[26]....
        /*0320*/ 	.word	0x00000940
        /*0324*/ 	.word	0x000000ff
        /*0328*/ 	.word	0x000000c8
        /*032c*/ 	.short	0x0100
        /*032e*/ 	.byte	0x07
	.zero		1


	//   ....[27]....
        /*0330*/ 	.word	0x00000950
        /*0334*/ 	.word	0x000000ff
        /*0338*/ 	.word	0x000000e8
        /*033c*/ 	.short	0x0100
        /*033e*/ 	.byte	0x07
	.zero		1


	//   ....[28]....
        /*0340*/ 	.word	0x00000960
        /*0344*/ 	.word	0x000000ff
        /*0348*/ 	.word	0x000000d0
        /*034c*/ 	.short	0x0100
        /*034e*/ 	.byte	0x07
	.zero		1


	//   ....[29]....
        /*0350*/ 	.word	0x00000970
        /*0354*/ 	.word	0x000000ff
        /*0358*/ 	.word	0x000000f0
        /*035c*/ 	.short	0x0100
        /*035e*/ 	.byte	0x07
	.zero		1


	//   ....[30]....
        /*0360*/ 	.word	0x00000980
        /*0364*/ 	.word	0x000000ff
        /*0368*/ 	.word	0x000000d8
        /*036c*/ 	.short	0x0100
        /*036e*/ 	.byte	0x07
	.zero		1


	//   ....[31]....
        /*0370*/ 	.word	0x00000990
        /*0374*/ 	.word	0x000000ff
        /*0378*/ 	.word	0x000000f8
        /*037c*/ 	.short	0x0100
        /*037e*/ 	.byte	0x07
	.zero		1


	//   ....[32]....
        /*0380*/ 	.word	0x00000a80
        /*0384*/ 	.word	0x000000ff
        /*0388*/ 	.word	0x00000100
        /*038c*/ 	.short	0x0100
        /*038e*/ 	.byte	0x06
	.zero		1


	//   ....[33]....
        /*0390*/ 	.word	0x00000a90
        /*0394*/ 	.word	0x000000ff
        /*0398*/ 	.word	0x00000108
        /*039c*/ 	.short	0x0100
        /*039e*/ 	.byte	0x06
	.zero		1


	//   ....[34]....
        /*03a0*/ 	.word	0x00000bd0
        /*03a4*/ 	.word	0x000000ff
        /*03a8*/ 	.word	0x00000110
        /*03ac*/ 	.short	0x0100
        /*03ae*/ 	.byte	0x06
	.zero		1


	//   ....[35]....
        /*03b0*/ 	.word	0x00000be0
        /*03b4*/ 	.word	0x000000ff
        /*03b8*/ 	.word	0x00000120
        /*03bc*/ 	.short	0x0100
        /*03be*/ 	.byte	0x06
	.zero		1


	//   ....[36]....
        /*03c0*/ 	.word	0x00000bf0
        /*03c4*/ 	.word	0x000000ff
        /*03c8*/ 	.word	0x00000118
        /*03cc*/ 	.short	0x0100
        /*03ce*/ 	.byte	0x06
	.zero		1


	//   ....[37]....
        /*03d0*/ 	.word	0x00000c00
        /*03d4*/ 	.word	0x000000ff
        /*03d8*/ 	.word	0x00000128
        /*03dc*/ 	.short	0x0100
        /*03de*/ 	.byte	0x06
	.zero		1


	//   ....[38]....
        /*03e0*/ 	.word	0x00000d30
        /*03e4*/ 	.word	0x000000ff
        /*03e8*/ 	.word	0x00000130
        /*03ec*/ 	.short	0x0100
        /*03ee*/ 	.byte	0x07
	.zero		1


	//   ....[39]....
        /*03f0*/ 	.word	0x00000d40
        /*03f4*/ 	.word	0x000000ff
        /*03f8*/ 	.word	0x00000140
        /*03fc*/ 	.short	0x0100
        /*03fe*/ 	.byte	0x07
	.zero		1


	//   ....[40]....
        /*0400*/ 	.word	0x00000d50
        /*0404*/ 	.word	0x000000ff
        /*0408*/ 	.word	0x00000138
        /*040c*/ 	.short	0x0100
        /*040e*/ 	.byte	0x07
	.zero		1


	//   ....[41]....
        /*0410*/ 	.word	0x00000d60
        /*0414*/ 	.word	0x000000ff
        /*0418*/ 	.word	0x00000148
        /*041c*/ 	.short	0x0100
        /*041e*/ 	.byte	0x07
	.zero		1


	//   ....[42]....
        /*0420*/ 	.word	0x00000e50
        /*0424*/ 	.word	0x000000ff
        /*0428*/ 	.word	0x00000150
        /*042c*/ 	.short	0x0100
        /*042e*/ 	.byte	0x06
	.zero		1


	//   ....[43]....
        /*0430*/ 	.word	0x00000e60
        /*0434*/ 	.word	0x000000ff
        /*0438*/ 	.word	0x00000160
        /*043c*/ 	.short	0x0100
        /*043e*/ 	.byte	0x06
	.zero		1


	//   ....[44]....
        /*0440*/ 	.word	0x00000e70
        /*0444*/ 	.word	0x000000ff
        /*0448*/ 	.word	0x00000158
        /*044c*/ 	.short	0x0100
        /*044e*/ 	.byte	0x06
	.zero		1


	//   ....[45]....
        /*0450*/ 	.word	0x00000e80
        /*0454*/ 	.word	0x000000ff
        /*0458*/ 	.word	0x00000168
        /*045c*/ 	.short	0x0100
        /*045e*/ 	.byte	0x06
	.zero		1


	//   ....[46]....
        /*0460*/ 	.word	0x00001cf0
        /*0464*/ 	.word	0x00000002
        /*0468*/ 	.word	0x00000160
        /*046c*/ 	.short	0x010a
        /*046e*/ 	.byte	0xff
	.zero		1


	//   ....[47]....
        /*0470*/ 	.word	0x00001d20
        /*0474*/ 	.word	0x00000002
        /*0478*/ 	.word	0x00000150
        /*047c*/ 	.short	0x0101
        /*047e*/ 	.byte	0xff
	.zero		1


	//   ....[48]....
        /*0480*/ 	.word	0x00001e00
        /*0484*/ 	.word	0x000000ff
        /*0488*/ 	.word	0x00000060
        /*048c*/ 	.short	0x010a
        /*048e*/ 	.byte	0x08
	.zero		1


	//   ....[49]....
        /*0490*/ 	.word	0x00001e80
        /*0494*/ 	.word	0x000000ff
        /*0498*/ 	.word	0x00000060
        /*049c*/ 	.short	0x010a
        /*049e*/ 	.byte	0x29
	.zero		1


	//   ....[50]....
        /*04a0*/ 	.word	0x00001fc0
        /*04a4*/ 	.word	0x000000ff
        /*04a8*/ 	.word	0x00000060
        /*04ac*/ 	.short	0x010a
        /*04ae*/ 	.byte	0x08
	.zero		1


	//   ....[51]....
        /*04b0*/ 	.word	0x000022a0
        /*04b4*/ 	.word	0x000000ff
        /*04b8*/ 	.word	0x00000108
        /*04bc*/ 	.short	0x0101
        /*04be*/ 	.byte	0x04
	.zero		1


	//   ....[52]....
        /*04c0*/ 	.word	0x000022c0
        /*04c4*/ 	.word	0x000000ff
        /*04c8*/ 	.word	0x00000060
        /*04cc*/ 	.short	0x010a
        /*04ce*/ 	.byte	0x08
	.zero		1


	//   ....[53]....
        /*04d0*/ 	.word	0x00002340
        /*04d4*/ 	.word	0x000000ff
        /*04d8*/ 	.word	0x00000060
        /*04dc*/ 	.short	0x010a
        /*04de*/ 	.byte	0x29
	.zero		1


	//   ....[54]....
        /*04e0*/ 	.word	0x00002480
        /*04e4*/ 	.word	0x000000ff
        /*04e8*/ 	.word	0x00000060
        /*04ec*/ 	.short	0x010a
        /*04ee*/ 	.byte	0x08
	.zero		1


	//   ....[55]....
        /*04f0*/ 	.word	0x00002790
        /*04f4*/ 	.word	0x00000002
        /*04f8*/ 	.word	0x00000110
        /*04fc*/ 	.short	0x010a
        /*04fe*/ 	.byte	0xff
	.zero		1


	//   ....[56]....
        /*0500*/ 	.word	0x00002850
        /*0504*/ 	.word	0x00000002
        /*0508*/ 	.word	0x00000000
        /*050c*/ 	.short	0x0101
        /*050e*/ 	.byte	0xff
	.zero		1


	//   ....[57]....
        /*0510*/ 	.word	0x00002dd0
        /*0514*/ 	.word	0x000000ff
        /*0518*/ 	.word	0x00000000
        /*051c*/ 	.short	0x010a
        /*051e*/ 	.byte	0x05
	.zero		1


	//   ....[58]....
        /*0520*/ 	.word	0x00002e60
        /*0524*/ 	.word	0x000000ff
        /*0528*/ 	.word	0x00000000
        /*052c*/ 	.short	0x010a
        /*052e*/ 	.byte	0x05
	.zero		1


	//   ....[59]....
        /*0530*/ 	.word	0x00002ef0
        /*0534*/ 	.word	0x000000ff
        /*0538*/ 	.word	0x00000000
        /*053c*/ 	.short	0x010a
        /*053e*/ 	.byte	0x05
	.zero		1


	//   ....[60]....
        /*0540*/ 	.word	0x00002f80
        /*0544*/ 	.word	0x000000ff
        /*0548*/ 	.word	0x00000000
        /*054c*/ 	.short	0x010a
        /*054e*/ 	.byte	0x05
	.zero		1


	//   ....[61]....
        /*0550*/ 	.word	0x00003010
        /*0554*/ 	.word	0x000000ff
        /*0558*/ 	.word	0x00000000
        /*055c*/ 	.short	0x010a
        /*055e*/ 	.byte	0x05
	.zero		1


	//   ....[62]....
        /*0560*/ 	.word	0x000030a0
        /*0564*/ 	.word	0x000000ff
        /*0568*/ 	.word	0x00000000
        /*056c*/ 	.short	0x010a
        /*056e*/ 	.byte	0x05
	.zero		1


	//   ....[63]....
        /*0570*/ 	.word	0x00003130
        /*0574*/ 	.word	0x000000ff
        /*0578*/ 	.word	0x00000000
        /*057c*/ 	.short	0x010a
        /*057e*/ 	.byte	0x05
	.zero		1


	//   ....[64]....
        /*0580*/ 	.word	0x000031c0
        /*0584*/ 	.word	0x000000ff
        /*0588*/ 	.word	0x00000000
        /*058c*/ 	.short	0x010a
        /*058e*/ 	.byte	0x05
	.zero		1


	//   ....[65]....
        /*0590*/ 	.word	0x00003250
        /*0594*/ 	.word	0x000000ff
        /*0598*/ 	.word	0x00000000
        /*059c*/ 	.short	0x010a
        /*059e*/ 	.byte	0x05
	.zero		1


	//   ....[66]....
        /*05a0*/ 	.word	0x000032e0
        /*05a4*/ 	.word	0x000000ff
        /*05a8*/ 	.word	0x00000000
        /*05ac*/ 	.short	0x010a
        /*05ae*/ 	.byte	0x05
	.zero		1


	//   ....[67]....
        /*05b0*/ 	.word	0x00003370
        /*05b4*/ 	.word	0x000000ff
        /*05b8*/ 	.word	0x00000000
        /*05bc*/ 	.short	0x010a
        /*05be*/ 	.byte	0x05
	.zero		1


	//   ....[68]....
        /*05c0*/ 	.word	0x00003410
        /*05c4*/ 	.word	0x00000000
        /*05c8*/ 	.word	0x00000000
        /*05cc*/ 	.short	0x010a
        /*05ce*/ 	.byte	0xff
	.zero		1


	//   ....[69]....
        /*05d0*/ 	.word	0x00003530
        /*05d4*/ 	.word	0x00000000
        /*05d8*/ 	.word	0x00000150
        /*05dc*/ 	.short	0x010a
        /*05de*/ 	.byte	0xff
	.zero		1


	//   ....[70]....
        /*05e0*/ 	.word	0x000035a0
        /*05e4*/ 	.word	0x00000000
        /*05e8*/ 	.word	0x00000000
        /*05ec*/ 	.short	0x0101
        /*05ee*/ 	.byte	0xff
	.zero		1


	//   ....[71]....
        /*05f0*/ 	.word	0x000035c0
        /*05f4*/ 	.word	0x000000ff
        /*05f8*/ 	.word	0x00000120
        /*05fc*/ 	.short	0x010a
        /*05fe*/ 	.byte	0x05
	.zero		1


	//   ....[72]....
        /*0600*/ 	.word	0x000036e0
        /*0604*/ 	.word	0x00000000
        /*0608*/ 	.word	0x00000110
        /*060c*/ 	.short	0x010a
        /*060e*/ 	.byte	0xff
	.zero		1


	//   ....[73]....
        /*0610*/ 	.word	0x000037e0
        /*0614*/ 	.word	0x00000000
        /*0618*/ 	.word	0x00000000
        /*061c*/ 	.short	0x0101
        /*061e*/ 	.byte	0xff
	.zero		1


	//   ....[74]....
        /*0620*/ 	.word	0x00003870
        /*0624*/ 	.word	0x000000ff
        /*0628*/ 	.word	0x00000120
        /*062c*/ 	.short	0x0106
        /*062e*/ 	.byte	0x05
	.zero		1


	//   ....[75]....
        /*0630*/ 	.word	0x00003890
        /*0634*/ 	.word	0x000000ff
        /*0638*/ 	.word	0x00000120
        /*063c*/ 	.short	0x010a
        /*063e*/ 	.byte	0x05
	.zero		1


	//   ....[76]....
        /*0640*/ 	.word	0x00003920
        /*0644*/ 	.word	0x000000ff
        /*0648*/ 	.word	0x00000120
        /*064c*/ 	.short	0x0106
        /*064e*/ 	.byte	0x04
	.zero		1


	//   ....[77]....
        /*0650*/ 	.word	0x00003960
        /*0654*/ 	.word	0x00000000
        /*0658*/ 	.word	0x00000120
        /*065c*/ 	.short	0x010a
        /*065e*/ 	.byte	0xff
	.zero		1


	//   ....[78]....
        /*0660*/ 	.word	0x00003ff0
        /*0664*/ 	.word	0x00000000
        /*0668*/ 	.word	0x00000110
        /*066c*/ 	.short	0x010a
        /*066e*/ 	.byte	0xff
	.zero		1


	//   ....[79]....
        /*0670*/ 	.word	0x00004100
        /*0674*/ 	.word	0x00000003
        /*0678*/ 	.word	0x00000000
        /*067c*/ 	.short	0x0101
        /*067e*/ 	.byte	0xff
	.zero		1


	//   ....[80]....
        /*0680*/ 	.word	0x00004110
        /*0684*/ 	.word	0x000000ff
        /*0688*/ 	.word	0x00000000
        /*068c*/ 	.short	0x010a
        /*068e*/ 	.byte	0x0a
	.zero		1


	//   ....[81]....
        /*0690*/ 	.word	0x00004130
        /*0694*/ 	.word	0x000000ff
        /*0698*/ 	.word	0x00000140
        /*069c*/ 	.short	0x010a
        /*069e*/ 	.byte	0x0b
	.zero		1


	//   ....[82]....
        /*06a0*/ 	.word	0x00004200
        /*06a4*/ 	.word	0x000000ff
        /*06a8*/ 	.word	0x00000000
        /*06ac*/ 	.short	0x010a
        /*06ae*/ 	.byte	0x0a
	.zero		1


	//   ....[83]....
        /*06b0*/ 	.word	0x00004330
        /*06b4*/ 	.word	0x000000ff
        /*06b8*/ 	.word	0x00000000
        /*06bc*/ 	.short	0x010a
        /*06be*/ 	.byte	0x1e
	.zero		1


	//   ....[84]....
        /*06c0*/ 	.word	0x000045a0
        /*06c4*/ 	.word	0x000000ff
        /*06c8*/ 	.word	0x00000000
        /*06cc*/ 	.short	0x010a
        /*06ce*/ 	.byte	0x05
	.zero		1


	//   ....[85]....
        /*06d0*/ 	.word	0x00004630
        /*06d4*/ 	.word	0x000000ff
        /*06d8*/ 	.word	0x00000000
        /*06dc*/ 	.short	0x010a
        /*06de*/ 	.byte	0x06
	.zero		1


	//   ....[86]....
        /*06e0*/ 	.word	0x00004a40
        /*06e4*/ 	.word	0x00000000
        /*06e8*/ 	.word	0x00000110
        /*06ec*/ 	.short	0x010a
        /*06ee*/ 	.byte	0xff
	.zero		1


	//   ....[87]....
        /*06f0*/ 	.word	0x00004b80
        /*06f4*/ 	.word	0x00000000
        /*06f8*/ 	.word	0x00000000
        /*06fc*/ 	.short	0x0101
        /*06fe*/ 	.byte	0xff
	.zero		1


	//   ....[88]....
        /*0700*/ 	.word	0x00004ea0
        /*0704*/ 	.word	0x000000ff
        /*0708*/ 	.word	0x00000108
        /*070c*/ 	.short	0x010a
        /*070e*/ 	.byte	0x05
	.zero		1


	//   ....[89]....
        /*0710*/ 	.word	0x00005010
        /*0714*/ 	.word	0x000000ff
        /*0718*/ 	.word	0x000000e0
        /*071c*/ 	.short	0x010a
        /*071e*/ 	.byte	0x05
	.zero		1


	//   ....[90]....
        /*0720*/ 	.word	0x00005200
        /*0724*/ 	.word	0x000000ff
        /*0728*/ 	.word	0x000000c0
        /*072c*/ 	.short	0x010b
        /*072e*/ 	.byte	0x05
	.zero		1


	//   ....[91]....
        /*0730*/ 	.word	0x00005210
        /*0734*/ 	.word	0x000000ff
        /*0738*/ 	.word	0x00000000
        /*073c*/ 	.short	0x0101
        /*073e*/ 	.byte	0x0e
	.zero		1


	//   ....[92]....
        /*0740*/ 	.word	0x00005220
        /*0744*/ 	.word	0x000000ff
        /*0748*/ 	.word	0x000000e8
        /*074c*/ 	.short	0x010a
        /*074e*/ 	.byte	0x05
	.zero		1


	//   ....[93]....
        /*0750*/ 	.word	0x000053e0
        /*0754*/ 	.word	0x000000ff
        /*0758*/ 	.word	0x000000c8
        /*075c*/ 	.short	0x010b
        /*075e*/ 	.byte	0x05
	.zero		1


	//   ....[94]....
        /*0760*/ 	.word	0x000053f0
        /*0764*/ 	.word	0x000000ff
        /*0768*/ 	.word	0x00000000
        /*076c*/ 	.short	0x0101
        /*076e*/ 	.byte	0x0d
	.zero		1


	//   ....[95]....
        /*0770*/ 	.word	0x00005400
        /*0774*/ 	.word	0x000000ff
        /*0778*/ 	.word	0x000000f0
        /*077c*/ 	.short	0x010a
        /*077e*/ 	.byte	0x05
	.zero		1


	//   ....[96]....
        /*0780*/ 	.word	0x000055b0
        /*0784*/ 	.word	0x000000ff
        /*0788*/ 	.word	0x000000d0
        /*078c*/ 	.short	0x010b
        /*078e*/ 	.byte	0x05
	.zero		1


	//   ....[97]....
        /*0790*/ 	.word	0x000055c0
        /*0794*/ 	.word	0x000000ff
        /*0798*/ 	.word	0x00000000
        /*079c*/ 	.short	0x0101
        /*079e*/ 	.byte	0x07
	.zero		1


	//   ....[98]....
        /*07a0*/ 	.word	0x000055d0
        /*07a4*/ 	.word	0x000000ff
        /*07a8*/ 	.word	0x000000f8
        /*07ac*/ 	.short	0x010a
        /*07ae*/ 	.byte	0x05
	.zero		1


	//   ....[99]....
        /*07b0*/ 	.word	0x000057a0
        /*07b4*/ 	.word	0x000000ff
        /*07b8*/ 	.word	0x000000d8
        /*07bc*/ 	.short	0x010b
        /*07be*/ 	.byte	0x05
	.zero		1


	//   ....[100]....
        /*07c0*/ 	.word	0x000057b0
        /*07c4*/ 	.word	0x000000ff
        /*07c8*/ 	.word	0x00000000
        /*07cc*/ 	.short	0x0101
        /*07ce*/ 	.byte	0x06
	.zero		1


	//   ....[101]....
        /*07d0*/ 	.word	0x000057c0
        /*07d4*/ 	.word	0x000000ff
        /*07d8*/ 	.word	0x000000e0
        /*07dc*/ 	.short	0x010a
        /*07de*/ 	.byte	0x05
	.zero		1


	//   ....[102]....
        /*07e0*/ 	.word	0x00005980
        /*07e4*/ 	.word	0x000000ff
        /*07e8*/ 	.word	0x000000c0
        /*07ec*/ 	.short	0x010b
        /*07ee*/ 	.byte	0x05
	.zero		1


	//   ....[103]....
        /*07f0*/ 	.word	0x00005990
        /*07f4*/ 	.word	0x000000ff
        /*07f8*/ 	.word	0x00000000
        /*07fc*/ 	.short	0x0101
        /*07fe*/ 	.byte	0x0e
	.zero		1


	//   ....[104]....
        /*0800*/ 	.word	0x000059a0
        /*0804*/ 	.word	0x000000ff
        /*0808*/ 	.word	0x000000e8
        /*080c*/ 	.short	0x010a
        /*080e*/ 	.byte	0x05
	.zero		1


	//   ....[105]....
        /*0810*/ 	.word	0x00005b50
        /*0814*/ 	.word	0x000000ff
        /*0818*/ 	.word	0x000000c8
        /*081c*/ 	.short	0x010b
        /*081e*/ 	.byte	0x05
	.zero		1


	//   ....[106]....
        /*0820*/ 	.word	0x00005b60
        /*0824*/ 	.word	0x000000ff
        /*0828*/ 	.word	0x00000000
        /*082c*/ 	.short	0x0101
        /*082e*/ 	.byte	0x0d
	.zero		1


	//   ....[107]....
        /*0830*/ 	.word	0x00005b70
        /*0834*/ 	.word	0x000000ff
        /*0838*/ 	.word	0x000000f0
        /*083c*/ 	.short	0x010a
        /*083e*/ 	.byte	0x05
	.zero		1


	//   ....[108]....
        /*0840*/ 	.word	0x00005d60
        /*0844*/ 	.word	0x000000ff
        /*0848*/ 	.word	0x000000d0
        /*084c*/ 	.short	0x010b
        /*084e*/ 	.byte	0x05
	.zero		1


	//   ....[109]....
        /*0850*/ 	.word	0x00005dd0
        /*0854*/ 	.word	0x000000ff
        /*0858*/ 	.word	0x00000000
        /*085c*/ 	.short	0x0101
        /*085e*/ 	.byte	0x07
	.zero		1


	//   ....[110]....
        /*0860*/ 	.word	0x00005de0
        /*0864*/ 	.word	0x000000ff
        /*0868*/ 	.word	0x000000f8
        /*086c*/ 	.short	0x010a
        /*086e*/ 	.byte	0x05
	.zero		1


	//   ....[111]....
        /*0870*/ 	.word	0x00006080
        /*0874*/ 	.word	0x000000ff
        /*0878*/ 	.word	0x000000d8
        /*087c*/ 	.short	0x010b
        /*087e*/ 	.byte	0x05
	.zero		1


	//   ....[112]....
        /*0880*/ 	.word	0x000060a0
        /*0884*/ 	.word	0x000000ff
        /*0888*/ 	.word	0x00000000
        /*088c*/ 	.short	0x0101
        /*088e*/ 	.byte	0x06
	.zero		1


	//   ....[113]....
        /*0890*/ 	.word	0x000060c0
        /*0894*/ 	.word	0x000000ff
        /*0898*/ 	.word	0x000000e0
        /*089c*/ 	.short	0x010a
        /*089e*/ 	.byte	0x05
	.zero		1


	//   ....[114]....
        /*08a0*/ 	.word	0x000060e0
        /*08a4*/ 	.word	0x000000ff
        /*08a8*/ 	.word	0x000000e8
        /*08ac*/ 	.short	0x010a
        /*08ae*/ 	.byte	0x05
	.zero		1


	//   ....[115]....
        /*08b0*/ 	.word	0x00006100
        /*08b4*/ 	.word	0x000000ff
        /*08b8*/ 	.word	0x000000f0
        /*08bc*/ 	.short	0x010a
        /*08be*/ 	.byte	0x05
	.zero		1


	//   ....[116]....
        /*08c0*/ 	.word	0x00006150
        /*08c4*/ 	.word	0x00000002
        /*08c8*/ 	.word	0x000000f8
        /*08cc*/ 	.short	0x010a
        /*08ce*/ 	.byte	0xff
	.zero		1


	//   ....[117]....
        /*08d0*/ 	.word	0x00006470
        /*08d4*/ 	.word	0x00000000
        /*08d8*/ 	.word	0x00000110
        /*08dc*/ 	.short	0x010a
        /*08de*/ 	.byte	0xff
	.zero		1


	//   ....[118]....
        /*08e0*/ 	.word	0x00006580
        /*08e4*/ 	.word	0x00000000
        /*08e8*/ 	.word	0x00000000
        /*08ec*/ 	.short	0x0101
        /*08ee*/ 	.byte	0xff
	.zero		1


	//   ....[119]....
        /*08f0*/ 	.word	0x00006f80
        /*08f4*/ 	.word	0x000000ff
        /*08f8*/ 	.word	0x000000c0
        /*08fc*/ 	.short	0x010a
        /*08fe*/ 	.byte	0x24
	.zero		1


	//   ....[120]....
        /*0900*/ 	.word	0x00006f90
        /*0904*/ 	.word	0x0000003a
        /*0908*/ 	.word	0x00000130
        /*090c*/ 	.short	0x010a
        /*090e*/ 	.byte	0xff
	.zero		1


	//   ....[121]....
        /*0910*/ 	.word	0x00007100
        /*0914*/ 	.word	0x000000ff
        /*0918*/ 	.word	0x000000c0
        /*091c*/ 	.short	0x010a
        /*091e*/ 	.byte	0x24
	.zero		1


	//   ....[122]....
        /*0920*/ 	.word	0x000071e0
        /*0924*/ 	.word	0x0000003a
        /*0928*/ 	.word	0x00000130
        /*092c*/ 	.short	0x010a
        /*092e*/ 	.byte	0xff
	.zero		1


	//   ....[123]....
        /*0930*/ 	.word	0x00007fd0
        /*0934*/ 	.word	0x00000000
        /*0938*/ 	.word	0x00000000
        /*093c*/ 	.short	0x0101
        /*093e*/ 	.byte	0xff
	.zero		1


	//   ....[124]....
        /*0940*/ 	.word	0x00007fe0
        /*0944*/ 	.word	0x00000002
        /*0948*/ 	.word	0x000000c0
        /*094c*/ 	.short	0x010a
        /*094e*/ 	.byte	0xff
	.zero		1


	//   ....[125]....
        /*0950*/ 	.word	0x000080a0
        /*0954*/ 	.word	0x00000002
        /*0958*/ 	.word	0x000000c0
        /*095c*/ 	.short	0x010a
        /*095e*/ 	.byte	0xff
	.zero		1


	//   ....[126]....
        /*0960*/ 	.word	0x00008e80
        /*0964*/ 	.word	0x0000006e
        /*0968*/ 	.word	0x00000000
        /*096c*/ 	.short	0x0101
        /*096e*/ 	.byte	0xff
	.zero		1


	//   ....[127]....
        /*0970*/ 	.word	0x00008ea0
        /*0974*/ 	.word	0x00000000
        /*0978*/ 	.word	0x000000c0
        /*097c*/ 	.short	0x010a
        /*097e*/ 	.byte	0xff
	.zero		1


	//   ....[128]....
        /*0980*/ 	.word	0x00008f50
        /*0984*/ 	.word	0x00000000
        /*0988*/ 	.word	0x000000c0
        /*098c*/ 	.short	0x010a
        /*098e*/ 	.byte	0xff
	.zero		1


	//   ....[129]....
        /*0990*/ 	.word	0x00009cb0
        /*0994*/ 	.word	0x0000006e
        /*0998*/ 	.word	0x00000000
        /*099c*/ 	.short	0x0101
        /*099e*/ 	.byte	0xff
	.zero		1


	//   ....[130]....
        /*09a0*/ 	.word	0x00009cd0
        /*09a4*/ 	.word	0x00000000
        /*09a8*/ 	.word	0x000000c0
        /*09ac*/ 	.short	0x010a
        /*09ae*/ 	.byte	0xff
	.zero		1


	//   ....[131]....
        /*09b0*/ 	.word	0x00009d90
        /*09b4*/ 	.word	0x00000000
        /*09b8*/ 	.word	0x000000c0
        /*09bc*/ 	.short	0x010a
        /*09be*/ 	.byte	0xff
	.zero		1


	//   ....[132]....
        /*09c0*/ 	.word	0x0000aba0
        /*09c4*/ 	.word	0x0000006f
        /*09c8*/ 	.word	0x00000000
        /*09cc*/ 	.short	0x0101
        /*09ce*/ 	.byte	0xff
	.zero		1


	//   ....[133]....
        /*09d0*/ 	.word	0x0000abc0
        /*09d4*/ 	.word	0x00000000
        /*09d8*/ 	.word	0x000000c0
        /*09dc*/ 	.short	0x010a
        /*09de*/ 	.byte	0xff
	.zero		1


	//   ....[134]....
        /*09e0*/ 	.word	0x0000ac70
        /*09e4*/ 	.word	0x00000000
        /*09e8*/ 	.word	0x000000c0
        /*09ec*/ 	.short	0x010a
        /*09ee*/ 	.byte	0xff
	.zero		1


	//   ....[135]....
        /*09f0*/ 	.word	0x0000ba40
        /*09f4*/ 	.word	0x0000006f
        /*09f8*/ 	.word	0x00000000
        /*09fc*/ 	.short	0x0101
        /*09fe*/ 	.byte	0xff
	.zero		1


	//   ....[136]....
        /*0a00*/ 	.word	0x0000ba60
        /*0a04*/ 	.word	0x00000000
        /*0a08*/ 	.word	0x000000c0
        /*0a0c*/ 	.short	0x010a
        /*0a0e*/ 	.byte	0xff
	.zero		1


	//   ....[137]....
        /*0a10*/ 	.word	0x0000bb10
        /*0a14*/ 	.word	0x00000000
        /*0a18*/ 	.word	0x000000c0
        /*0a1c*/ 	.short	0x010a
        /*0a1e*/ 	.byte	0xff
	.zero		1


	//   ....[138]....
        /*0a20*/ 	.word	0x0000c930
        /*0a24*/ 	.word	0x0000006f
        /*0a28*/ 	.word	0x00000000
        /*0a2c*/ 	.short	0x0101
        /*0a2e*/ 	.byte	0xff
	.zero		1


	//   ....[139]....
        /*0a30*/ 	.word	0x0000c950
        /*0a34*/ 	.word	0x00000000
        /*0a38*/ 	.word	0x000000c0
        /*0a3c*/ 	.short	0x010a
        /*0a3e*/ 	.byte	0xff
	.zero		1


	//   ....[140]....
        /*0a40*/ 	.word	0x0000ca00
        /*0a44*/ 	.word	0x00000000
        /*0a48*/ 	.word	0x000000c0
        /*0a4c*/ 	.short	0x010a
        /*0a4e*/ 	.byte	0xff
	.zero		1


	//   ....[141]....
        /*0a50*/ 	.word	0x0000d7b0
        /*0a54*/ 	.word	0x0000006f
        /*0a58*/ 	.word	0x00000000
        /*0a5c*/ 	.short	0x0101
        /*0a5e*/ 	.byte	0xff
	.zero		1


	//   ....[142]....
        /*0a60*/ 	.word	0x0000d7d0
        /*0a64*/ 	.word	0x00000000
        /*0a68*/ 	.word	0x000000c0
        /*0a6c*/ 	.short	0x010a
        /*0a6e*/ 	.byte	0xff
	.zero		1


	//   ....[143]....
        /*0a70*/ 	.word	0x0000d880
        /*0a74*/ 	.word	0x00000000
        /*0a78*/ 	.word	0x000000c0
        /*0a7c*/ 	.short	0x010a
        /*0a7e*/ 	.byte	0xff
	.zero		1


	//   ....[144]....
        /*0a80*/ 	.word	0x0000e0f0
        /*0a84*/ 	.word	0x000000ff
        /*0a88*/ 	.word	0x00000000
        /*0a8c*/ 	.short	0x0101
        /*0a8e*/ 	.byte	0x04
	.zero		1


	//   ....[145]....
        /*0a90*/ 	.word	0x0000e670
        /*0a94*/ 	.word	0x00000000
        /*0a98*/ 	.word	0x00000000
        /*0a9c*/ 	.short	0x0101
        /*0a9e*/ 	.byte	0xff
	.zero		1


	//   ....[146]....
        /*0aa0*/ 	.word	0x0000e920
        /*0aa4*/ 	.word	0x000000ff
        /*0aa8*/ 	.word	0x00000000
        /*0aac*/ 	.short	0x0101
        /*0aae*/ 	.byte	0x04
	.zero		1


	//   ....[147]....
        /*0ab0*/ 	.word	0x0000e940
        /*0ab4*/ 	.word	0x00000002
        /*0ab8*/ 	.word	0x00000160
        /*0abc*/ 	.short	0x010a
        /*0abe*/ 	.byte	0xff
	.zero		1


	//   ....[148]....
        /*0ac0*/ 	.word	0x0000e9a0
        /*0ac4*/ 	.word	0x00000002
        /*0ac8*/ 	.word	0x00000060
        /*0acc*/ 	.short	0x010a
        /*0ace*/ 	.byte	0xff
	.zero		1


	//   ....[149]....
        /*0ad0*/ 	.word	0x0000ea00
        /*0ad4*/ 	.word	0x00000002
        /*0ad8*/ 	.word	0x00000060
        /*0adc*/ 	.short	0x010a
        /*0ade*/ 	.byte	0xff
	.zero		1


	//   ....[150]....
        /*0ae0*/ 	.word	0x0000ea50
        /*0ae4*/ 	.word	0x00000002
        /*0ae8*/ 	.word	0x00000110
        /*0aec*/ 	.short	0x010a
        /*0aee*/ 	.byte	0xff
	.zero		1


	//   ....[151]....
        /*0af0*/ 	.word	0x0000eab0
        /*0af4*/ 	.word	0x00000000
        /*0af8*/ 	.word	0x00000000
        /*0afc*/ 	.short	0x010a
        /*0afe*/ 	.byte	0xff
	.zero		1


	//   ....[152]....
        /*0b00*/ 	.word	0x0000eb10
        /*0b04*/ 	.word	0x00000000
        /*0b08*/ 	.word	0x00000000
        /*0b0c*/ 	.short	0x010a
        /*0b0e*/ 	.byte	0xff
	.zero		1


	//   ....[153]....
        /*0b10*/ 	.word	0x0000eb70
        /*0b14*/ 	.word	0x00000000
        /*0b18*/ 	.word	0x00000000
        /*0b1c*/ 	.short	0x010a
        /*0b1e*/ 	.byte	0xff
	.zero		1


	//   ....[154]....
        /*0b20*/ 	.word	0x0000ebd0
        /*0b24*/ 	.word	0x00000000
        /*0b28*/ 	.word	0x00000000
        /*0b2c*/ 	.short	0x010a
        /*0b2e*/ 	.byte	0xff
	.zero		1


	//   ....[155]....
        /*0b30*/ 	.word	0x0000ec30
        /*0b34*/ 	.word	0x00000000
        /*0b38*/ 	.word	0x00000000
        /*0b3c*/ 	.short	0x010a
        /*0b3e*/ 	.byte	0xff
	.zero		1


	//   ....[156]....
        /*0b40*/ 	.word	0x0000ec90
        /*0b44*/ 	.word	0x00000000
        /*0b48*/ 	.word	0x00000000
        /*0b4c*/ 	.short	0x010a
        /*0b4e*/ 	.byte	0xff
	.zero		1


	//   ....[157]....
        /*0b50*/ 	.word	0x0000ecf0
        /*0b54*/ 	.word	0x00000000
        /*0b58*/ 	.word	0x00000000
        /*0b5c*/ 	.short	0x010a
        /*0b5e*/ 	.byte	0xff
	.zero		1


	//   ....[158]....
        /*0b60*/ 	.word	0x0000ed50
        /*0b64*/ 	.word	0x00000000
        /*0b68*/ 	.word	0x00000000
        /*0b6c*/ 	.short	0x010a
        /*0b6e*/ 	.byte	0xff
	.zero		1


	//   ....[159]....
        /*0b70*/ 	.word	0x0000edb0
        /*0b74*/ 	.word	0x00000000
        /*0b78*/ 	.word	0x00000000
        /*0b7c*/ 	.short	0x010a
        /*0b7e*/ 	.byte	0xff
	.zero		1


	//   ....[160]....
        /*0b80*/ 	.word	0x0000ee10
        /*0b84*/ 	.word	0x00000000
        /*0b88*/ 	.word	0x00000000
        /*0b8c*/ 	.short	0x010a
        /*0b8e*/ 	.byte	0xff
	.zero		1


	//   ....[161]....
        /*0b90*/ 	.word	0x0000ee70
        /*0b94*/ 	.word	0x00000000
        /*0b98*/ 	.word	0x00000000
        /*0b9c*/ 	.short	0x010a
        /*0b9e*/ 	.byte	0xff
	.zero		1


	//   ....[162]....
        /*0ba0*/ 	.word	0x0000eec0
        /*0ba4*/ 	.word	0x00000000
        /*0ba8*/ 	.word	0x00000150
        /*0bac*/ 	.short	0x010a
        /*0bae*/ 	.byte	0xff
	.zero		1


	//   ....[163]....
        /*0bb0*/ 	.word	0x0000ef20
        /*0bb4*/ 	.word	0x00000000
        /*0bb8*/ 	.word	0x00000120
        /*0bbc*/ 	.short	0x010a
        /*0bbe*/ 	.byte	0xff
	.zero		1


	//   ....[164]....
        /*0bc0*/ 	.word	0x0000ef70
        /*0bc4*/ 	.word	0x00000000
        /*0bc8*/ 	.word	0x00000110
        /*0bcc*/ 	.short	0x010a
        /*0bce*/ 	.byte	0xff
	.zero		1


	//   ....[165]....
        /*0bd0*/ 	.word	0x0000efd0
        /*0bd4*/ 	.word	0x00000000
        /*0bd8*/ 	.word	0x00000120
        /*0bdc*/ 	.short	0x010a
        /*0bde*/ 	.byte	0xff
	.zero		1


	//   ....[166]....
        /*0be0*/ 	.word	0x0000f020
        /*0be4*/ 	.word	0x00000000
        /*0be8*/ 	.word	0x00000110
        /*0bec*/ 	.short	0x010a
        /*0bee*/ 	.byte	0xff
	.zero		1


	//   ....[167]....
        /*0bf0*/ 	.word	0x0000f080
        /*0bf4*/ 	.word	0x00000002
        /*0bf8*/ 	.word	0x00000140
        /*0bfc*/ 	.short	0x010a
        /*0bfe*/ 	.byte	0xff
	.zero		1


	//   ....[168]....
        /*0c00*/ 	.word	0x0000f0e0
        /*0c04*/ 	.word	0x00000000
        /*0c08*/ 	.word	0x00000000
        /*0c0c*/ 	.short	0x010a
        /*0c0e*/ 	.byte	0xff
	.zero		1


	//   ....[169]....
        /*0c10*/ 	.word	0x0000f140
        /*0c14*/ 	.word	0x00000000
        /*0c18*/ 	.word	0x00000000
        /*0c1c*/ 	.short	0x010a
        /*0c1e*/ 	.byte	0xff
	.zero		1


	//   ....[170]....
        /*0c20*/ 	.word	0x0000f1a0
        /*0c24*/ 	.word	0x00000000
        /*0c28*/ 	.word	0x00000000
        /*0c2c*/ 	.short	0x010a
        /*0c2e*/ 	.byte	0xff
	.zero		1


	//   ....[171]....
        /*0c30*/ 	.word	0x0000f1f0
        /*0c34*/ 	.word	0x00000000
        /*0c38*/ 	.word	0x00000110
        /*0c3c*/ 	.short	0x010a
        /*0c3e*/ 	.byte	0xff
	.zero		1


	//   ....[172]....
        /*0c40*/ 	.word	0x0000f250
        /*0c44*/ 	.word	0x00000000
        /*0c48*/ 	.word	0x00000108
        /*0c4c*/ 	.short	0x010a
        /*0c4e*/ 	.byte	0xff
	.zero		1


	//   ....[173]....
        /*0c50*/ 	.word	0x0000f2b0
        /*0c54*/ 	.word	0x00000000
        /*0c58*/ 	.word	0x000000e0
        /*0c5c*/ 	.short	0x010a
        /*0c5e*/ 	.byte	0xff
	.zero		1


	//   ....[174]....
        /*0c60*/ 	.word	0x0000f310
        /*0c64*/ 	.word	0x00000000
        /*0c68*/ 	.word	0x000000e8
        /*0c6c*/ 	.short	0x010a
        /*0c6e*/ 	.byte	0xff
	.zero		1


	//   ....[175]....
        /*0c70*/ 	.word	0x0000f370
        /*0c74*/ 	.word	0x00000000
        /*0c78*/ 	.word	0x000000f0
        /*0c7c*/ 	.short	0x010a
        /*0c7e*/ 	.byte	0xff
	.zero		1


	//   ....[176]....
        /*0c80*/ 	.word	0x0000f3d0
        /*0c84*/ 	.word	0x00000000
        /*0c88*/ 	.word	0x000000f8
        /*0c8c*/ 	.short	0x010a
        /*0c8e*/ 	.byte	0xff
	.zero		1


	//   ....[177]....
        /*0c90*/ 	.word	0x0000f430
        /*0c94*/ 	.word	0x00000000
        /*0c98*/ 	.word	0x000000e0
        /*0c9c*/ 	.short	0x010a
        /*0c9e*/ 	.byte	0xff
	.zero		1


	//   ....[178]....
        /*0ca0*/ 	.word	0x0000f490
        /*0ca4*/ 	.word	0x00000000
        /*0ca8*/ 	.word	0x000000e8
        /*0cac*/ 	.short	0x010a
        /*0cae*/ 	.byte	0xff
	.zero		1


	//   ....[179]....
        /*0cb0*/ 	.word	0x0000f4f0
        /*0cb4*/ 	.word	0x00000000
        /*0cb8*/ 	.word	0x000000f0
        /*0cbc*/ 	.short	0x010a
        /*0cbe*/ 	.byte	0xff
	.zero		1


	//   ....[180]....
        /*0cc0*/ 	.word	0x0000f550
        /*0cc4*/ 	.word	0x00000000
        /*0cc8*/ 	.word	0x000000f8
        /*0ccc*/ 	.short	0x010a
        /*0cce*/ 	.byte	0xff
	.zero		1


	//   ....[181]....
        /*0cd0*/ 	.word	0x0000f5b0
        /*0cd4*/ 	.word	0x00000000
        /*0cd8*/ 	.word	0x000000e0
        /*0cdc*/ 	.short	0x010a
        /*0cde*/ 	.byte	0xff
	.zero		1


	//   ....[182]....
        /*0ce0*/ 	.word	0x0000f610
        /*0ce4*/ 	.word	0x00000000
        /*0ce8*/ 	.word	0x000000e8
        /*0cec*/ 	.short	0x010a
        /*0cee*/ 	.byte	0xff
	.zero		1


	//   ....[183]....
        /*0cf0*/ 	.word	0x0000f670
        /*0cf4*/ 	.word	0x00000002
        /*0cf8*/ 	.word	0x000000f0
        /*0cfc*/ 	.short	0x010a
        /*0cfe*/ 	.byte	0xff
	.zero		1


	//   ....[184]....
        /*0d00*/ 	.word	0x0000f6c0
        /*0d04*/ 	.word	0x00000000
        /*0d08*/ 	.word	0x00000110
        /*0d0c*/ 	.short	0x010a
        /*0d0e*/ 	.byte	0xff
	.zero		1


	//   ....[185]....
        /*0d10*/ 	.word	0x0000f720
        /*0d14*/ 	.word	0x00000004
        /*0d18*/ 	.word	0x000000c0
        /*0d1c*/ 	.short	0x010a
        /*0d1e*/ 	.byte	0xff
	.zero		1


	//   ....[186]....
        /*0d20*/ 	.word	0x0000f770
        /*0d24*/ 	.word	0x0000003a
        /*0d28*/ 	.word	0x00000130
        /*0d2c*/ 	.short	0x010a
        /*0d2e*/ 	.byte	0xff
	.zero		1


	//   ....[187]....
        /*0d30*/ 	.word	0x0000f7c0
        /*0d34*/ 	.word	0x00000002
        /*0d38*/ 	.word	0x000000c0
        /*0d3c*/ 	.short	0x010a
        /*0d3e*/ 	.byte	0xff
	.zero		1


	//   ....[188]....
        /*0d40*/ 	.word	0x0000f810
        /*0d44*/ 	.word	0x00000000
        /*0d48*/ 	.word	0x000000c0
        /*0d4c*/ 	.short	0x010a
        /*0d4e*/ 	.byte	0xff
	.zero		1


	//   ....[189]....
        /*0d50*/ 	.word	0x0000f860
        /*0d54*/ 	.word	0x00000000
        /*0d58*/ 	.word	0x000000c0
        /*0d5c*/ 	.short	0x010a
        /*0d5e*/ 	.byte	0xff
	.zero		1


	//   ....[190]....
        /*0d60*/ 	.word	0x0000f8b0
        /*0d64*/ 	.word	0x00000000
        /*0d68*/ 	.word	0x000000c0
        /*0d6c*/ 	.short	0x010a
        /*0d6e*/ 	.byte	0xff
	.zero		1


	//   ....[191]....
        /*0d70*/ 	.word	0x0000f900
        /*0d74*/ 	.word	0x00000000
        /*0d78*/ 	.word	0x000000c0
        /*0d7c*/ 	.short	0x010a
        /*0d7e*/ 	.byte	0xff
	.zero		1


	//   ....[192]....
        /*0d80*/ 	.word	0x0000f950
        /*0d84*/ 	.word	0x00000000
        /*0d88*/ 	.word	0x000000c0
        /*0d8c*/ 	.short	0x010a
        /*0d8e*/ 	.byte	0xff
	.zero		1


	//   ....[193]....
        /*0d90*/ 	.word	0x0000f9a0
        /*0d94*/ 	.word	0x00000000
        /*0d98*/ 	.word	0x000000c0
        /*0d9c*/ 	.short	0x010a
        /*0d9e*/ 	.byte	0xff
	.zero		1


	//----- nvinfo : EIATTR_NUM_MBARRIERS
	.align		4
.L_47:
        /*0da0*/ 	.byte	0x03, 0x38
        /*0da2*/ 	.short	0x002e


	//----- nvinfo : EIATTR_EXIT_INSTR_OFFSETS
	.align		4
        /*0da4*/ 	.byte	0x04, 0x1c
        /*0da6*/ 	.short	(.L_49 - .L_48)


	//   ....[0]....
.L_48:
        /*0da8*/ 	.word	0x00003440


	//   ....[1]....
        /*0dac*/ 	.word	0x00003930


	//   ....[2]....
        /*0db0*/ 	.word	0x00003990


	//   ....[3]....
        /*0db4*/ 	.word	0x00004890


	//   ....[4]....
        /*0db8*/ 	.word	0x00006180


	//   ....[5]....
        /*0dbc*/ 	.word	0x000061c0


	//   ....[6]....
        /*0dc0*/ 	.word	0x0000e820


	//   ....[7]....
        /*0dc4*/ 	.word	0x0000e890


	//   ....[8]....
        /*0dc8*/ 	.word	0x0000e8c0


	//   ....[9]....
        /*0dcc*/ 	.word	0x0000e930


	//----- nvinfo : EIATTR_MAX_THREADS
	.align		4
.L_49:
        /*0dd0*/ 	.byte	0x04, 0x05
        /*0dd2*/ 	.short	(.L_51 - .L_50)
.L_50:
        /*0dd4*/ 	.word	0x00000100
        /*0dd8*/ 	.word	0x00000001
        /*0ddc*/ 	.word	0x00000001


	//----- nvinfo : EIATTR_CRS_STACK_SIZE
	.align		4
.L_51:
        /*0de0*/ 	.byte	0x04, 0x1e
        /*0de2*/ 	.short	(.L_53 - .L_52)
.L_52:
        /*0de4*/ 	.word	0x00000000


	//----- nvinfo : EIATTR_CBANK_PARAM_SIZE
	.align		4
.L_53:
        /*0de8*/ 	.byte	0x03, 0x19
        /*0dea*/ 	.short	0x0c00


	//----- nvinfo : EIATTR_PARAM_CBANK
	.align		4
        /*0dec*/ 	.byte	0x04, 0x0a
        /*0dee*/ 	.short	(.L_55 - .L_54)
	.align		4
.L_54:
        /*0df0*/ 	.word	index@(.nv.constant0._ZN7cutlass13device_kernelINS_4gemm6kernel13GemmUniversalIN4cute5tupleIJiiiiEEENS1_10collective13CollectiveMmaINS1_46MainloopSm100TmaUmmaWarpSpecializedBlockScaledILi12ELi2ELi2ENS5_IJNS4_1CILi4EEESB_NSA_ILi1EEEEEEEENS5_IJNSA_ILi128EEESF_SF_EEENS5_IJNS_12float_e2m1_tENS_13float_ue8m0_tEEEENS5_IJNS5_IJlSC_lEEENS4_6LayoutINS5_IJNS5_IJNS5_IJNSA_ILi32EEESB_EEEiEEESO_NS5_IJSC_iEEEEEENS5_IJNS5_IJNS5_IJNSA_ILi16EEESB_EEEiEEENS5_IJNS5_IJNSA_ILi0EEESC_EEENSA_ILi512EEEEEENS5_IJSU_iEEEEEEEEEEESJ_S11_NS4_8TiledMMAINS4_8MMA_AtomIJNS4_17SM100_MMA_MXF4_SSISH_SH_fSI_Li128ELi128ELi32ELNS4_4UMMA5MajorE0ELS16_0ELNS15_7ScaleInE0ELS17_0EEEEEENSL_INS5_IJSC_SC_SC_EEENS5_IJSU_SU_SU_EEEEENS5_IJNS4_10UnderscoreES1D_S1D_EEEEENS5_IJNS4_23SM90_TMA_LOAD_MULTICASTES1G_EEENS5_IJNS4_14ComposedLayoutINS4_7SwizzleILi2ELi4ELi3EEENS4_18smem_ptr_flag_bitsILi4EEENSL_INS5_IJNSA_ILi8EEESF_EEENS5_IJSF_SC_EEEEEEENSL_INS5_IJNS5_IJNS5_IJSN_SC_EEENS5_IJSM_NSA_ILi2EEEEEEEEESC_NS5_IJS1T_SC_EEEEEENS5_IJNS5_IJNS5_IJSS_SW_EEESV_EEESU_NS5_IJS1T_SW_EEEEEEEEEEEvNS4_8identityES1H_S23_vS24_EENS_8epilogue10collective18CollectiveEpilogueINS26_23Sm100TmaWarpSpecializedILi4ELi2ELi16ELb1ELb0EEEJNS5_IJNSA_ILi64EEESF_SF_EEENS5_IJNSL_IS2B_SC_EENSL_INS5_IJSR_S1T_EEENS5_IJSC_S2B_EEEEEEEENS_10bfloat16_tESK_S2I_SK_NS26_6fusion15FusionCallbacksIS2A_NS2J_17LinearCombinationIS2I_fS2I_fLNS_15FloatRoundStyleE2EEES2C_S2H_JEEENS4_5SM1004TMEM4LOAD26SM100_TMEM_LOAD_32dp32b16xENS4_13SM90_TMA_LOADENS1I_INS1J_ILi1ELi4ELi3EEENS1L_ILi16EEENSL_INS5_IJS1N_SR_EEENS5_IJSR_SC_EEEEEEENS4_39AutoVectorizingCopyWithAssumedAlignmentILi128EEENS4_14SM90_TMA_STOREES2Z_S31_S31_EEEvvEEEEvNT_6ParamsE)
        /*0df4*/ 	.short	0x0380
        /*0df6*/ 	.short	0x0c00


	//----- nvinfo : EIATTR_SW_WAR
	.align		4
.L_55:
        /*0df8*/ 	.byte	0x04, 0x36
        /*0dfa*/ 	.short	(.L_57 - .L_56)
.L_56:
        /*0dfc*/ 	.word	0x00000008
.L_57:


//--------------------- .nv.callgraph             --------------------------
	.section	.nv.callgraph,"",@"SHT_CUDA_CALLGRAPH"
	.align	4
	.sectionentsize	8
	.align		4
        /*0000*/ 	.word	0x00000000
	.align		4
        /*0004*/ 	.word	0xffffffff
	.align		4
        /*0008*/ 	.word	index@(_ZN7cutlass13device_kernelINS_4gemm6kernel13GemmUniversalIN4cute5tupleIJiiiiEEENS1_10collective13CollectiveMmaINS1_46MainloopSm100TmaUmmaWarpSpecializedBlockScaledILi12ELi2ELi2ENS5_IJNS4_1CILi4EEESB_NSA_ILi1EEEEEEEENS5_IJNSA_ILi128EEESF_SF_EEENS5_IJNS_12float_e2m1_tENS_13float_ue8m0_tEEEENS5_IJNS5_IJlSC_lEEENS4_6LayoutINS5_IJNS5_IJNS5_IJNSA_ILi32EEESB_EEEiEEESO_NS5_IJSC_iEEEEEENS5_IJNS5_IJNS5_IJNSA_ILi16EEESB_EEEiEEENS5_IJNS5_IJNSA_ILi0EEESC_EEENSA_ILi512EEEEEENS5_IJSU_iEEEEEEEEEEESJ_S11_NS4_8TiledMMAINS4_8MMA_AtomIJNS4_17SM100_MMA_MXF4_SSISH_SH_fSI_Li128ELi128ELi32ELNS4_4UMMA5MajorE0ELS16_0ELNS15_7ScaleInE0ELS17_0EEEEEENSL_INS5_IJSC_SC_SC_EEENS5_IJSU_SU_SU_EEEEENS5_IJNS4_10UnderscoreES1D_S1D_EEEEENS5_IJNS4_23SM90_TMA_LOAD_MULTICASTES1G_EEENS5_IJNS4_14ComposedLayoutINS4_7SwizzleILi2ELi4ELi3EEENS4_18smem_ptr_flag_bitsILi4EEENSL_INS5_IJNSA_ILi8EEESF_EEENS5_IJSF_SC_EEEEEEENSL_INS5_IJNS5_IJNS5_IJSN_SC_EEENS5_IJSM_NSA_ILi2EEEEEEEEESC_NS5_IJS1T_SC_EEEEEENS5_IJNS5_IJNS5_IJSS_SW_EEESV_EEESU_NS5_IJS1T_SW_EEEEEEEEEEEvNS4_8identityES1H_S23_vS24_EENS_8epilogue10collective18CollectiveEpilogueINS26_23Sm100TmaWarpSpecializedILi4ELi2ELi16ELb1ELb0EEEJNS5_IJNSA_ILi64EEESF_SF_EEENS5_IJNSL_IS2B_SC_EENSL_INS5_IJSR_S1T_EEENS5_IJSC_S2B_EEEEEEEENS_10bfloat16_tESK_S2I_SK_NS26_6fusion15FusionCallbacksIS2A_NS2J_17LinearCombinationIS2I_fS2I_fLNS_15FloatRoundStyleE2EEES2C_S2H_JEEENS4_5SM1004TMEM4LOAD26SM100_TMEM_LOAD_32dp32b16xENS4_13SM90_TMA_LOADENS1I_INS1J_ILi1ELi4ELi3EEENS1L_ILi16EEENSL_INS5_IJS1N_SR_EEENS5_IJSR_SC_EEEEEEENS4_39AutoVectorizingCopyWithAssumedAlignmentILi128EEENS4_14SM90_TMA_STOREES2Z_S31_S31_EEEvvEEEEvNT_6ParamsE)
	.align		4
        /*000c*/ 	.word	index@(__assertfail)
	.align		4
        /*0010*/ 	.word	0x00000000
	.align		4
        /*0014*/ 	.word	0xfffffffe
	.align		4
        /*0018*/ 	.word	0x00000000
	.align		4
        /*001c*/ 	.word	0xfffffffd
	.align		4
        /*0020*/ 	.word	0x00000000
	.align		4
        /*0024*/ 	.word	0xfffffffc


//--------------------- .nv.constant4             --------------------------
	.section	.nv.constant4,"a",@progbits
	.align	8
	.align		8
.nv.constant4:
        /*0000*/ 	.dword	__assertfail
	.align		8
        /*0008*/ 	.dword	__unnamed_1
	.align		8
        /*0010*/ 	.dword	__unnamed_2
	.align		8
        /*0018*/ 	.dword	_ZN40_INTERNAL_a20ef729_4_k_cu_e0338617_265164cuda3std3__45__cpo5beginE
	.align		8
        /*0020*/ 	.dword	_ZN40_INTERNAL_a20ef729_4_k_cu_e0338617_265164cuda3std3__45__cpo3endE
	.align		8
        /*0028*/ 	.dword	_ZN40_INTERNAL_a20ef729_4_k_cu_e0338617_265164cuda3std3__45__cpo6cbeginE
	.align		8
        /*0030*/ 	.dword	_ZN40_INTERNAL_a20ef729_4_k_cu_e0338617_265164cuda3std3__45__cpo4cendE
	.align		8
        /*0038*/ 	.dword	_ZN40_INTERNAL_a20ef729_4_k_cu_e0338617_265164cuda3std3__442_GLOBAL__N__a20ef729_4_k_cu_e0338617_265166ignoreE
	.align		8
        /*0040*/ 	.dword	_ZN40_INTERNAL_a20ef729_4_k_cu_e0338617_265164cuda3std3__419piecewise_constructE
	.align		8
        /*0048*/ 	.dword	_ZN40_INTERNAL_a20ef729_4_k_cu_e0338617_265164cuda3std3__48in_placeE
	.align		8
        /*0050*/ 	.dword	_ZN40_INTERNAL_a20ef729_4_k_cu_e0338617_265164cuda3std6ranges3__45__cpo4swapE
	.align		8
        /*0058*/ 	.dword	_ZN40_INTERNAL_a20ef729_4_k_cu_e0338617_265164cuda3std6ranges3__45__cpo9iter_moveE
	.align		8
        /*0060*/ 	.dword	_ZN40_INTERNAL_a20ef729_4_k_cu_e0338617_265164cute7productE
	.align		8
        /*0068*/ 	.dword	_ZN40_INTERNAL_a20ef729_4_k_cu_e0338617_265164cute1_E
	.align		8
        /*0070*/ 	.dword	$str$25
	.align		8
        /*0078*/ 	.dword	$str$26
	.align		8
        /*0080*/ 	.dword	$str$29
	.align		8
        /*0088*/ 	.dword	$str$30


//--------------------- .text._ZN7cutlass13device_kernelINS_4gemm6kernel13GemmUniversalIN4cute5tupleIJiiiiEEENS1_10collective13CollectiveMmaINS1_46MainloopSm100TmaUmmaWarpSpecializedBlockScaledILi12ELi2ELi2ENS5_IJNS4_1CILi4EEESB_NSA_ILi1EEEEEEEENS5_IJNSA_ILi128EEESF_SF_EEENS5_IJNS_12float_e2m1_tENS_13float_ue8m0_tEEEENS5_IJNS5_IJlSC_lEEENS4_6LayoutINS5_IJNS5_IJNS5_IJNSA_ILi32EEESB_EEEiEEESO_NS5_IJSC_iEEEEEENS5_IJNS5_IJNS5_IJNSA_ILi16EEESB_EEEiEEENS5_IJNS5_IJNSA_ILi0EEESC_EEENSA_ILi512EEEEEENS5_IJSU_iEEEEEEEEEEESJ_S11_NS4_8TiledMMAINS4_8MMA_AtomIJNS4_17SM100_MMA_MXF4_SSISH_SH_fSI_Li128ELi128ELi32ELNS4_4UMMA5MajorE0ELS16_0ELNS15_7ScaleInE0ELS17_0EEEEEENSL_INS5_IJSC_SC_SC_EEENS5_IJSU_SU_SU_EEEEENS5_IJNS4_10UnderscoreES1D_S1D_EEEEENS5_IJNS4_23SM90_TMA_LOAD_MULTICASTES1G_EEENS5_IJNS4_14ComposedLayoutINS4_7SwizzleILi2ELi4ELi3EEENS4_18smem_ptr_flag_bitsILi4EEENSL_INS5_IJNSA_ILi8EEESF_EEENS5_IJSF_SC_EEEEEEENSL_INS5_IJNS5_IJNS5_IJSN_SC_EEENS5_IJSM_NSA_ILi2EEEEEEEEESC_NS5_IJS1T_SC_EEEEEENS5_IJNS5_IJNS5_IJSS_SW_EEESV_EEESU_NS5_IJS1T_SW_EEEEEEEEEEEvNS4_8identityES1H_S23_vS24_EENS_8epilogue10collective18CollectiveEpilogueINS26_23Sm100TmaWarpSpecializedILi4ELi2ELi16ELb1ELb0EEEJNS5_IJNSA_ILi64EEESF_SF_EEENS5_IJNSL_IS2B_SC_EENSL_INS5_IJSR_S1T_EEENS5_IJSC_S2B_EEEEEEEENS_10bfloat16_tESK_S2I_SK_NS26_6fusion15FusionCallbacksIS2A_NS2J_17LinearCombinationIS2I_fS2I_fLNS_15FloatRoundStyleE2EEES2C_S2H_JEEENS4_5SM1004TMEM4LOAD26SM100_TMEM_LOAD_32dp32b16xENS4_13SM90_TMA_LOADENS1I_INS1J_ILi1ELi4ELi3EEENS1L_ILi16EEENSL_INS5_IJS1N_SR_EEENS5_IJSR_SC_EEEEEEENS4_39AutoVectorizingCopyWithAssumedAlignmentILi128EEENS4_14SM90_TMA_STOREES2Z_S31_S31_EEEvvEEEEvNT_6ParamsE --------------------------
	.section	.text._ZN7cutlass13device_kernelINS_4gemm6kernel13GemmUniversalIN4cute5tupleIJiiiiEEENS1_10collective13CollectiveMmaINS1_46MainloopSm100TmaUmmaWarpSpecializedBlockScaledILi12ELi2ELi2ENS5_IJNS4_1CILi4EEESB_NSA_ILi1EEEEEEEENS5_IJNSA_ILi128EEESF_SF_EEENS5_IJNS_12float_e2m1_tENS_13float_ue8m0_tEEEENS5_IJNS5_IJlSC_lEEENS4_6LayoutINS5_IJNS5_IJNS5_IJNSA_ILi32EEESB_EEEiEEESO_NS5_IJSC_iEEEEEENS5_IJNS5_IJNS5_IJNSA_ILi16EEESB_EEEiEEENS5_IJNS5_IJNSA_ILi0EEESC_EEENSA_ILi512EEEEEENS5_IJSU_iEEEEEEEEEEESJ_S11_NS4_8TiledMMAINS4_8MMA_AtomIJNS4_17SM100_MMA_MXF4_SSISH_SH_fSI_Li128ELi128ELi32ELNS4_4UMMA5MajorE0ELS16_0ELNS15_7ScaleInE0ELS17_0EEEEEENSL_INS5_IJSC_SC_SC_EEENS5_IJSU_SU_SU_EEEEENS5_IJNS4_10UnderscoreES1D_S1D_EEEEENS5_IJNS4_23SM90_TMA_LOAD_MULTICASTES1G_EEENS5_IJNS4_14ComposedLayoutINS4_7SwizzleILi2ELi4ELi3EEENS4_18smem_ptr_flag_bitsILi4EEENSL_INS5_IJNSA_ILi8EEESF_EEENS5_IJSF_SC_EEEEEEENSL_INS5_IJNS5_IJNS5_IJSN_SC_EEENS5_IJSM_NSA_ILi2EEEEEEEEESC_NS5_IJS1T_SC_EEEEEENS5_IJNS5_IJNS5_IJSS_SW_EEESV_EEESU_NS5_IJS1T_SW_EEEEEEEEEEEvNS4_8identityES1H_S23_vS24_EENS_8epilogue10collective18CollectiveEpilogueINS26_23Sm100TmaWarpSpecializedILi4ELi2ELi16ELb1ELb0EEEJNS5_IJNSA_ILi64EEESF_SF_EEENS5_IJNSL_IS2B_SC_EENSL_INS5_IJSR_S1T_EEENS5_IJSC_S2B_EEEEEEEENS_10bfloat16_tESK_S2I_SK_NS26_6fusion15FusionCallbacksIS2A_NS2J_17LinearCombinationIS2I_fS2I_fLNS_15FloatRoundStyleE2EEES2C_S2H_JEEENS4_5SM1004TMEM4LOAD26SM100_TMEM_LOAD_32dp32b16xENS4_13SM90_TMA_LOADENS1I_INS1J_ILi1ELi4ELi3EEENS1L_ILi16EEENSL_INS5_IJS1N_SR_EEENS5_IJSR_SC_EEEEEEENS4_39AutoVectorizingCopyWithAssumedAlignmentILi128EEENS4_14SM90_TMA_STOREES2Z_S31_S31_EEEvvEEEEvNT_6ParamsE,"ax",@progbits
	.align	128
.text._ZN7cutlass13device_kernelINS_4gemm6kernel13GemmUniversalIN4cute5tupleIJiiiiEEENS1_10collective13CollectiveMmaINS1_46MainloopSm100TmaUmmaWarpSpecializedBlockScaledILi12ELi2ELi2ENS5_IJNS4_1CILi4EEESB_NSA_ILi1EEEEEEEENS5_IJNSA_ILi128EEESF_SF_EEENS5_IJNS_12float_e2m1_tENS_13float_ue8m0_tEEEENS5_IJNS5_IJlSC_lEEENS4_6LayoutINS5_IJNS5_IJNS5_IJNSA_ILi32EEESB_EEEiEEESO_NS5_IJSC_iEEEEEENS5_IJNS5_IJNS5_IJNSA_ILi16EEESB_EEEiEEENS5_IJNS5_IJNSA_ILi0EEESC_EEENSA_ILi512EEEEEENS5_IJSU_iEEEEEEEEEEESJ_S11_NS4_8TiledMMAINS4_8MMA_AtomIJNS4_17SM100_MMA_MXF4_SSISH_SH_fSI_Li128ELi128ELi32ELNS4_4UMMA5MajorE0ELS16_0ELNS15_7ScaleInE0ELS17_0EEEEEENSL_INS5_IJSC_SC_SC_EEENS5_IJSU_SU_SU_EEEEENS5_IJNS4_10UnderscoreES1D_S1D_EEEEENS5_IJNS4_23SM90_TMA_LOAD_MULTICASTES1G_EEENS5_IJNS4_14ComposedLayoutINS4_7SwizzleILi2ELi4ELi3EEENS4_18smem_ptr_flag_bitsILi4EEENSL_INS5_IJNSA_ILi8EEESF_EEENS5_IJSF_SC_EEEEEEENSL_INS5_IJNS5_IJNS5_IJSN_SC_EEENS5_IJSM_NSA_ILi2EEEEEEEEESC_NS5_IJS1T_SC_EEEEEENS5_IJNS5_IJNS5_IJSS_SW_EEESV_EEESU_NS5_IJS1T_SW_EEEEEEEEEEEvNS4_8identityES1H_S23_vS24_EENS_8epilogue10collective18CollectiveEpilogueINS26_23Sm100TmaWarpSpecializedILi4ELi2ELi16ELb1ELb0EEEJNS5_IJNSA_ILi64EEESF_SF_EEENS5_IJNSL_IS2B_SC_EENSL_INS5_IJSR_S1T_EEENS5_IJSC_S2B_EEEEEEEENS_10bfloat16_tESK_S2I_SK_NS26_6fusion15FusionCallbacksIS2A_NS2J_17LinearCombinationIS2I_fS2I_fLNS_15FloatRoundStyleE2EEES2C_S2H_JEEENS4_5SM1004TMEM4LOAD26SM100_TMEM_LOAD_32dp32b16xENS4_13SM90_TMA_LOADENS1I_INS1J_ILi1ELi4ELi3EEENS1L_ILi16EEENSL_INS5_IJS1N_SR_EEENS5_IJSR_SC_EEEEEEENS4_39AutoVectorizingCopyWithAssumedAlignmentILi128EEENS4_14SM90_TMA_STOREES2Z_S31_S31_EEEvvEEEEvNT_6ParamsE:
        .type           _ZN7cutlass13device_kernelINS_4gemm6kernel13GemmUniversalIN4cute5tupleIJiiiiEEENS1_10collective13CollectiveMmaINS1_46MainloopSm100TmaUmmaWarpSpecializedBlockScaledILi12ELi2ELi2ENS5_IJNS4_1CILi4EEESB_NSA_ILi1EEEEEEEENS5_IJNSA_ILi128EEESF_SF_EEENS5_IJNS_12float_e2m1_tENS_13float_ue8m0_tEEEENS5_IJNS5_IJlSC_lEEENS4_6LayoutINS5_IJNS5_IJNS5_IJNSA_ILi32EEESB_EEEiEEESO_NS5_IJSC_iEEEEEENS5_IJNS5_IJNS5_IJNSA_ILi16EEESB_EEEiEEENS5_IJNS5_IJNSA_ILi0EEESC_EEENSA_ILi512EEEEEENS5_IJSU_iEEEEEEEEEEESJ_S11_NS4_8TiledMMAINS4_8MMA_AtomIJNS4_17SM100_MMA_MXF4_SSISH_SH_fSI_Li128ELi128ELi32ELNS4_4UMMA5MajorE0ELS16_0ELNS15_7ScaleInE0ELS17_0EEEEEENSL_INS5_IJSC_SC_SC_EEENS5_IJSU_SU_SU_EEEEENS5_IJNS4_10UnderscoreES1D_S1D_EEEEENS5_IJNS4_23SM90_TMA_LOAD_MULTICASTES1G_EEENS5_IJNS4_14ComposedLayoutINS4_7SwizzleILi2ELi4ELi3EEENS4_18smem_ptr_flag_bitsILi4EEENSL_INS5_IJNSA_ILi8EEESF_EEENS5_IJSF_SC_EEEEEEENSL_INS5_IJNS5_IJNS5_IJSN_SC_EEENS5_IJSM_NSA_ILi2EEEEEEEEESC_NS5_IJS1T_SC_EEEEEENS5_IJNS5_IJNS5_IJSS_SW_EEESV_EEESU_NS5_IJS1T_SW_EEEEEEEEEEEvNS4_8identityES1H_S23_vS24_EENS_8epilogue10collective18CollectiveEpilogueINS26_23Sm100TmaWarpSpecializedILi4ELi2ELi16ELb1ELb0EEEJNS5_IJNSA_ILi64EEESF_SF_EEENS5_IJNSL_IS2B_SC_EENSL_INS5_IJSR_S1T_EEENS5_IJSC_S2B_EEEEEEEENS_10bfloat16_tESK_S2I_SK_NS26_6fusion15FusionCallbacksIS2A_NS2J_17LinearCombinationIS2I_fS2I_fLNS_15FloatRoundStyleE2EEES2C_S2H_JEEENS4_5SM1004TMEM4LOAD26SM100_TMEM_LOAD_32dp32b16xENS4_13SM90_TMA_LOADENS1I_INS1J_ILi1ELi4ELi3EEENS1L_ILi16EEENSL_INS5_IJS1N_SR_EEENS5_IJSR_SC_EEEEEEENS4_39AutoVectorizingCopyWithAssumedAlignmentILi128EEENS4_14SM90_TMA_STOREES2Z_S31_S31_EEEvvEEEEvNT_6ParamsE,@function
        .size           _ZN7cutlass13device_kernelINS_4gemm6kernel13GemmUniversalIN4cute5tupleIJiiiiEEENS1_10collective13CollectiveMmaINS1_46MainloopSm100TmaUmmaWarpSpecializedBlockScaledILi12ELi2ELi2ENS5_IJNS4_1CILi4EEESB_NSA_ILi1EEEEEEEENS5_IJNSA_ILi128EEESF_SF_EEENS5_IJNS_12float_e2m1_tENS_13float_ue8m0_tEEEENS5_IJNS5_IJlSC_lEEENS4_6LayoutINS5_IJNS5_IJNS5_IJNSA_ILi32EEESB_EEEiEEESO_NS5_IJSC_iEEEEEENS5_IJNS5_IJNS5_IJNSA_ILi16EEESB_EEEiEEENS5_IJNS5_IJNSA_ILi0EEESC_EEENSA_ILi512EEEEEENS5_IJSU_iEEEEEEEEEEESJ_S11_NS4_8TiledMMAINS4_8MMA_AtomIJNS4_17SM100_MMA_MXF4_SSISH_SH_fSI_Li128ELi128ELi32ELNS4_4UMMA5MajorE0ELS16_0ELNS15_7ScaleInE0ELS17_0EEEEEENSL_INS5_IJSC_SC_SC_EEENS5_IJSU_SU_SU_EEEEENS5_IJNS4_10UnderscoreES1D_S1D_EEEEENS5_IJNS4_23SM90_TMA_LOAD_MULTICASTES1G_EEENS5_IJNS4_14ComposedLayoutINS4_7SwizzleILi2ELi4ELi3EEENS4_18smem_ptr_flag_bitsILi4EEENSL_INS5_IJNSA_ILi8EEESF_EEENS5_IJSF_SC_EEEEEEENSL_INS5_IJNS5_IJNS5_IJSN_SC_EEENS5_IJSM_NSA_ILi2EEEEEEEEESC_NS5_IJS1T_SC_EEEEEENS5_IJNS5_IJNS5_IJSS_SW_EEESV_EEESU_NS5_IJS1T_SW_EEEEEEEEEEEvNS4_8identityES1H_S23_vS24_EENS_8epilogue10collective18CollectiveEpilogueINS26_23Sm100TmaWarpSpecializedILi4ELi2ELi16ELb1ELb0EEEJNS5_IJNSA_ILi64EEESF_SF_EEENS5_IJNSL_IS2B_SC_EENSL_INS5_IJSR_S1T_EEENS5_IJSC_S2B_EEEEEEEENS_10bfloat16_tESK_S2I_SK_NS26_6fusion15FusionCallbacksIS2A_NS2J_17LinearCombinationIS2I_fS2I_fLNS_15FloatRoundStyleE2EEES2C_S2H_JEEENS4_5SM1004TMEM4LOAD26SM100_TMEM_LOAD_32dp32b16xENS4_13SM90_TMA_LOADENS1I_INS1J_ILi1ELi4ELi3EEENS1L_ILi16EEENSL_INS5_IJS1N_SR_EEENS5_IJSR_SC_EEEEEEENS4_39AutoVectorizingCopyWithAssumedAlignmentILi128EEENS4_14SM90_TMA_STOREES2Z_S31_S31_EEEvvEEEEvNT_6ParamsE,(.L_x_266 - _ZN7cutlass13device_kernelINS_4gemm6kernel13GemmUniversalIN4cute5tupleIJiiiiEEENS1_10collective13CollectiveMmaINS1_46MainloopSm100TmaUmmaWarpSpecializedBlockScaledILi12ELi2ELi2ENS5_IJNS4_1CILi4EEESB_NSA_ILi1EEEEEEEENS5_IJNSA_ILi128EEESF_SF_EEENS5_IJNS_12float_e2m1_tENS_13float_ue8m0_tEEEENS5_IJNS5_IJlSC_lEEENS4_6LayoutINS5_IJNS5_IJNS5_IJNSA_ILi32EEESB_EEEiEEESO_NS5_IJSC_iEEEEEENS5_IJNS5_IJNS5_IJNSA_ILi16EEESB_EEEiEEENS5_IJNS5_IJNSA_ILi0EEESC_EEENSA_ILi512EEEEEENS5_IJSU_iEEEEEEEEEEESJ_S11_NS4_8TiledMMAINS4_8MMA_AtomIJNS4_17SM100_MMA_MXF4_SSISH_SH_fSI_Li128ELi128ELi32ELNS4_4UMMA5MajorE0ELS16_0ELNS15_7ScaleInE0ELS17_0EEEEEENSL_INS5_IJSC_SC_SC_EEENS5_IJSU_SU_SU_EEEEENS5_IJNS4_10UnderscoreES1D_S1D_EEEEENS5_IJNS4_23SM90_TMA_LOAD_MULTICASTES1G_EEENS5_IJNS4_14ComposedLayoutINS4_7SwizzleILi2ELi4ELi3EEENS4_18smem_ptr_flag_bitsILi4EEENSL_INS5_IJNSA_ILi8EEESF_EEENS5_IJSF_SC_EEEEEEENSL_INS5_IJNS5_IJNS5_IJSN_SC_EEENS5_IJSM_NSA_ILi2EEEEEEEEESC_NS5_IJS1T_SC_EEEEEENS5_IJNS5_IJNS5_IJSS_SW_EEESV_EEESU_NS5_IJS1T_SW_EEEEEEEEEEEvNS4_8identityES1H_S23_vS24_EENS_8epilogue10collective18CollectiveEpilogueINS26_23Sm100TmaWarpSpecializedILi4ELi2ELi16ELb1ELb0EEEJNS5_IJNSA_ILi64EEESF_SF_EEENS5_IJNSL_IS2B_SC_EENSL_INS5_IJSR_S1T_EEENS5_IJSC_S2B_EEEEEEEENS_10bfloat16_tESK_S2I_SK_NS26_6fusion15FusionCallbacksIS2A_NS2J_17LinearCombinationIS2I_fS2I_fLNS_15FloatRoundStyleE2EEES2C_S2H_JEEENS4_5SM1004TMEM4LOAD26SM100_TMEM_LOAD_32dp32b16xENS4_13SM90_TMA_LOADENS1I_INS1J_ILi1ELi4ELi3EEENS1L_ILi16EEENSL_INS5_IJS1N_SR_EEENS5_IJSR_SC_EEEEEEENS4_39AutoVectorizingCopyWithAssumedAlignmentILi128EEENS4_14SM90_TMA_STOREES2Z_S31_S31_EEEvvEEEEvNT_6ParamsE)
        .other          _ZN7cutlass13device_kernelINS_4gemm6kernel13GemmUniversalIN4cute5tupleIJiiiiEEENS1_10collective13CollectiveMmaINS1_46MainloopSm100TmaUmmaWarpSpecializedBlockScaledILi12ELi2ELi2ENS5_IJNS4_1CILi4EEESB_NSA_ILi1EEEEEEEENS5_IJNSA_ILi128EEESF_SF_EEENS5_IJNS_12float_e2m1_tENS_13float_ue8m0_tEEEENS5_IJNS5_IJlSC_lEEENS4_6LayoutINS5_IJNS5_IJNS5_IJNSA_ILi32EEESB_EEEiEEESO_NS5_IJSC_iEEEEEENS5_IJNS5_IJNS5_IJNSA_ILi16EEESB_EEEiEEENS5_IJNS5_IJNSA_ILi0EEESC_EEENSA_ILi512EEEEEENS5_IJSU_iEEEEEEEEEEESJ_S11_NS4_8TiledMMAINS4_8MMA_AtomIJNS4_17SM100_MMA_MXF4_SSISH_SH_fSI_Li128ELi128ELi32ELNS4_4UMMA5MajorE0ELS16_0ELNS15_7ScaleInE0ELS17_0EEEEEENSL_INS5_IJSC_SC_SC_EEENS5_IJSU_SU_SU_EEEEENS5_IJNS4_10UnderscoreES1D_S1D_EEEEENS5_IJNS4_23SM90_TMA_LOAD_MULTICASTES1G_EEENS5_IJNS4_14ComposedLayoutINS4_7SwizzleILi2ELi4ELi3EEENS4_18smem_ptr_flag_bitsILi4EEENSL_INS5_IJNSA_ILi8EEESF_EEENS5_IJSF_SC_EEEEEEENSL_INS5_IJNS5_IJNS5_IJSN_SC_EEENS5_IJSM_NSA_ILi2EEEEEEEEESC_NS5_IJS1T_SC_EEEEEENS5_IJNS5_IJNS5_IJSS_SW_EEESV_EEESU_NS5_IJS1T_SW_EEEEEEEEEEEvNS4_8identityES1H_S23_vS24_EENS_8epilogue10collective18CollectiveEpilogueINS26_23Sm100TmaWarpSpecializedILi4ELi2ELi16ELb1ELb0EEEJNS5_IJNSA_ILi64EEESF_SF_EEENS5_IJNSL_IS2B_SC_EENSL_INS5_IJSR_S1T_EEENS5_IJSC_S2B_EEEEEEEENS_10bfloat16_tESK_S2I_SK_NS26_6fusion15FusionCallbacksIS2A_NS2J_17LinearCombinationIS2I_fS2I_fLNS_15FloatRoundStyleE2EEES2C_S2H_JEEENS4_5SM1004TMEM4LOAD26SM100_TMEM_LOAD_32dp32b16xENS4_13SM90_TMA_LOADENS1I_INS1J_ILi1ELi4ELi3EEENS1L_ILi16EEENSL_INS5_IJS1N_SR_EEENS5_IJSR_SC_EEEEEEENS4_39AutoVectorizingCopyWithAssumedAlignmentILi128EEENS4_14SM90_TMA_STOREES2Z_S31_S31_EEEvvEEEEvNT_6ParamsE,@"STO_CUDA_ENTRY STV_DEFAULT"
_ZN7cutlass13device_kernelINS_4gemm6kernel13GemmUniversalIN4cute5tupleIJiiiiEEENS1_10collective13CollectiveMmaINS1_46MainloopSm100TmaUmmaWarpSpecializedBlockScaledILi12ELi2ELi2ENS5_IJNS4_1CILi4EEESB_NSA_ILi1EEEEEEEENS5_IJNSA_ILi128EEESF_SF_EEENS5_IJNS_12float_e2m1_tENS_13float_ue8m0_tEEEENS5_IJNS5_IJlSC_lEEENS4_6LayoutINS5_IJNS5_IJNS5_IJNSA_ILi32EEESB_EEEiEEESO_NS5_IJSC_iEEEEEENS5_IJNS5_IJNS5_IJNSA_ILi16EEESB_EEEiEEENS5_IJNS5_IJNSA_ILi0EEESC_EEENSA_ILi512EEEEEENS5_IJSU_iEEEEEEEEEEESJ_S11_NS4_8TiledMMAINS4_8MMA_AtomIJNS4_17SM100_MMA_MXF4_SSISH_SH_fSI_Li128ELi128ELi32ELNS4_4UMMA5MajorE0ELS16_0ELNS15_7ScaleInE0ELS17_0EEEEEENSL_INS5_IJSC_SC_SC_EEENS5_IJSU_SU_SU_EEEEENS5_IJNS4_10UnderscoreES1D_S1D_EEEEENS5_IJNS4_23SM90_TMA_LOAD_MULTICASTES1G_EEENS5_IJNS4_14ComposedLayoutINS4_7SwizzleILi2ELi4ELi3EEENS4_18smem_ptr_flag_bitsILi4EEENSL_INS5_IJNSA_ILi8EEESF_EEENS5_IJSF_SC_EEEEEEENSL_INS5_IJNS5_IJNS5_IJSN_SC_EEENS5_IJSM_NSA_ILi2EEEEEEEEESC_NS5_IJS1T_SC_EEEEEENS5_IJNS5_IJNS5_IJSS_SW_EEESV_EEESU_NS5_IJS1T_SW_EEEEEEEEEEEvNS4_8identityES1H_S23_vS24_EENS_8epilogue10collective18CollectiveEpilogueINS26_23Sm100TmaWarpSpecializedILi4ELi2ELi16ELb1ELb0EEEJNS5_IJNSA_ILi64EEESF_SF_EEENS5_IJNSL_IS2B_SC_EENSL_INS5_IJSR_S1T_EEENS5_IJSC_S2B_EEEEEEEENS_10bfloat16_tESK_S2I_SK_NS26_6fusion15FusionCallbacksIS2A_NS2J_17LinearCombinationIS2I_fS2I_fLNS_15FloatRoundStyleE2EEES2C_S2H_JEEENS4_5SM1004TMEM4LOAD26SM100_TMEM_LOAD_32dp32b16xENS4_13SM90_TMA_LOADENS1I_INS1J_ILi1ELi4ELi3EEENS1L_ILi16EEENSL_INS5_IJS1N_SR_EEENS5_IJSR_SC_EEEEEEENS4_39AutoVectorizingCopyWithAssumedAlignmentILi128EEENS4_14SM90_TMA_STOREES2Z_S31_S31_EEEvvEEEEvNT_6ParamsE:
[----:B------:R-:W1:Y:S01]  /*0000*/  LDC R1, c[0x0][0x37c] ;  /* 0x0000df00ff017b82 */ /* 0x000e620000000800 */
[----:B------:R-:W2:Y:S01]  /*0010*/  S2R R0, SR_TID.X ;  /* 0x0000000000007919 */ /* 0x000ea20000002100 */
[----:B------:R-:W3:Y:S01]  /*0020*/  LDCU.64 UR6, c[0x0][0xc90] ;  /* 0x00019200ff0677ac */ /* 0x000ee20008000a00 */
[----:B------:R-:W-:Y:S01]  /*0030*/  PRMT R90, RZ, 0x7610, R90 ;  /* 0x00007610ff5a7816 */ /* 0x000fe2000000005a */
[----:B------:R-:W4:Y:S01]  /*0040*/  LDCU.64 UR46, c[0x0][0x358] ;  /* 0x00006b00ff2e77ac */ /* 0x000f220008000a00 */
[----:B------:R-:W-:Y:S02]  /*0050*/  ELECT P5, URZ, PT ;  /* 0x0000000000ff782f */ /* 0x000fe400038a0000 */
[----:B---3--:R-:W-:-:S04]  /*0060*/  ISETP.NE.U32.AND P0, PT, RZ, UR6, PT ;  /* 0x00000006ff007c0c */ /* 0x008fc8000bf05070 */
[----:B------:R-:W-:Y:S02]  /*0070*/  ISETP.NE.AND.EX P1, PT, RZ, UR7, PT, P0 ;  /* 0x00000007ff007c0c */ /* 0x000fe4000bf25300 */
[----:B--2---:R-:W-:-:S05]  /*0080*/  SHF.R.U32.HI R103, RZ, 0x5, R0 ;  /* 0x00000005ff677819 */ /* 0x004fca0000011600 */
[----:B------:R-:W2:Y:S02]  /*0090*/  SHFL.IDX PT, R2, R103, RZ, 0x1f ;  /* 0x00001fff67027589 */ /* 0x000ea400000e0000 */
[----:B--2---:R-:W-:-:S04]  /*00a0*/  R2UR UR16, R2 ;  /* 0x00000000021072ca */ /* 0x004fc800000e0000 */
[----:B-1--4-:R-:W-:Y:S05]  /*00b0*/  @P1 BRA `(.L_x_0) ;  /* 0x00000000002c1947 */ /* 0x012fea0003800000 */
[----:B------:R-:W1:Y:S02]  /*00c0*/  LDCU.64 UR4, c[0x0][0xc88] ;  /* 0x00019100ff0477ac */ /* 0x000e640008000a00 */
[----:B-1----:R-:W-:-:S04]  /*00d0*/  UISETP.NE.U32.AND UP0, UPT, UR4, URZ, UPT ;  /* 0x000000ff0400728c */ /* 0x002fc8000bf05070 */
[----:B------:R-:W-:-:S09]  /*00e0*/  UISETP.NE.AND.EX UP0, UPT, UR5, URZ, UPT, UP0 ;  /* 0x000000ff0500728c */ /* 0x000fd2000bf05300 */
[----:B------:R-:W-:Y:S05]  /*00f0*/  BRA.U !UP0, `(.L_x_1) ;  /* 0x0000000108107547 */ /* 0x000fea000b800000 */
[----:B------:R-:W1:Y:S02]  /*0100*/  LDC.64 R2, c[0x0][0xc88] ;  /* 0x00032200ff027b82 */ /* 0x000e640000000a00 */
[----:B-1----:R1:W5:Y:S01]  /*0110*/  LDG.E R53, desc[UR46][R2.64] ;  /* 0x0000002e02357981 */ /* 0x002362000c1e1900 */
[----:B------:R-:W-:Y:S01]  /*0120*/  HFMA2 R90, -RZ, RZ, 0, 5.9604644775390625e-08 ;  /* 0x00000001ff5a7431 */ /* 0x000fe200000001ff */
[----:B------:R-:W-:Y:S05]  /*0130*/  BRA `(.L_x_0) ;  /* 0x00000000000c7947 */ /* 0x000fea0003800000 */
.L_x_1:
[----:B------:R-:W1:Y:S01]  /*0140*/  LDCU UR4, c[0x0][0xc80] ;  /* 0x00019000ff0477ac */ /* 0x000e620008000800 */
[----:B------:R-:W-:Y:S01]  /*0150*/  HFMA2 R90, -RZ, RZ, 0, 5.9604644775390625e-08 ;  /* 0x00000001ff5a7431 */ /* 0x000fe200000001ff */
[----:B-1----:R-:W-:-:S07]  /*0160*/  MOV R53, UR4 ;  /* 0x0000000400357c02 */ /* 0x002fce0008000f00 */
.L_x_0:
[----:B------:R-:W2:Y:S02]  /*0170*/  LDCU.64 UR4, c[0x0][0xcb0] ;  /* 0x00019600ff0477ac */ /* 0x000ea40008000a00 */
[----:B--2---:R-:W-:-:S04]  /*0180*/  UISETP.NE.U32.AND UP0, UPT, UR4, URZ, UPT ;  /* 0x000000ff0400728c */ /* 0x004fc8000bf05070 */
[----:B------:R-:W-:-:S09]  /*0190*/  UISETP.NE.AND.EX UP0, UPT, UR5, URZ, UPT, UP0 ;  /* 0x000000ff0500728c */ /* 0x000fd2000bf05300 */
[----:B------:R-:W-:Y:S05]  /*01a0*/  BRA.U UP0, `(.L_x_2) ;  /* 0x0000000100247547 */ /* 0x000fea000b800000 */
[----:B------:R-:W2:Y:S02]  /*01b0*/  LDCU.64 UR4, c[0x0][0xca8] ;  /* 0x00019500ff0477ac */ /* 0x000ea40008000a00 */
[----:B--2---:R-:W-:-:S04]  /*01c0*/  UISETP.NE.U32.AND UP0, UPT, UR4, URZ, UPT ;  /* 0x000000ff0400728c */ /* 0x004fc8000bf05070 */
[----:B------:R-:W-:-:S09]  /*01d0*/  UISETP.NE.AND.EX UP0, UPT, UR5, URZ, UPT, UP0 ;  /* 0x000000ff0500728c */ /* 0x000fd2000bf05300 */
[----:B------:R-:W-:Y:S05]  /*01e0*/  BRA.U !UP0, `(.L_x_3) ;  /* 0x00000001080c7547 */ /* 0x000fea000b800000 */
[----:B-1----:R-:W1:Y:S02]  /*01f0*/  LDC.64 R2, c[0x0][0xca8] ;  /* 0x00032a00ff027b82 */ /* 0x002e640000000a00 */
[----:B-1----:R2:W5:Y:S01]  /*0200*/  LDG.E R52, desc[UR46][R2.64] ;  /* 0x0000002e02347981 */ /* 0x002562000c1e1900 */
[----:B------:R-:W-:Y:S05]  /*0210*/  BRA `(.L_x_2) ;  /* 0x0000000000087947 */ /* 0x000fea0003800000 */
.L_x_3:
[----:B------:R-:W2:Y:S02]  /*0220*/  LDCU UR4, c[0x0][0xca0] ;  /* 0x00019400ff0477ac */ /* 0x000ea40008000800 */
[----:B--2---:R-:W-:Y:S02]  /*0230*/  MOV R52, UR4 ;  /* 0x0000000400347c02 */ /* 0x004fe40008000f00 */
.L_x_2:
[----:B-12---:R-:W-:Y:S01]  /*0240*/  IMAD.U32 R2, RZ, RZ, UR16 ;  /* 0x00000010ff027e24 */ /* 0x006fe2000f8e00ff */
[----:B------:R-:W-:Y:S04]  /*0250*/  BSSY.RECONVERGENT B0, `(.L_x_4) ;  /* 0x0000012000007945 */ /* 0x000fe80003800200 */
[C---:B------:R-:W-:Y:S02]  /*0260*/  ISETP.NE.OR P2, PT, R2.reuse, 0x1, !P5 ;  /* 0x000000010200780c */ /* 0x040fe40006f45670 */
[----:B------:R-:W-:-:S11]  /*0270*/  ISETP.NE.OR P1, PT, R2, 0x3, !P5 ;  /* 0x000000030200780c */ /* 0x000fd60006f25670 */
[----:B------:R-:W-:Y:S05]  /*0280*/  @P2 BRA `(.L_x_5) ;  /* 0x0000000000382947 */ /* 0x000fea0003800000 */
[----:B------:R-:W1:Y:S02]  /*0290*/  LDCU.64 UR4, c[0x0][0x348] ;  /* 0x00006900ff0477ac */ /* 0x000e640008000a00 */
[----:B-1----:R-:W-:Y:S02]  /*02a0*/  UIADD3 UR12, UP3, UPT, UR4, 0x80, URZ ;  /* 0x00000080040c7890 */ /* 0x002fe4000ff7e0ff */
[----:B------:R-:W-:Y:S02]  /*02b0*/  UIADD3 UR10, UP2, UPT, UR4, 0x180, URZ ;  /* 0x00000180040a7890 */ /* 0x000fe4000ff5e0ff */
[----:B------:R-:W-:Y:S02]  /*02c0*/  UIADD3 UR8, UP1, UPT, UR4, 0x280, URZ ;  /* 0x0000028004087890 */ /* 0x000fe4000ff3e0ff */
[----:B------:R-:W-:Y:S02]  /*02d0*/  UIADD3 UR4, UP0, UPT, UR4, 0x380, URZ ;  /* 0x0000038004047890 */ /* 0x000fe4000ff1e0ff */
[----:B------:R-:W-:-:S02]  /*02e0*/  UIADD3.X UR13, UPT, UPT, URZ, UR5, URZ, UP3, !UPT ;  /* 0x00000005ff0d7290 */ /* 0x000fc40009ffe4ff */
[----:B------:R-:W-:Y:S02]  /*02f0*/  UIADD3.X UR11, UPT, UPT, URZ, UR5, URZ, UP2, !UPT ;  /* 0x00000005ff0b7290 */ /* 0x000fe400097fe4ff */
[----:B------:R-:W-:Y:S02]  /*0300*/  UIADD3.X UR9, UPT, UPT, URZ, UR5, URZ, UP1, !UPT ;  /* 0x00000005ff097290 */ /* 0x000fe40008ffe4ff */
[----:B------:R-:W-:-:S03]  /*0310*/  UIADD3.X UR5, UPT, UPT, URZ, UR5, URZ, UP0, !UPT ;  /* 0x00000005ff057290 */ /* 0x000fc600087fe4ff */
[----:B------:R1:W-:Y:S02]  /*0320*/  UTMACCTL.PF [UR12] ;  /* 0x000000000c0079b9 */ /* 0x0003e40008040000 */
[----:B------:R1:W-:Y:S02]  /*0330*/  UTMACCTL.PF [UR10] ;  /* 0x000000000a0079b9 */ /* 0x0003e40008040000 */
[----:B------:R1:W-:Y:S02]  /*0340*/  UTMACCTL.PF [UR8] ;  /* 0x00000000080079b9 */ /* 0x0003e40008040000 */
[----:B------:R1:W-:Y:S02]  /*0350*/  UTMACCTL.PF [UR4] ;  /* 0x00000000040079b9 */ /* 0x0003e40008040000 */
[----:B-1----:R-:W-:Y:S01]  /*0360*/  NOP ;  /* 0x0000000000007918 */ /* 0x002fe20000000000 */
.L_x_5:
[----:B------:R-:W-:Y:S05]  /*0370*/  BSYNC.RECONVERGENT B0 ;  /* 0x0000000000007941 */ /* 0x000fea0003800200 */
.L_x_4:
[----:B------:R-:W-:Y:S04]  /*0380*/  BSSY.RECONVERGENT B0, `(.L_x_6) ;  /* 0x000000a000007945 */ /* 0x000fe80003800200 */
[----:B------:R-:W-:Y:S05]  /*0390*/  @P1 BRA `(.L_x_7) ;  /* 0x0000000000201947 */ /* 0x000fea0003800000 */
[----:B------:R-:W1:Y:S02]  /*03a0*/  LDCU.64 UR4, c[0x0][0x348] ;  /* 0x00006900ff0477ac */ /* 0x000e640008000a00 */
[----:B-1----:R-:W-:Y:S02]  /*03b0*/  UIADD3 UR8, UP1, UPT, UR4, 0x980, URZ ;  /* 0x0000098004087890 */ /* 0x002fe4000ff3e0ff */
[----:B------:R-:W-:Y:S02]  /*03c0*/  UIADD3 UR4, UP0, UPT, UR4, 0xa80, URZ ;  /* 0x00000a8004047890 */ /* 0x000fe4000ff1e0ff */
[----:B------:R-:W-:Y:S02]  /*03d0*/  UIADD3.X UR9, UPT, UPT, URZ, UR5, URZ, UP1, !UPT ;  /* 0x00000005ff097290 */ /* 0x000fe40008ffe4ff */
[----:B------:R-:W-:-:S07]  /*03e0*/  UIADD3.X UR5, UPT, UPT, URZ, UR5, URZ, UP0, !UPT ;  /* 0x00000005ff057290 */ /* 0x000fce00087fe4ff */
[----:B------:R1:W-:Y:S02]  /*03f0*/  UTMACCTL.PF [UR8] ;  /* 0x00000000080079b9 */ /* 0x0003e40008040000 */
[----:B------:R1:W-:Y:S02]  /*0400*/  UTMACCTL.PF [UR4] ;  /* 0x00000000040079b9 */ /* 0x0003e40008040000 */
[----:B-1----:R-:W-:Y:S01]  /*0410*/  NOP ;  /* 0x0000000000007918 */ /* 0x002fe20000000000 */
.L_x_7:
[----:B------:R-:W-:Y:S05]  /*0420*/  BSYNC.RECONVERGENT B0 ;  /* 0x0000000000007941 */ /* 0x000fea0003800200 */
.L_x_6:
[----:B------:R-:W1:Y:S01]  /*0430*/  LDCU.64 UR4, c[0x0][0xc88] ;  /* 0x00019100ff0477ac */ /* 0x000e620008000a00 */
[----:B------:R-:W-:Y:S01]  /*0440*/  ISETP.NE.AND.EX P0, PT, RZ, UR7, PT, P0 ;  /* 0x00000007ff007c0c */ /* 0x000fe2000bf05300 */
[----:B------:R-:W-:Y:S01]  /*0450*/  UPLOP3.LUT UP6, UPT, UPT, UPT, UPT, 0x80, 0x8 ;  /* 0x000000000008789c */ /* 0x000fe20003fcf070 */
[----:B-1----:R-:W-:-:S04]  /*0460*/  ISETP.NE.U32.AND P1, PT, RZ, UR4, PT ;  /* 0x00000004ff007c0c */ /* 0x002fc8000bf25070 */
[----:B------:R-:W-:-:S13]  /*0470*/  ISETP.NE.AND.EX P1, PT, RZ, UR5, PT, P1 ;  /* 0x00000005ff007c0c */ /* 0x000fda000bf25310 */
[----:B------:R-:W-:Y:S05]  /*0480*/  @P1 BRA P0, `(.L_x_8) ;  /* 0x0000000000281947 */ /* 0x000fea0000000000 */
[----:B------:R-:W-:Y:S01]  /*0490*/  UISETP.NE.U32.AND UP1, UPT, UR6, URZ, UPT ;  /* 0x000000ff0600728c */ /* 0x000fe2000bf25070 */
[----:B-----5:R-:W-:Y:S01]  /*04a0*/  FSETP.NEU.AND P0, PT, R53, RZ, PT ;  /* 0x000000ff3500720b */ /* 0x020fe20003f0d000 */
[----:B------:R-:W-:Y:S02]  /*04b0*/  UISETP.NE.U32.AND UP0, UPT, UR4, URZ, UPT ;  /* 0x000000ff0400728c */ /* 0x000fe4000bf05070 */
[----:B------:R-:W-:Y:S02]  /*04c0*/  UISETP.NE.AND.EX UP1, UPT, UR7, URZ, UPT, UP1 ;  /* 0x000000ff0700728c */ /* 0x000fe4000bf25310 */
[----:B------:R-:W-:-:S04]  /*04d0*/  UISETP.NE.AND.EX UP0, UPT, UR5, URZ, UPT, UP0 ;  /* 0x000000ff0500728c */ /* 0x000fc8000bf05300 */
[----:B------:R-:W-:-:S04]  /*04e0*/  USEL UR4, URZ, 0xffffffff, UP0 ;  /* 0xffffffffff047887 */ /* 0x000fc80008000000 */
[----:B------:R-:W-:Y:S01]  /*04f0*/  VOTEU.ANY UP0, P0 ;  /* 0x0000000000ff7886 */ /* 0x000fe20000000100 */
[----:B------:R-:W-:-:S04]  /*0500*/  @!UP1 USEL UR4, URZ, 0xffffffff, UP0 ;  /* 0xffffffffff049887 */ /* 0x000fc80008000000 */
[----:B------:R-:W-:-:S04]  /*0510*/  ULOP3.LUT UR4, UR4, 0x1, URZ, 0xc0, !UPT ;  /* 0x0000000104047892 */ /* 0x000fc8000f8ec0ff */
[----:B------:R-:W-:-:S11]  /*0520*/  UISETP.NE.U32.AND UP6, UPT, UR4, 0x1, UPT ;  /* 0x000000010400788c */ /* 0x000fd6000bfc5070 */
.L_x_8:
[----:B------:R-:W1:Y:S01]  /*0530*/  SHFL.IDX PT, R3, R103, RZ, 0x1f ;  /* 0x00001fff67037589 */ /* 0x000e6200000e0000 */
[----:B------:R-:W-:-:S04]  /*0540*/  UISETP.NE.AND UP0, UPT, UR16, 0x2, UPT ;  /* 0x000000021000788c */ /* 0x000fc8000bf05270 */
[----:B------:R-:W-:Y:S01]  /*0550*/  USEL UR4, URZ, 0x1, UP0 ;  /* 0x00000001ff047887 */ /* 0x000fe20008000000 */
[----:B-1----:R-:W-:-:S13]  /*0560*/  ISETP.NE.AND P0, PT, R3, RZ, PT ;  /* 0x000000ff0300720c */ /* 0x002fda0003f05270 */
[----:B------:R-:W-:Y:S05]  /*0570*/  @P0 BRA `(.L_x_9) ;  /* 0x0000000000a40947 */ /* 0x000fea0003800000 */
[----:B------:R-:W-:Y:S01]  /*0580*/  ELECT P0, URZ, PT ;  /* 0x0000000000ff782f */ /* 0x000fe20003800000 */
[----:B------:R-:W-:-:S12]  /*0590*/  BSSY.RECONVERGENT B0, `(.L_x_9) ;  /* 0x0000027000007945 */ /* 0x000fd80003800200 */
[----:B------:R-:W-:Y:S05]  /*05a0*/  @!P0 BRA `(.L_x_10) ;  /* 0x0000000000948947 */ /* 0x000fea0003800000 */
[----:B------:R-:W1:Y:S01]  /*05b0*/  S2UR UR7, SR_CgaCtaId ;  /* 0x00000000000779c3 */ /* 0x000e620000008800 */
[----:B------:R-:W-:Y:S01]  /*05c0*/  UMOV UR8, 0x400 ;  /* 0x0000040000087882 */ /* 0x000fe20000000000 */
[----:B------:R-:W-:Y:S01]  /*05d0*/  UMOV UR6, 0x1 ;  /* 0x0000000100067882 */ /* 0x000fe20000000000 */
[----:B------:R-:W-:Y:S02]  /*05e0*/  UMOV UR5, 0x7 ;  /* 0x0000000700057882 */ /* 0x000fe40000000000 */
[----:B------:R-:W-:-:S04]  /*05f0*/  UIADD3 UR10, UPT, UPT, -UR5, 0x100000, URZ ;  /* 0x00100000050a7890 */ /* 0x000fc8000fffe1ff */
[----:B------:R-:W-:Y:S02]  /*0600*/  USHF.L.U32 UR11, UR10, 0xb, URZ ;  /* 0x0000000b0a0b7899 */ /* 0x000fe400080006ff */
[----:B------:R-:W-:Y:S02]  /*0610*/  USHF.L.U32 UR10, UR10, 0x1, URZ ;  /* 0x000000010a0a7899 */ /* 0x000fe400080006ff */
[----:B-1----:R-:W-:Y:S02]  /*0620*/  ULEA UR7, UR7, UR8, 0x18 ;  /* 0x0000000807077291 */ /* 0x002fe4000f8ec0ff */
[----:B------:R-:W-:-:S04]  /*0630*/  UIADD3 UR8, UPT, UPT, -UR6, 0x100000, URZ ;  /* 0x0010000006087890 */ /* 0x000fc8000fffe1ff */
[----:B------:R-:W-:Y:S02]  /*0640*/  USHF.L.U32 UR9, UR8, 0xb, URZ ;  /* 0x0000000b08097899 */ /* 0x000fe400080006ff */
[----:B------:R-:W-:Y:S01]  /*0650*/  USHF.L.U32 UR8, UR8, 0x1, URZ ;  /* 0x0000000108087899 */ /* 0x000fe200080006ff */
[----:B------:R-:W1:Y:S11]  /*0660*/  FENCE.VIEW.ASYNC.S ;  /* 0x00000000000073c6 */ /* 0x000e760000000000 */
[----:B-1----:R1:W2:Y:S01]  /*0670*/  SYNCS.EXCH.64 URZ, [UR7], UR8 ;  /* 0x0000000807ff75b2 */ /* 0x0022a20008000100 */
[----:B------:R1:W3:Y:S01]  /*0680*/  SYNCS.EXCH.64 URZ, [UR7+0x60], UR10 ;  /* 0x0000600a07ff75b2 */ /* 0x0002e20008000100 */
[----:B------:R1:W4:Y:S01]  /*0690*/  SYNCS.EXCH.64 URZ, [UR7+0x8], UR8 ;  /* 0x0000080807ff75b2 */ /* 0x0003220008000100 */
[----:B------:R1:W1:Y:S01]  /*06a0*/  SYNCS.EXCH.64 URZ, [UR7+0x68], UR10 ;  /* 0x0000680a07ff75b2 */ /* 0x0002620008000100 */
        /* <DEDUP_REMOVED lines=20> */
[----:B--2---:R-:W-:Y:S01]  /*07f0*/  NOP ;  /* 0x0000000000007918 */ /* 0x004fe20000000000 */
.L_x_10:
[----:B-1----:R-:W-:Y:S05]  /*0800*/  BSYNC.RECONVERGENT B0 ;  /* 0x0000000000007941 */ /* 0x002fea0003800200 */
.L_x_9:
[----:B------:R-:W1:Y:S01]  /*0810*/  SHFL.IDX PT, R3, R103, RZ, 0x1f ;  /* 0x00001fff67037589 */ /* 0x000e6200000e0000 */
[----:B------:R-:W-:Y:S01]  /*0820*/  NOP ;  /* 0x0000000000007918 */ /* 0x000fe20000000000 */
[----:B-1----:R-:W-:-:S13]  /*0830*/  ISETP.NE.AND P0, PT, R3, 0x1, PT ;  /* 0x000000010300780c */ /* 0x002fda0003f05270 */
[----:B------:R-:W-:Y:S05]  /*0840*/  @P0 BRA `(.L_x_11) ;  /* 0x0000000000580947 */ /* 0x000fea0003800000 */
[----:B------:R-:W1:Y:S01]  /*0850*/  S2UR UR7, SR_CgaCtaId ;  /* 0x00000000000779c3 */ /* 0x000e620000008800 */
[----:B------:R-:W-:Y:S01]  /*0860*/  UMOV UR8, 0x400 ;  /* 0x0000040000087882 */ /* 0x000fe20000000000 */
[----:B------:R-:W-:Y:S01]  /*0870*/  UMOV UR6, 0x20 ;  /* 0x0000002000067882 */ /* 0x000fe20000000000 */
[----:B------:R-:W-:Y:S01]  /*0880*/  UMOV UR5, 0x80 ;  /* 0x0000008000057882 */ /* 0x000fe20000000000 */
[----:B------:R-:W-:Y:S01]  /*0890*/  ELECT P0, URZ, PT ;  /* 0x0000000000ff782f */ /* 0x000fe20003800000 */
        /* <DEDUP_REMOVED lines=8> */
[----:B-1----:R1:W2:Y:S01]  /*0920*/  SYNCS.EXCH.64 URZ, [UR7+0xc0], UR8 ;  /* 0x0000c00807ff75b2 */ /* 0x0022a20008000100 */
[----:B------:R1:W1:Y:S01]  /*0930*/  SYNCS.EXCH.64 URZ, [UR7+0xe0], UR10 ;  /* 0x0000e00a07ff75b2 */ /* 0x0002620008000100 */
[----:B------:R1:W1:Y:S01]  /*0940*/  SYNCS.EXCH.64 URZ, [UR7+0xc8], UR8 ;  /* 0x0000c80807ff75b2 */ /* 0x0002620008000100 */
[----:B------:R1:W1:Y:S01]  /*0950*/  SYNCS.EXCH.64 URZ, [UR7+0xe8], UR10 ;  /* 0x0000e80a07ff75b2 */ /* 0x0002620008000100 */
[----:B------:R1:W1:Y:S01]  /*0960*/  SYNCS.EXCH.64 URZ, [UR7+0xd0], UR8 ;  /* 0x0000d00807ff75b2 */ /* 0x0002620008000100 */
[----:B------:R1:W1:Y:S01]  /*0970*/  SYNCS.EXCH.64 URZ, [UR7+0xf0], UR10 ;  /* 0x0000f00a07ff75b2 */ /* 0x0002620008000100 */
[----:B------:R1:W1:Y:S01]  /*0980*/  SYNCS.EXCH.64 URZ, [UR7+0xd8], UR8 ;  /* 0x0000d80807ff75b2 */ /* 0x0002620008000100 */
[----:B------:R1:W1:Y:S01]  /*0990*/  SYNCS.EXCH.64 URZ, [UR7+0xf8], UR10 ;  /* 0x0000f80a07ff75b2 */ /* 0x0002620008000100 */
[----:B------:R-:W-:Y:S01]  /*09a0*/  NOP ;  /* 0x0000000000007918 */ /* 0x000fe20000000000 */
.L_x_11:
[----:B------:R-:W3:Y:S01]  /*09b0*/  SHFL.IDX PT, R3, R103, RZ, 0x1f ;  /* 0x00001fff67037589 */ /* 0x000ee200000e0000 */
[----:B------:R-:W-:Y:S01]  /*09c0*/  NOP ;  /* 0x0000000000007918 */ /* 0x000fe20000000000 */
[----:B---3--:R-:W-:-:S13]  /*09d0*/  ISETP.NE.AND P0, PT, R3, 0x3, PT ;  /* 0x000000030300780c */ /* 0x008fda0003f05270 */
[----:B------:R-:W-:Y:S05]  /*09e0*/  @P0 BRA `(.L_x_12) ;  /* 0x0000000000300947 */ /* 0x000fea0003800000 */
[----:B------:R-:W3:Y:S01]  /*09f0*/  S2UR UR6, SR_CgaCtaId ;  /* 0x00000000000679c3 */ /* 0x000ee20000008800 */
[----:B-1----:R-:W-:Y:S01]  /*0a00*/  UMOV UR7, 0x400 ;  /* 0x0000040000077882 */ /* 0x002fe20000000000 */
[----:B------:R-:W-:Y:S01]  /*0a10*/  UMOV UR5, 0x20 ;  /* 0x0000002000057882 */ /* 0x000fe20000000000 */
[----:B------:R-:W-:Y:S01]  /*0a20*/  ELECT P0, URZ, PT ;  /* 0x0000000000ff782f */ /* 0x000fe20003800000 */
[----:B------:R-:W-:-:S04]  /*0a30*/  UIADD3 UR8, UPT, UPT, -UR5, 0x100000, URZ ;  /* 0x0010000005087890 */ /* 0x000fc8000fffe1ff */
[----:B------:R-:W-:Y:S02]  /*0a40*/  USHF.L.U32 UR9, UR8, 0xb, URZ ;  /* 0x0000000b08097899 */ /* 0x000fe400080006ff */
[----:B------:R-:W-:Y:S02]  /*0a50*/  USHF.L.U32 UR8, UR8, 0x1, URZ ;  /* 0x0000000108087899 */ /* 0x000fe400080006ff */
[----:B---3--:R-:W-:Y:S01]  /*0a60*/  ULEA UR6, UR6, UR7, 0x18 ;  /* 0x0000000706067291 */ /* 0x008fe2000f8ec0ff */
[----:B------:R-:W1:Y:S11]  /*0a70*/  FENCE.VIEW.ASYNC.S ;  /* 0x00000000000073c6 */ /* 0x000e760000000000 */
[----:B-1----:R3:W1:Y:S01]  /*0a80*/  SYNCS.EXCH.64 URZ, [UR6+0x100], UR8 ;  /* 0x0001000806ff75b2 */ /* 0x0026620008000100 */
[----:B------:R3:W1:Y:S02]  /*0a90*/  SYNCS.EXCH.64 URZ, [UR6+0x108], UR8 ;  /* 0x0001080806ff75b2 */ /* 0x0006640008000100 */
[----:B---3--:R-:W-:Y:S01]  /*0aa0*/  NOP ;  /* 0x0000000000007918 */ /* 0x008fe20000000000 */
.L_x_12:
[----:B------:R-:W3:Y:S01]  /*0ab0*/  SHFL.IDX PT, R3, R103, RZ, 0x1f ;  /* 0x00001fff67037589 */ /* 0x000ee200000e0000 */
[----:B------:R-:W-:Y:S01]  /*0ac0*/  NOP ;  /* 0x0000000000007918 */ /* 0x000fe20000000000 */
[----:B---3--:R-:W-:-:S13]  /*0ad0*/  ISETP.NE.AND P0, PT, R3, 0x4, PT ;  /* 0x000000040300780c */ /* 0x008fda0003f05270 */
[----:B------:R-:W-:Y:S05]  /*0ae0*/  @P0 BRA `(.L_x_13) ;  /* 0x00000000004c0947 */ /* 0x000fea0003800000 */
[----:B------:R-:W3:Y:S01]  /*0af0*/  S2UR UR6, SR_CgaCtaId ;  /* 0x00000000000679c3 */ /* 0x000ee20000008800 */
[----:B-1----:R-:W-:Y:S01]  /*0b00*/  UMOV UR8, 0xe20 ;  /* 0x00000e2000087882 */ /* 0x002fe20000000000 */
[----:B------:R-:W-:Y:S01]  /*0b10*/  UMOV UR7, 0x400 ;  /* 0x0000040000077882 */ /* 0x000fe20000000000 */
[----:B------:R-:W-:Y:S01]  /*0b20*/  USEL UR8, UR8, 0xc20, UP6 ;  /* 0x00000c2008087887 */ /* 0x000fe2000b000000 */
[----:B------:R-:W-:Y:S01]  /*0b30*/  UMOV UR5, 0x1 ;  /* 0x0000000100057882 */ /* 0x000fe20000000000 */
[----:B------:R-:W-:Y:S01]  /*0b40*/  ELECT P0, URZ, PT ;  /* 0x0000000000ff782f */ /* 0x000fe20003800000 */
[----:B------:R-:W-:-:S04]  /*0b50*/  UIADD3 UR10, UPT, UPT, -UR5, 0x100000, URZ ;  /* 0x00100000050a7890 */ /* 0x000fc8000fffe1ff */
[----:B------:R-:W-:Y:S02]  /*0b60*/  USHF.L.U32 UR11, UR10, 0xb, URZ ;  /* 0x0000000b0a0b7899 */ /* 0x000fe400080006ff */
[----:B------:R-:W-:Y:S02]  /*0b70*/  USHF.L.U32 UR10, UR10, 0x1, URZ ;  /* 0x000000010a0a7899 */ /* 0x000fe400080006ff */
[----:B------:R-:W-:-:S04]  /*0b80*/  UIADD3 UR8, UPT, UPT, -UR8, 0x100000, URZ ;  /* 0x0010000008087890 */ /* 0x000fc8000fffe1ff */
[----:B------:R-:W-:Y:S02]  /*0b90*/  USHF.L.U32 UR9, UR8, 0xb, URZ ;  /* 0x0000000b08097899 */ /* 0x000fe400080006ff */
[----:B------:R-:W-:Y:S02]  /*0ba0*/  USHF.L.U32 UR8, UR8, 0x1, URZ ;  /* 0x0000000108087899 */ /* 0x000fe400080006ff */
[----:B---3--:R-:W-:Y:S01]  /*0bb0*/  ULEA UR6, UR6, UR7, 0x18 ;  /* 0x0000000706067291 */ /* 0x008fe2000f8ec0ff */
[----:B------:R-:W1:Y:S11]  /*0bc0*/  FENCE.VIEW.ASYNC.S ;  /* 0x00000000000073c6 */ /* 0x000e760000000000 */
[----:B-1----:R3:W1:Y:S01]  /*0bd0*/  SYNCS.EXCH.64 URZ, [UR6+0x110], UR10 ;  /* 0x0001100a06ff75b2 */ /* 0x0026620008000100 */
[----:B------:R3:W1:Y:S01]  /*0be0*/  SYNCS.EXCH.64 URZ, [UR6+0x120], UR8 ;  /* 0x0001200806ff75b2 */ /* 0x0006620008000100 */
[----:B------:R3:W1:Y:S01]  /*0bf0*/  SYNCS.EXCH.64 URZ, [UR6+0x118], UR10 ;  /* 0x0001180a06ff75b2 */ /* 0x0006620008000100 */
[----:B------:R3:W1:Y:S02]  /*0c00*/  SYNCS.EXCH.64 URZ, [UR6+0x128], UR8 ;  /* 0x0001280806ff75b2 */ /* 0x0006640008000100 */
[----:B---3--:R-:W-:Y:S01]  /*0c10*/  NOP ;  /* 0x0000000000007918 */ /* 0x008fe20000000000 */
.L_x_13:
[----:B------:R-:W3:Y:S01]  /*0c20*/  SHFL.IDX PT, R3, R103, RZ, 0x1f ;  /* 0x00001fff67037589 */ /* 0x000ee200000e0000 */
[----:B------:R-:W-:Y:S01]  /*0c30*/  NOP ;  /* 0x0000000000007918 */ /* 0x000fe20000000000 */
[----:B---3--:R-:W-:-:S13]  /*0c40*/  ISETP.NE.AND P0, PT, R3, 0x5, PT ;  /* 0x000000050300780c */ /* 0x008fda0003f05270 */
[----:B------:R-:W-:Y:S05]  /*0c50*/  @P0 BRA `(.L_x_14) ;  /* 0x0000000000480947 */ /* 0x000fea0003800000 */
[----:B-1----:R-:W1:Y:S01]  /*0c60*/  S2UR UR7, SR_CgaCtaId ;  /* 0x00000000000779c3 */ /* 0x002e620000008800 */
        /* <DEDUP_REMOVED lines=12> */
[----:B-1----:R3:W1:Y:S01]  /*0d30*/  SYNCS.EXCH.64 URZ, [UR7+0x130], UR8 ;  /* 0x0001300807ff75b2 */ /* 0x0026620008000100 */
[----:B------:R3:W1:Y:S01]  /*0d40*/  SYNCS.EXCH.64 URZ, [UR7+0x140], UR10 ;  /* 0x0001400a07ff75b2 */ /* 0x0006620008000100 */
[----:B------:R3:W1:Y:S01]  /*0d50*/  SYNCS.EXCH.64 URZ, [UR7+0x138], UR8 ;  /* 0x0001380807ff75b2 */ /* 0x0006620008000100 */
[----:B------:R3:W1:Y:S02]  /*0d60*/  SYNCS.EXCH.64 URZ, [UR7+0x148], UR10 ;  /* 0x0001480a07ff75b2 */ /* 0x0006640008000100 */
[----:B---3--:R-:W-:Y:S01]  /*0d70*/  NOP ;  /* 0x0000000000007918 */ /* 0x008fe20000000000 */
.L_x_14:
[----:B------:R-:W3:Y:S01]  /*0d80*/  SHFL.IDX PT, R3, R103, RZ, 0x1f ;  /* 0x00001fff67037589 */ /* 0x000ee200000e0000 */
[----:B------:R-:W1:Y:S01]  /*0d90*/  S2UR UR37, SR_CgaCtaId ;  /* 0x00000000002579c3 */ /* 0x000e620000008800 */
[----:B------:R-:W-:Y:S01]  /*0da0*/  NOP ;  /* 0x0000000000007918 */ /* 0x000fe20000000000 */
[----:B---3--:R-:W-:-:S13]  /*0db0*/  ISETP.NE.AND P0, PT, R3, 0x3, PT ;  /* 0x000000030300780c */ /* 0x008fda0003f05270 */
[----:B-1----:R-:W-:Y:S05]  /*0dc0*/  @P0 BRA `(.L_x_15) ;  /* 0x0000000000340947 */ /* 0x002fea0003800000 */
[----:B------:R-:W-:Y:S01]  /*0dd0*/  UMOV UR6, 0x400 ;  /* 0x0000040000067882 */ /* 0x000fe20000000000 */
[----:B------:R-:W-:Y:S01]  /*0de0*/  UMOV UR5, 0x20 ;  /* 0x0000002000057882 */ /* 0x000fe20000000000 */
[----:B------:R-:W-:Y:S02]  /*0df0*/  ULEA UR6, UR37, UR6, 0x18 ;  /* 0x0000000625067291 */ /* 0x000fe4000f8ec0ff */
[----:B------:R-:W-:-:S04]  /*0e00*/  UIADD3 UR8, UPT, UPT, -UR5, 0x100000, URZ ;  /* 0x0010000005087890 */ /* 0x000fc8000fffe1ff */
[----:B------:R-:W-:Y:S02]  /*0e10*/  USHF.L.U32 UR9, UR8, 0xb, URZ ;  /* 0x0000000b08097899 */ /* 0x000fe400080006ff */
[----:B------:R-:W-:Y:S01]  /*0e20*/  USHF.L.U32 UR8, UR8, 0x1, URZ ;  /* 0x0000000108087899 */ /* 0x000fe200080006ff */
[----:B------:R-:W-:Y:S01]  /*0e30*/  ELECT P0, URZ, PT ;  /* 0x0000000000ff782f */ /* 0x000fe20003800000 */
[----:B------:R-:W1:Y:S10]  /*0e40*/  FENCE.VIEW.ASYNC.S ;  /* 0x00000000000073c6 */ /* 0x000e740000000000 */
[----:B-1----:R1:W3:Y:S01]  /*0e50*/  SYNCS.EXCH.64 URZ, [UR6+0x150], UR8 ;  /* 0x0001500806ff75b2 */ /* 0x0022e20008000100 */
[----:B------:R1:W1:Y:S01]  /*0e60*/  SYNCS.EXCH.64 URZ, [UR6+0x160], UR8 ;  /* 0x0001600806ff75b2 */ /* 0x0002620008000100 */
[----:B------:R1:W1:Y:S01]  /*0e70*/  SYNCS.EXCH.64 URZ, [UR6+0x158], UR8 ;  /* 0x0001580806ff75b2 */ /* 0x0002620008000100 */
[----:B------:R1:W1:Y:S01]  /*0e80*/  SYNCS.EXCH.64 URZ, [UR6+0x168], UR8 ;  /* 0x0001680806ff75b2 */ /* 0x0002620008000100 */
[----:B------:R-:W-:Y:S01]  /*0e90*/  NOP ;  /* 0x0000000000007918 */ /* 0x000fe20000000000 */
.L_x_15:
[----:B------:R-:W2:Y:S01]  /*0ea0*/  LDCU UR5, c[0x0][0x36c] ;  /* 0x00006d80ff0577ac */ /* 0x000ea20008000800 */
[----:B------:R-:W-:Y:S01]  /*0eb0*/  ISETP.NE.OR P5, PT, R2, 0x2, !P5 ;  /* 0x000000020200780c */ /* 0x000fe20006fa5670 */
[----:B------:R-:W-:Y:S01]  /*0ec0*/  NOP ;  /* 0x0000000000007918 */ /* 0x000fe20000000000 */
[----:B------:R-:W-:Y:S01]  /*0ed0*/  LOP3.LUT R2, R0, 0x1f, RZ, 0xc0, !PT ;  /* 0x0000001f00027812 */ /* 0x000fe200078ec0ff */
[----:B------:R-:W-:Y:S02]  /*0ee0*/  UISETP.NE.AND UP5, UPT, UR16, URZ, UPT ;  /* 0x000000ff1000728c */ /* 0x000fe4000bfa5270 */
[----:B--2---:R-:W-:-:S09]  /*0ef0*/  UISETP.EQ.U32.AND UP0, UPT, UR5, 0x1, UPT ;  /* 0x000000010500788c */ /* 0x004fd2000bf02070 */
[----:B------:R-:W-:Y:S05]  /*0f00*/  BRA.U !UP0, `(.L_x_16) ;  /* 0x0000000108087547 */ /* 0x000fea000b800000 */
[----:B-1-34-:R-:W-:Y:S01]  /*0f10*/  UCGABAR_ARV ;  /* 0x00000000000079c7 */ /* 0x01afe20008000000 */
[----:B------:R-:W-:Y:S05]  /*0f20*/  BRA `(.L_x_17) ;  /* 0x0000000000047947 */ /* 0x000fea0003800000 */
.L_x_16:
[----:B-1-34-:R-:W-:Y:S01]  /*0f30*/  NOP ;  /* 0x0000000000007918 */ /* 0x01afe20000000000 */
.L_x_17:
[----:B------:R-:W1:Y:S01]  /*0f40*/  S2UR UR27, SR_CTAID.X ;  /* 0x00000000001b79c3 */ /* 0x000e620000002500 */
[----:B------:R-:W-:-:S05]  /*0f50*/  CS2R.32 R43, SR_CgaSize ;  /* 0x00000000002b7805 */ /* 0x000fca0000008a00 */
[----:B------:R-:W-:-:S05]  /*0f60*/  IMAD R43, R43, -0xa0, RZ ;  /* 0xffffff602b2b7824 */ /* 0x000fca00078e02ff */
[----:B------:R-:W-:-:S14]  /*0f70*/  R2UR UR9, R43 ;  /* 0x000000002b0972ca */ /* 0x000fdc00000e0000 */
[----:B------:R-:W2:Y:S01]  /*0f80*/  LDCU UR9, c[0x0][UR9+0x2b0] ;  /* 0x00005600090977ac */ /* 0x000ea20008000800 */
[----:B------:R-:W-:-:S05]  /*0f90*/  CS2R.32 R43, SR_CgaSize ;  /* 0x00000000002b7805 */ /* 0x000fca0000008a00 */
[----:B------:R-:W-:-:S05]  /*0fa0*/  IMAD R43, R43, -0xa0, RZ ;  /* 0xffffff602b2b7824 */ /* 0x000fca00078e02ff */
[----:B------:R-:W-:-:S14]  /*0fb0*/  R2UR UR8, R43 ;  /* 0x000000002b0872ca */ /* 0x000fdc00000e0000 */
[----:B------:R-:W3:Y:S01]  /*0fc0*/  LDCU UR8, c[0x0][UR8+0x2b4] ;  /* 0x00005680080877ac */ /* 0x000ee20008000800 */
[----:B------:R-:W4:Y:S01]  /*0fd0*/  S2UR UR11, SR_CTAID.Y ;  /* 0x00000000000b79c3 */ /* 0x000f220000002600 */
[----:B------:R-:W3:Y:S01]  /*0fe0*/  LDCU UR19, c[0x0][0xf24] ;  /* 0x0001e480ff1377ac */ /* 0x000ee20008000800 */
[----:B------:R-:W-:-:S05]  /*0ff0*/  CS2R.32 R43, SR_CgaSize ;  /* 0x00000000002b7805 */ /* 0x000fca0000008a00 */
[----:B------:R-:W-:-:S05]  /*1000*/  IMAD R43, R43, -0xa0, RZ ;  /* 0xffffff602b2b7824 */ /* 0x000fca00078e02ff */
[----:B------:R-:W-:-:S14]  /*1010*/  R2UR UR39, R43 ;  /* 0x000000002b2772ca */ /* 0x000fdc00000e0000 */
[----:B------:R-:W3:Y:S01]  /*1020*/  LDCU UR39, c[0x0][UR39+0x2a0] ;  /* 0x00005400272777ac */ /* 0x000ee20008000800 */
[----:B------:R-:W3:Y:S01]  /*1030*/  LDC R43, c[0x0][0xf24] ;  /* 0x0003c900ff2b7b82 */ /* 0x000ee20000000800 */
[----:B------:R-:W-:-:S05]  /*1040*/  CS2R.32 R4, SR_CgaSize ;  /* 0x0000000000047805 */ /* 0x000fca0000008a00 */
[----:B------:R-:W-:-:S05]  /*1050*/  IMAD R4, R4, -0xa0, RZ ;  /* 0xffffff6004047824 */ /* 0x000fca00078e02ff */
[----:B------:R-:W-:-:S14]  /*1060*/  R2UR UR38, R4 ;  /* 0x00000000042672ca */ /* 0x000fdc00000e0000 */
[----:B------:R-:W3:Y:S01]  /*1070*/  LDCU UR38, c[0x0][UR38+0x2a4] ;  /* 0x00005480262677ac */ /* 0x000ee20008000800 */
[----:B------:R-:W-:Y:S02]  /*1080*/  ULOP3.LUT UR31, UR37, 0x3, URZ, 0xc0, !UPT ;  /* 0x00000003251f7892 */ /* 0x000fe4000f8ec0ff */
[----:B------:R-:W-:Y:S01]  /*1090*/  ULOP3.LUT UR12, UR37, 0xc, URZ, 0xc0, !UPT ;  /* 0x0000000c250c7892 */ /* 0x000fe2000f8ec0ff */
[----:B-1----:R-:W-:Y:S01]  /*10a0*/  I2FP.F32.U32 R4, UR27 ;  /* 0x0000001b00047c45 */ /* 0x002fe20008201000 */
[----:B------:R-:W1:Y:S01]  /*10b0*/  S2UR UR44, SR_CTAID.Z ;  /* 0x00000000002c79c3 */ /* 0x000e620000002700 */
[----:B------:R-:W-:Y:S02]  /*10c0*/  UISETP.GT.U32.AND UP3, UPT, UR31, 0xffff, UPT ;  /* 0x0000ffff1f00788c */ /* 0x000fe4000bf64070 */
[----:B------:R-:W-:Y:S01]  /*10d0*/  UISETP.GT.U32.AND UP2, UPT, UR12, 0xffff, UPT ;  /* 0x0000ffff0c00788c */ /* 0x000fe2000bf44070 */
[----:B--2---:R-:W-:Y:S01]  /*10e0*/  FMUL R4, R4, UR9 ;  /* 0x0000000904047c20 */ /* 0x004fe20008400000 */
[----:B------:R-:W-:Y:S01]  /*10f0*/  USHF.L.U32 UR7, UR37, 0x7, URZ ;  /* 0x0000000725077899 */ /* 0x000fe200080006ff */
[----:B----4-:R-:W-:Y:S01]  /*1100*/  I2FP.F32.U32 R3, UR11 ;  /* 0x0000000b00037c45 */ /* 0x010fe20008201000 */
[----:B------:R-:W-:-:S03]  /*1110*/  USEL UR13, UR31, 0xffff, !UP3 ;  /* 0x0000ffff1f0d7887 */ /* 0x000fc6000d800000 */
[----:B------:R-:W2:Y:S01]  /*1120*/  F2I.U32.TRUNC.NTZ R4, R4 ;  /* 0x0000000400047305 */ /* 0x000ea2000020f000 */
[----:B------:R-:W-:Y:S01]  /*1130*/  USEL UR12, UR12, 0xffff, !UP2 ;  /* 0x0000ffff0c0c7887 */ /* 0x000fe2000d000000 */
[----:B---3--:R-:W-:Y:S01]  /*1140*/  FMUL R3, R3, UR8 ;  /* 0x0000000803037c20 */ /* 0x008fe20008400000 */
[----:B------:R-:W-:Y:S02]  /*1150*/  USHF.L.U32 UR30, UR37, 0x9, URZ ;  /* 0x00000009251e7899 */ /* 0x000fe400080006ff */
[----:B------:R-:W-:Y:S02]  /*1160*/  USHF.L.U32 UR23, UR37, 0xb, URZ ;  /* 0x0000000b25177899 */ /* 0x000fe400080006ff */
[----:B------:R-:W-:Y:S01]  /*1170*/  USHF.L.U32 UR22, UR37, 0x5, URZ ;  /* 0x0000000525167899 */ /* 0x000fe200080006ff */
[----:B------:R-:W3:Y:S01]  /*1180*/  F2I.U32.TRUNC.NTZ R3, R3 ;  /* 0x0000000300037305 */ /* 0x000ee2000020f000 */
[----:B------:R-:W-:Y:S02]  /*1190*/  USHF.L.U32 UR26, UR37, 0x4, URZ ;  /* 0x00000004251a7899 */ /* 0x000fe400080006ff */
[----:B------:R-:W-:-:S02]  /*11a0*/  ULOP3.LUT UR7, UR7, 0x180, URZ, 0xc0, !UPT ;  /* 0x0000018007077892 */ /* 0x000fc4000f8ec0ff */
[----:B------:R-:W-:Y:S01]  /*11b0*/  ULOP3.LUT UR13, UR13, 0xffff, URZ, 0xc0, !UPT ;  /* 0x0000ffff0d0d7892 */ /* 0x000fe2000f8ec0ff */
[----:B--2---:R-:W-:Y:S01]  /*11c0*/  R2UR UR8, R4 ;  /* 0x00000000040872ca */ /* 0x004fe200000e0000 */
[----:B------:R-:W-:Y:S01]  /*11d0*/  ULOP3.LUT UR12, UR12, 0xffff, URZ, 0xc0, !UPT ;  /* 0x0000ffff0c0c7892 */ /* 0x000fe2000f8ec0ff */
[----:B------:R-:W-:Y:S01]  /*11e0*/  UMOV UR6, 0x1111 ;  /* 0x0000111100067882 */ /* 0x000fe20000000000 */
[----:B------:R-:W-:Y:S01]  /*11f0*/  UMOV UR5, 0xf ;  /* 0x0000000f00057882 */ /* 0x000fe20000000000 */
[----:B------:R-:W-:Y:S01]  /*1200*/  USHF.R.U32.HI UR17, URZ, 0x2, UR37 ;  /* 0x00000002ff117899 */ /* 0x000fe20008011625 */
[----:B------:R-:W2:Y:S01]  /*1210*/  LDCU UR18, c[0x0][0xf30] ;  /* 0x0001e600ff1277ac */ /* 0x000ea20008000800 */
[----:B---3--:R-:W-:Y:S02]  /*1220*/  R2UR UR9, R3 ;  /* 0x00000000030972ca */ /* 0x008fe400000e0000 */
[----:B------:R-:W-:Y:S01]  /*1230*/  PRMT R3, RZ, 0x7610, R3 ;  /* 0x00007610ff037816 */ /* 0x000fe20000000003 */
[----:B------:R-:W-:-:S04]  /*1240*/  UISETP.NE.AND UP1, UPT, UR16, 0x2, UPT ;  /* 0x000000021000788c */ /* 0x000fc8000bf25270 */
[----:B------:R-:W-:Y:S02]  /*1250*/  UIADD3 UR8, UPT, UPT, -UR8, URZ, URZ ;  /* 0x000000ff08087290 */ /* 0x000fe4000fffe1ff */
[----:B------:R-:W-:Y:S02]  /*1260*/  ULOP3.LUT UR30, UR30, 0x1800, URZ, 0xc0, !UPT ;  /* 0x000018001e1e7892 */ /* 0x000fe4000f8ec0ff */
[----:B------:R-:W-:Y:S02]  /*1270*/  ULOP3.LUT UR23, UR23, 0x1800, URZ, 0xc0, !UPT ;  /* 0x0000180017177892 */ /* 0x000fe4000f8ec0ff */
[----:B------:R-:W-:Y:S02]  /*1280*/  ULOP3.LUT UR22, UR22, 0x180, URZ, 0xc0, !UPT ;  /* 0x0000018016167892 */ /* 0x000fe4000f8ec0ff */
[----:B------:R-:W-:Y:S02]  /*1290*/  UIADD3 UR9, UPT, UPT, -UR9, URZ, URZ ;  /* 0x000000ff09097290 */ /* 0x000fe4000fffe1ff */
[----:B------:R-:W-:-:S02]  /*12a0*/  UISETP.GE.AND UP4, UPT, UR19, 0x1, UPT ;  /* 0x000000011300788c */ /* 0x000fc4000bf86270 */
[----:B------:R-:W-:Y:S02]  /*12b0*/  ULOP3.LUT UR26, UR26, 0xc0, URZ, 0xc0, !UPT ;  /* 0x000000c01a1a7892 */ /* 0x000fe4000f8ec0ff */
[----:B------:R-:W-:Y:S02]  /*12c0*/  USHF.R.U32.HI UR10, URZ, 0x1, UR7 ;  /* 0x00000001ff0a7899 */ /* 0x000fe40008011607 */
[----:B------:R-:W-:Y:S02]  /*12d0*/  USHF.L.U32 UR6, UR6, UR13, URZ ;  /* 0x0000000d06067299 */ /* 0x000fe400080006ff */
[----:B------:R-:W-:Y:S02]  /*12e0*/  USHF.L.U32 UR5, UR5, UR12, URZ ;  /* 0x0000000c05057299 */ /* 0x000fe400080006ff */
[----:B------:R-:W-:Y:S02]  /*12f0*/  UIMAD UR39, UR39, UR8, UR27 ;  /* 0x00000008272772a4 */ /* 0x000fe4000f8e021b */
[----:B------:R-:W-:Y:S01]  /*1300*/  UIMAD UR38, UR38, UR9, UR11 ;  /* 0x00000009262672a4 */ /* 0x000fe2000f8e020b */
[----:B-12---:R-:W-:Y:S11]  /*1310*/  BRA.U UP5, `(.L_x_18) ;  /* 0x0000000105c47547 */ /* 0x006ff6000b800000 */
[----:B------:R-:W-:-:S04]  /*1320*/  UISETP.NE.AND UP3, UPT, UR38, URZ, UPT ;  /* 0x000000ff2600728c */ /* 0x000fc8000bf65270 */
[----:B------:R-:W-:Y:S02]  /*1330*/  UISETP.NE.AND UP2, UPT, UR39, URZ, UP3 ;  /* 0x000000ff2700728c */ /* 0x000fe40009f45270 */
[----:B------:R-:W-:Y:S02]  /*1340*/  USEL UR29, URZ, 0x2, UP3 ;  /* 0x00000002ff1d7887 */ /* 0x000fe40009800000 */
[----:B------:R-:W-:Y:S02]  /*1350*/  USEL UR35, URZ, 0x1, UP2 ;  /* 0x00000001ff237887 */ /* 0x000fe40009000000 */
[----:B------:R-:W-:Y:S02]  /*1360*/  UISETP.NE.AND UP2, UPT, UR38, 0x1, UPT ;  /* 0x000000012600788c */ /* 0x000fe4000bf45270 */
[----:B------:R-:W-:Y:S02]  /*1370*/  USEL UR21, URZ, 0x4, UP3 ;  /* 0x00000004ff157887 */ /* 0x000fe40009800000 */
[----:B------:R-:W-:-:S02]  /*1380*/  USEL UR13, URZ, 0x8, UP3 ;  /* 0x00000008ff0d7887 */ /* 0x000fc40009800000 */
[----:B------:R-:W-:Y:S02]  /*1390*/  UISETP.NE.AND UP3, UPT, UR38, 0x2, UPT ;  /* 0x000000022600788c */ /* 0x000fe4000bf65270 */
[----:B------:R-:W-:Y:S02]  /*13a0*/  USEL UR34, URZ, 0x10, UP2 ;  /* 0x00000010ff227887 */ /* 0x000fe40009000000 */
[----:B------:R-:W-:Y:S02]  /*13b0*/  USEL UR28, URZ, 0x20, UP2 ;  /* 0x00000020ff1c7887 */ /* 0x000fe40009000000 */
[----:B------:R-:W-:Y:S02]  /*13c0*/  USEL UR20, URZ, 0x40, UP2 ;  /* 0x00000040ff147887 */ /* 0x000fe40009000000 */
[----:B------:R-:W-:Y:S02]  /*13d0*/  USEL UR12, URZ, 0x80, UP2 ;  /* 0x00000080ff0c7887 */ /* 0x000fe40009000000 */
[----:B------:R-:W-:-:S02]  /*13e0*/  UISETP.NE.AND UP2, UPT, UR38, 0x3, UPT ;  /* 0x000000032600788c */ /* 0x000fc4000bf45270 */
[----:B------:R-:W-:Y:S02]  /*13f0*/  USEL UR33, URZ, 0x100, UP3 ;  /* 0x00000100ff217887 */ /* 0x000fe40009800000 */
[----:B------:R-:W-:Y:S02]  /*1400*/  USEL UR25, URZ, 0x200, UP3 ;  /* 0x00000200ff197887 */ /* 0x000fe40009800000 */
[----:B------:R-:W-:Y:S02]  /*1410*/  USEL UR15, URZ, 0x400, UP3 ;  /* 0x00000400ff0f7887 */ /* 0x000fe40009800000 */
[----:B------:R-:W-:Y:S02]  /*1420*/  USEL UR9, URZ, 0x800, UP3 ;  /* 0x00000800ff097887 */ /* 0x000fe40009800000 */
[----:B------:R-:W-:Y:S02]  /*1430*/  UISETP.NE.AND UP3, UPT, UR39, URZ, UPT ;  /* 0x000000ff2700728c */ /* 0x000fe4000bf65270 */
[----:B------:R-:W-:-:S02]  /*1440*/  USEL UR32, URZ, 0x1000, UP2 ;  /* 0x00001000ff207887 */ /* 0x000fc40009000000 */
[----:B------:R-:W-:Y:S02]  /*1450*/  USEL UR24, URZ, 0x2000, UP2 ;  /* 0x00002000ff187887 */ /* 0x000fe40009000000 */
[----:B------:R-:W-:Y:S02]  /*1460*/  USEL UR14, URZ, 0x4000, UP2 ;  /* 0x00004000ff0e7887 */ /* 0x000fe40009000000 */
[----:B------:R-:W-:Y:S02]  /*1470*/  USEL UR8, URZ, 0x8000, UP2 ;  /* 0x00008000ff087887 */ /* 0x000fe40009000000 */
[----:B------:R-:W-:Y:S02]  /*1480*/  UISETP.NE.AND UP2, UPT, UR39, 0x1, UPT ;  /* 0x000000012700788c */ /* 0x000fe4000bf45270 */
[----:B------:R-:W-:Y:S02]  /*1490*/  USEL UR34, UR34, 0x10, UP3 ;  /* 0x0000001022227887 */ /* 0x000fe40009800000 */
[----:B------:R-:W-:-:S02]  /*14a0*/  USEL UR33, UR33, 0x100, UP3 ;  /* 0x0000010021217887 */ /* 0x000fc40009800000 */
[----:B------:R-:W-:Y:S02]  /*14b0*/  USEL UR32, UR32, 0x1000, UP3 ;  /* 0x0000100020207887 */ /* 0x000fe40009800000 */
[----:B------:R-:W-:Y:S02]  /*14c0*/  USEL UR29, UR29, 0x2, UP2 ;  /* 0x000000021d1d7887 */ /* 0x000fe40009000000 */
[----:B------:R-:W-:Y:S02]  /*14d0*/  UIADD3 UR33, UPT, UPT, UR33, UR34, UR35 ;  /* 0x0000002221217290 */ /* 0x000fe4000fffe023 */
[----:B------:R-:W-:Y:S02]  /*14e0*/  UISETP.NE.AND UP3, UPT, UR39, 0x2, UPT ;  /* 0x000000022700788c */ /* 0x000fe4000bf65270 */
[----:B------:R-:W-:Y:S02]  /*14f0*/  USEL UR28, UR28, 0x20, UP2 ;  /* 0x000000201c1c7887 */ /* 0x000fe40009000000 */
[----:B------:R-:W-:-:S02]  /*1500*/  USEL UR25, UR25, 0x200, UP2 ;  /* 0x0000020019197887 */ /* 0x000fc40009000000 */
[----:B------:R-:W-:Y:S02]  /*1510*/  UIADD3 UR29, UPT, UPT, UR29, UR32, UR33 ;  /* 0x000000201d1d7290 */ /* 0x000fe4000fffe021 */
[----:B------:R-:W-:Y:S02]  /*1520*/  USEL UR24, UR24, 0x2000, UP2 ;  /* 0x0000200018187887 */ /* 0x000fe40009000000 */
[----:B------:R-:W-:Y:S02]  /*1530*/  USEL UR21, UR21, 0x4, UP3 ;  /* 0x0000000415157887 */ /* 0x000fe40009800000 */
[----:B------:R-:W-:Y:S02]  /*1540*/  UIADD3 UR25, UPT, UPT, UR25, UR28, UR29 ;  /* 0x0000001c19197290 */ /* 0x000fe4000fffe01d */
[----:B------:R-:W-:Y:S02]  /*1550*/  UISETP.NE.AND UP2, UPT, UR39, 0x3, UPT ;  /* 0x000000032700788c */ /* 0x000fe4000bf45270 */
[----:B------:R-:W-:-:S02]  /*1560*/  USEL UR20, UR20, 0x40, UP3 ;  /* 0x0000004014147887 */ /* 0x000fc40009800000 */
[----:B------:R-:W-:Y:S02]  /*1570*/  USEL UR15, UR15, 0x400, UP3 ;  /* 0x000004000f0f7887 */ /* 0x000fe40009800000 */
[----:B------:R-:W-:Y:S02]  /*1580*/  UIADD3 UR21, UPT, UPT, UR21, UR24, UR25 ;  /* 0x0000001815157290 */ /* 0x000fe4000fffe019 */
[----:B------:R-:W-:Y:S02]  /*1590*/  USEL UR14, UR14, 0x4000, UP3 ;  /* 0x000040000e0e7887 */ /* 0x000fe40009800000 */
[----:B------:R-:W-:Y:S02]  /*15a0*/  USEL UR13, UR13, 0x8, UP2 ;  /* 0x000000080d0d7887 */ /* 0x000fe40009000000 */
[----:B------:R-:W-:Y:S02]  /*15b0*/  UIADD3 UR15, UPT, UPT, UR15, UR20, UR21 ;  /* 0x000000140f0f7290 */ /* 0x000fe4000fffe015 */
[----:B------:R-:W-:-:S02]  /*15c0*/  USEL UR12, UR12, 0x80, UP2 ;  /* 0x000000800c0c7887 */ /* 0x000fc40009000000 */
[----:B------:R-:W-:Y:S02]  /*15d0*/  USEL UR9, UR9, 0x800, UP2 ;  /* 0x0000080009097887 */ /* 0x000fe40009000000 */
[----:B------:R-:W-:Y:S02]  /*15e0*/  UIADD3 UR13, UPT, UPT, UR13, UR14, UR15 ;  /* 0x0000000e0d0d7290 */ /* 0x000fe4000fffe00f */
[----:B------:R-:W-:Y:S02]  /*15f0*/  USEL UR8, UR8, 0x8000, UP2 ;  /* 0x0000800008087887 */ /* 0x000fe40009000000 */
[----:B------:R-:W-:-:S04]  /*1600*/  UIADD3 UR9, UPT, UPT, UR9, UR12, UR13 ;  /* 0x0000000c09097290 */ /* 0x000fc8000fffe00d */
[----:B------:R-:W-:-:S06]  /*1610*/  UIADD3 UR8, UPT, UPT, UR9, UR8, URZ ;  /* 0x0000000809087290 */ /* 0x000fcc000fffe0ff */
[----:B------:R-:W-:Y:S02]  /*1620*/  MOV R3, UR8 ;  /* 0x0000000800037c02 */ /* 0x000fe40008000f00 */
.L_x_18:
[----:B------:R-:W-:Y:S05]  /*1630*/  BRA.U !UP4, `(.L_x_19) ;  /* 0x000000010cb87547 */ /* 0x000fea000b800000 */
[----:B------:R-:W1:Y:S01]  /*1640*/  LDCU.128 UR12, c[0x0][0xf10] ;  /* 0x0001e200ff0c77ac */ /* 0x000e620008000c00 */
[----:B------:R-:W2:Y:S01]  /*1650*/  LDCU UR25, c[0x0][0x370] ;  /* 0x00006e00ff1977ac */ /* 0x000ea20008000800 */
[----:B------:R-:W3:Y:S01]  /*1660*/  LDCU UR24, c[0x0][0x374] ;  /* 0x00006e80ff1877ac */ /* 0x000ee20008000800 */
[----:B------:R-:W4:Y:S01]  /*1670*/  LDCU UR21, c[0x0][0xf0c] ;  /* 0x0001e180ff1577ac */ /* 0x000f220008000800 */
[----:B------:R-:W2:Y:S01]  /*1680*/  LDCU UR20, c[0x0][0xf20] ;  /* 0x0001e400ff1477ac */ /* 0x000ea20008000800 */
[----:B------:R-:W2:Y:S01]  /*1690*/  LDCU.64 UR8, c[0x0][0xf28] ;  /* 0x0001e500ff0877ac */ /* 0x000ea20008000a00 */
[----:B-1----:R-:W-:Y:S02]  /*16a0*/  UISETP.NE.AND UP3, UPT, UR14, 0x1, UPT ;  /* 0x000000010e00788c */ /* 0x002fe4000bf65270 */
[----:B---3--:R-:W-:Y:S02]  /*16b0*/  UIMAD.WIDE.U32 UR32, UR24, UR15, URZ ;  /* 0x0000000f182072a5 */ /* 0x008fe4000f8e00ff */
[----:B------:R-:W-:-:S02]  /*16c0*/  UISETP.NE.AND UP2, UPT, UR19, 0x1, UPT ;  /* 0x000000011300788c */ /* 0x000fc4000bf45270 */
[----:B----4-:R-:W-:Y:S02]  /*16d0*/  UISETP.NE.AND UP4, UPT, UR21, 0x1, UPT ;  /* 0x000000011500788c */ /* 0x010fe4000bf85270 */
[----:B------:R-:W-:Y:S02]  /*16e0*/  UIMAD.WIDE.U32 UR34, UR11, UR15, URZ ;  /* 0x0000000f0b2272a5 */ /* 0x000fe4000f8e00ff */
[----:B--2---:R-:W-:Y:S01]  /*16f0*/  UIMAD.WIDE.U32 UR28, UR25, UR12, URZ ;  /* 0x0000000c191c72a5 */ /* 0x004fe2000f8e00ff */
[----:B------:R-:W-:Y:S01]  /*1700*/  UMOV UR15, UR33 ;  /* 0x00000021000f7c82 */ /* 0x000fe20008000000 */
[----:B------:R-:W-:Y:S02]  /*1710*/  UIMAD.WIDE.U32 UR32, UR27, UR12, URZ ;  /* 0x0000000c1b2072a5 */ /* 0x000fe4000f8e00ff */
[----:B------:R-:W-:-:S03]  /*1720*/  @UP3 USHF.R.U32.HI UR24, URZ, UR20, UR15 ;  /* 0x00000014ff183299 */ /* 0x000fc6000801160f */
[----:B------:R-:W-:Y:S02]  /*1730*/  @UP4 USHF.R.U32.HI UR25, URZ, UR13, UR29 ;  /* 0x0000000dff194299 */ /* 0x000fe4000801161d */
[----:B------:R-:W-:Y:S02]  /*1740*/  UIMAD.WIDE.U32 UR28, UR24, UR8, URZ ;  /* 0x00000008181c72a5 */ /* 0x000fe4000f8e00ff */
[----:B------:R-:W-:Y:S02]  /*1750*/  USHF.R.U32.HI UR35, URZ, UR20, UR35 ;  /* 0x00000014ff237299 */ /* 0x000fe40008011623 */
[----:B------:R-:W-:Y:S02]  /*1760*/  UIMAD.WIDE.U32 UR40, UR25, UR8, URZ ;  /* 0x00000008192872a5 */ /* 0x000fe4000f8e00ff */
[----:B------:R-:W-:Y:S02]  /*1770*/  @UP2 USHF.R.U32.HI UR24, URZ, UR9, UR29 ;  /* 0x00000009ff182299 */ /* 0x000fe4000801161d */
[----:B------:R-:W-:-:S02]  /*1780*/  USHF.R.U32.HI UR33, URZ, UR13, UR33 ;  /* 0x0000000dff217299 */ /* 0x000fc40008011621 */
[----:B------:R-:W-:Y:S02]  /*1790*/  USEL UR35, UR11, UR35, !UP3 ;  /* 0x000000230b237287 */ /* 0x000fe4000d800000 */
[----:B------:R-:W-:Y:S02]  /*17a0*/  @UP2 USHF.R.U32.HI UR25, URZ, UR9, UR41 ;  /* 0x00000009ff192299 */ /* 0x000fe40008011629 */
[----:B------:R-:W-:Y:S02]  /*17b0*/  UIMAD UR24, UR24, UR19, URZ ;  /* 0x00000013181872a4 */ /* 0x000fe4000f8e02ff */
[----:B------:R-:W-:Y:S02]  /*17c0*/  USEL UR33, UR27, UR33, !UP4 ;  /* 0x000000211b217287 */ /* 0x000fe4000e000000 */
[----:B------:R-:W-:Y:S02]  /*17d0*/  UIMAD UR12, UR25, UR19, URZ ;  /* 0x00000013190c72a4 */ /* 0x000fe4000f8e02ff */
[----:B------:R-:W-:-:S02]  /*17e0*/  UISETP.GE.AND UP3, UPT, UR35, UR24, UPT ;  /* 0x000000182300728c */ /* 0x000fc4000bf66270 */
[----:B------:R-:W-:Y:S02]  /*17f0*/  UIMAD.WIDE.U32 UR40, UR35, UR8, URZ ;  /* 0x00000008232872a5 */ /* 0x000fe4000f8e00ff */
[----:B------:R-:W-:Y:S02]  /*1800*/  UISETP.GE.OR UP3, UPT, UR33, UR12, UP3 ;  /* 0x0000000c2100728c */ /* 0x000fe40009f66670 */
[----:B------:R-:W-:Y:S02]  /*1810*/  UIMAD.WIDE.U32 UR28, UR33, UR8, URZ ;  /* 0x00000008211c72a5 */ /* 0x000fe4000f8e00ff */
[----:B------:R-:W-:Y:S02]  /*1820*/  USHF.R.U32.HI UR8, URZ, UR9, UR41 ;  /* 0x00000009ff087299 */ /* 0x000fe40008011629 */
[----:B------:R-:W-:Y:S02]  /*1830*/  UIADD3 UR12, UPT, UPT, -UR35, URZ, URZ ;  /* 0x000000ff230c7290 */ /* 0x000fe4000fffe1ff */
[----:B------:R-:W-:-:S02]  /*1840*/  USEL UR8, UR35, UR8, !UP2 ;  /* 0x0000000823087287 */ /* 0x000fc4000d000000 */
[----:B------:R-:W-:Y:S02]  /*1850*/  UIMAD UR11, UR14, UR12, UR11 ;  /* 0x0000000c0e0b72a4 */ /* 0x000fe4000f8e020b */
[----:B------:R-:W-:Y:S02]  /*1860*/  @!UP3 USHF.R.U32.HI UR13, URZ, UR9, UR29 ;  /* 0x00000009ff0db299 */ /* 0x000fe4000801161d */
[----:B------:R-:W-:Y:S02]  /*1870*/  UIADD3 UR12, UPT, UPT, -UR8, URZ, URZ ;  /* 0x000000ff080c7290 */ /* 0x000fe4000fffe1ff */
[----:B------:R-:W-:Y:S02]  /*1880*/  @!UP3 USEL UR13, UR33, UR13, !UP2 ;  /* 0x0000000d210db287 */ /* 0x000fe4000d000000 */
[----:B------:R-:W-:Y:S02]  /*1890*/  UIMAD UR12, UR19, UR12, UR35 ;  /* 0x0000000c130c72a4 */ /* 0x000fe4000f8e0223 */
[----:B------:R-:W-:-:S02]  /*18a0*/  UIADD3 UR9, UPT, UPT, -UR33, URZ, URZ ;  /* 0x000000ff21097290 */ /* 0x000fc4000fffe1ff */
[----:B------:R-:W-:Y:S02]  /*18b0*/  @!UP3 UIMAD UR12, UR12, UR25, UR13 ;  /* 0x000000190c0cb2a4 */ /* 0x000fe4000f8e020d */
[----:B------:R-:W-:Y:S02]  /*18c0*/  @!UP3 UIADD3 UR8, UPT, UPT, UR8, -UR13, URZ ;  /* 0x8000000d0808b290 */ /* 0x000fe4000fffe0ff */
[----:B------:R-:W-:Y:S02]  /*18d0*/  UIMAD UR9, UR21, UR9, UR27 ;  /* 0x00000009150972a4 */ /* 0x000fe4000f8e021b */
[----:B------:R-:W-:-:S03]  /*18e0*/  @!UP3 UIMAD UR35, UR8, UR19, UR33 ;  /* 0x000000130823b2a4 */ /* 0x000fc6000f8e0221 */
[----:B------:R-:W-:Y:S01]  /*18f0*/  @!UP3 UMOV UR33, UR12 ;  /* 0x0000000c0021bc82 */ /* 0x000fe20008000000 */
[----:B------:R-:W-:Y:S02]  /*1900*/  UIMAD UR11, UR35, UR14, UR11 ;  /* 0x0000000e230b72a4 */ /* 0x000fe4000f8e020b */
[----:B------:R-:W-:-:S12]  /*1910*/  UIMAD UR27, UR33, UR21, UR9 ;  /* 0x00000015211b72a4 */ /* 0x000fd8000f8e0209 */
.L_x_19:
[----:B------:R-:W-:-:S09]  /*1920*/  UISETP.NE.AND UP2, UPT, UR18, 0x1, UPT ;  /* 0x000000011200788c */ /* 0x000fd2000bf45270 */
[----:B------:R-:W-:Y:S05]  /*1930*/  BRA.U UP2, `(.L_x_20) ;  /* 0x0000000102407547 */ /* 0x000fea000b800000 */
[----:B------:R-:W1:Y:S01]  /*1940*/  LDCU.128 UR12, c[0x0][0xf10] ;  /* 0x0001e200ff0c77ac */ /* 0x000e620008000c00 */
[----:B------:R-:W2:Y:S01]  /*1950*/  LDCU UR9, c[0x0][0xf0c] ;  /* 0x0001e180ff0977ac */ /* 0x000ea20008000800 */
[----:B------:R-:W3:Y:S01]  /*1960*/  LDCU UR8, c[0x0][0xf20] ;  /* 0x0001e400ff0877ac */ /* 0x000ee20008000800 */
[----:B-1----:R-:W-:Y:S02]  /*1970*/  UIMAD.WIDE.U32 UR20, UR27, UR12, URZ ;  /* 0x0000000c1b1472a5 */ /* 0x002fe4000f8e00ff */
[----:B------:R-:W-:Y:S02]  /*1980*/  UIMAD.WIDE.U32 UR18, UR11, UR15, URZ ;  /* 0x0000000f0b1272a5 */ /* 0x000fe4000f8e00ff */
[----:B--2---:R-:W-:Y:S02]  /*1990*/  UISETP.NE.AND UP3, UPT, UR9, 0x1, UPT ;  /* 0x000000010900788c */ /* 0x004fe4000bf65270 */
[----:B------:R-:W-:Y:S01]  /*19a0*/  UISETP.NE.AND UP2, UPT, UR14, 0x1, UPT ;  /* 0x000000010e00788c */ /* 0x000fe2000bf45270 */
[----:B------:R-:W-:Y:S01]  /*19b0*/  UMOV UR15, UR21 ;  /* 0x00000015000f7c82 */ /* 0x000fe20008000000 */
[----:B---3--:R-:W-:-:S02]  /*19c0*/  USHF.R.U32.HI UR8, URZ, UR8, UR19 ;  /* 0x00000008ff087299 */ /* 0x008fc40008011613 */
[----:B------:R-:W-:Y:S02]  /*19d0*/  USHF.R.U32.HI UR13, URZ, UR13, UR15 ;  /* 0x0000000dff0d7299 */ /* 0x000fe4000801160f */
[----:B------:R-:W-:Y:S02]  /*19e0*/  USEL UR8, UR11, UR8, !UP2 ;  /* 0x000000080b087287 */ /* 0x000fe4000d000000 */
[----:B------:R-:W-:-:S04]  /*19f0*/  USEL UR13, UR27, UR13, !UP3 ;  /* 0x0000000d1b0d7287 */ /* 0x000fc8000d800000 */
[----:B------:R-:W-:Y:S02]  /*1a00*/  UIADD3 UR12, UPT, UPT, UR13, -UR8, URZ ;  /* 0x800000080d0c7290 */ /* 0x000fe4000fffe0ff */
[----:B------:R-:W-:Y:S02]  /*1a10*/  UIADD3 UR8, UPT, UPT, -UR13, UR8, URZ ;  /* 0x000000080d087290 */ /* 0x000fe4000fffe1ff */
[----:B------:R-:W-:Y:S02]  /*1a20*/  UIMAD UR11, UR12, UR14, UR11 ;  /* 0x0000000e0c0b72a4 */ /* 0x000fe4000f8e020b */
[----:B------:R-:W-:-:S12]  /*1a30*/  UIMAD UR27, UR8, UR9, UR27 ;  /* 0x00000009081b72a4 */ /* 0x000fd8000f8e021b */
.L_x_20:
[----:B------:R-:W-:Y:S05]  /*1a40*/  BRA.U !UP0, `(.L_x_21) ;  /* 0x00000001080c7547 */ /* 0x000fea000b800000 */
[----:B------:R-:W-:Y:S01]  /*1a50*/  UCGABAR_WAIT ;  /* 0x0000000000007dc7 */ /* 0x000fe20008000000 */
[----:B------:R-:W-:Y:S01]  /*1a60*/  CCTL.IVALL ;  /* 0x00000000ff00798f */ /* 0x000fe20002000000 */
[----:B------:R-:W-:Y:S05]  /*1a70*/  BRA `(.L_x_22) ;  /* 0x0000000000047947 */ /* 0x000fea0003800000 */
.L_x_21:
[----:B------:R-:W-:Y:S06]  /*1a80*/  BAR.SYNC.DEFER_BLOCKING 0x0 ;  /* 0x0000000000007b1d */ /* 0x000fec0000010000 */
.L_x_22:
[----:B------:R-:W-:Y:S05]  /*1a90*/  BRA.U UP1, `(.L_x_23) ;  /* 0x0000001901707547 */ /* 0x000fea000b800000 */
[----:B------:R-:W1:Y:S01]  /*1aa0*/  LDCU UR15, c[0x0][0x38c] ;  /* 0x00007180ff0f77ac */ /* 0x000e620008000800 */
[----:B------:R-:W2:Y:S01]  /*1ab0*/  LDC R8, c[0x0][0x370] ;  /* 0x0000dc00ff087b82 */ /* 0x000ea20000000800 */
[----:B------:R-:W-:Y:S01]  /*1ac0*/  PLOP3.LUT P1, PT, PT, PT, UP6, 0x80, 0x8 ;  /* 0x000000000008781c */ /* 0x000fe20003f2f068 */
[----:B------:R-:W-:Y:S01]  /*1ad0*/  IMAD.MOV.U32 R15, RZ, RZ, 0x1 ;  /* 0x00000001ff0f7424 */ /* 0x000fe200078e00ff */
[----:B------:R-:W-:Y:S01]  /*1ae0*/  USHF.L.U32 UR14, UR17, 0x5, URZ ;  /* 0x00000005110e7899 */ /* 0x000fe200080006ff */
[----:B------:R-:W-:Y:S01]  /*1af0*/  ISETP.EQ.OR P4, PT, R2, RZ, P5 ;  /* 0x000000ff0200720c */ /* 0x000fe20002f82670 */
[----:B------:R-:W-:Y:S01]  /*1b00*/  UISETP.NE.AND UP1, UPT, UR16, URZ, UPT ;  /* 0x000000ff1000728c */ /* 0x000fe2000bf25270 */
[----:B------:R-:W-:Y:S01]  /*1b10*/  PLOP3.LUT P1, PT, P1, PT, PT, 0x8, 0x80 ;  /* 0x000000000080781c */ /* 0x000fe20000f2e170 */
[----:B------:R-:W-:Y:S01]  /*1b20*/  IMAD.MOV.U32 R14, RZ, RZ, RZ ;  /* 0x000000ffff0e7224 */ /* 0x000fe200078e00ff */
[----:B------:R-:W3:Y:S01]  /*1b30*/  LDC R0, c[0x0][0x374] ;  /* 0x0000dd00ff007b82 */ /* 0x000ee20000000800 */
[----:B------:R-:W-:Y:S01]  /*1b40*/  CS2R R12, SRZ ;  /* 0x00000000000c7805 */ /* 0x000fe2000001ff00 */
[----:B------:R-:W-:Y:S01]  /*1b50*/  IMAD.MOV.U32 R11, RZ, RZ, 0x1 ;  /* 0x00000001ff0b7424 */ /* 0x000fe200078e00ff */
[----:B------:R-:W4:Y:S01]  /*1b60*/  LDCU.64 UR48, c[0x0][0x348] ;  /* 0x00006900ff3077ac */ /* 0x000f220008000a00 */
[----:B------:R-:W-:-:S02]  /*1b70*/  ULOP3.LUT UR14, UR14, 0x60, URZ, 0xe2, !UPT ;  /* 0x000000600e0e7892 */ /* 0x000fc4000f8ee2ff */
[----:B-1----:R-:W-:Y:S02]  /*1b80*/  UIADD3 UR8, UPT, UPT, UR15, 0x7f, URZ ;  /* 0x0000007f0f087890 */ /* 0x002fe4000fffe0ff */
[----:B------:R-:W-:Y:S02]  /*1b90*/  USEL UR50, UR4, 0x2, UP1 ;  /* 0x0000000204327887 */ /* 0x000fe40008800000 */
[----:B------:R-:W-:Y:S01]  /*1ba0*/  USHF.R.S32.HI UR46, URZ, 0x1f, UR8 ;  /* 0x0000001fff2e7899 */ /* 0x000fe20008011408 */
[----:B------:R-:W-:-:S03]  /*1bb0*/  UMOV UR51, URZ ;  /* 0x000000ff00337c82 */ /* 0x000fc60008000000 */
[----:B------:R-:W-:Y:S02]  /*1bc0*/  ULEA.HI UR46, UR46, UR8, URZ, 0x7 ;  /* 0x000000082e2e7291 */ /* 0x000fe4000f8f38ff */
[----:B------:R-:W-:Y:S02]  /*1bd0*/  UIADD3 UR8, UPT, UPT, UR15, -0x1, URZ ;  /* 0xffffffff0f087890 */ /* 0x000fe4000fffe0ff */
[----:B------:R-:W-:Y:S02]  /*1be0*/  USHF.R.S32.HI UR46, URZ, 0x7, UR46 ;  /* 0x00000007ff2e7899 */ /* 0x000fe4000801142e */
[----:B------:R-:W-:Y:S02]  /*1bf0*/  UISETP.GE.U32.AND UP2, UPT, UR8, -0xff, UPT ;  /* 0xffffff010800788c */ /* 0x000fe4000bf46070 */
[----:B------:R-:W-:Y:S02]  /*1c00*/  UISETP.LT.U32.AND UP0, UPT, UR46, 0xc, UPT ;  /* 0x0000000c2e00788c */ /* 0x000fe4000bf01070 */
[----:B------:R-:W-:-:S02]  /*1c10*/  UIADD3 UR15, UPT, UPT, UR15, 0xfe, URZ ;  /* 0x000000fe0f0f7890 */ /* 0x000fc4000fffe0ff */
[----:B------:R-:W-:-:S04]  /*1c20*/  USEL UR45, UR46, 0xc, UP0 ;  /* 0x0000000c2e2d7887 */ /* 0x000fc80008000000 */
[----:B------:R-:W-:Y:S02]  /*1c30*/  UIADD3 UR47, UPT, UPT, UR45, -0x1, URZ ;  /* 0xffffffff2d2f7890 */ /* 0x000fe4000fffe0ff */
[----:B------:R-:W-:Y:S02]  /*1c40*/  @UP2 UIADD3 UR47, UPT, UPT, UR45, URZ, URZ ;  /* 0x000000ff2d2f2290 */ /* 0x000fe4000fffe0ff */
[----:B------:R-:W-:Y:S02]  /*1c50*/  UIADD3 UR52, UPT, UPT, UR46, -UR45, URZ ;  /* 0x8000002d2e347290 */ /* 0x000fe4000fffe0ff */
[----:B----4-:R-:W-:-:S12]  /*1c60*/  UIADD3 UR47, UPT, UPT, UR47, 0x1, URZ ;  /* 0x000000012f2f7890 */ /* 0x010fd8000fffe0ff */
.L_x_47:
[----:B------:R-:W-:Y:S01]  /*1c70*/  UISETP.NE.AND UP0, UPT, UR37, URZ, UPT ;  /* 0x000000ff2500728c */ /* 0x000fe2000bf05270 */
[----:B------:R-:W1:Y:S08]  /*1c80*/  S2UR UR37, SR_CgaCtaId ;  /* 0x00000000002579c3 */ /* 0x000e700000008800 */
[----:B------:R-:W-:Y:S05]  /*1c90*/  BRA.U UP0, `(.L_x_24) ;  /* 0x0000000100347547 */ /* 0x000fea000b800000 */
[----:B------:R-:W4:Y:S01]  /*1ca0*/  S2R R2, SR_CgaCtaId ;  /* 0x0000000000027919 */ /* 0x000f220000008800 */
[----:B------:R-:W-:-:S04]  /*1cb0*/  MOV R3, 0x400 ;  /* 0x0000040000037802 */ /* 0x000fc80000000f00 */
[----:B----4-:R-:W-:Y:S02]  /*1cc0*/  LEA R2, R2, R3, 0x18 ;  /* 0x0000000302027211 */ /* 0x010fe400078ec0ff */
[----:B------:R-:W-:-:S03]  /*1cd0*/  SHF.L.U32 R3, R11, 0x1f, RZ ;  /* 0x0000001f0b037819 */ /* 0x000fc600000006ff */
[----:B------:R-:W-:-:S04]  /*1ce0*/  IMAD R2, R12, 0x8, R2 ;  /* 0x000000080c027824 */ /* 0x000fc800078e0202 */
[----:B------:R-:W4:Y:S02]  /*1cf0*/  SYNCS.PHASECHK.TRANS64.TRYWAIT P0, [R2+URZ+0x160], R3 ;  /* 0x00016003020075a7 */ /* 0x000f2400080011ff */
[----:B----4-:R-:W-:Y:S05]  /*1d00*/  @!P0 BRA `(.L_x_25) ;  /* 0x000000cc000c8947 */ /* 0x010fea0003800000 */
.L_x_201:
[----:B------:R-:W-:Y:S01]  /*1d10*/  VIADD R12, R12, 0x1 ;  /* 0x000000010c0c7836 */ /* 0x000fe20000000000 */
[----:B------:R4:W-:Y:S04]  /*1d20*/  SYNCS.ARRIVE.TRANS64.A1T0 RZ, [R2+URZ+0x150], RZ ;  /* 0x000150ff02ff79a7 */ /* 0x0009e800081000ff */
[----:B------:R-:W-:-:S04]  /*1d30*/  ISETP.NE.AND P0, PT, R12, 0x2, PT ;  /* 0x000000020c00780c */ /* 0x000fc80003f05270 */
[----:B------:R-:W-:Y:S02]  /*1d40*/  SEL R12, R12, RZ, P0 ;  /* 0x000000ff0c0c7207 */ /* 0x000fe40000000000 */
[----:B----4-:R-:W-:-:S04]  /*1d50*/  SEL R2, RZ, 0x1, P0 ;  /* 0x00000001ff027807 */ /* 0x010fc80000000000 */
[----:B------:R-:W-:-:S07]  /*1d60*/  LOP3.LUT R11, R11, R2, RZ, 0x3c, !PT ;  /* 0x000000020b0b7212 */ /* 0x000fce00078e3cff */
.L_x_24:
[----:B------:R-:W-:Y:S01]  /*1d70*/  UMOV UR4, 0x400 ;  /* 0x0000040000047882 */ /* 0x000fe20000000000 */
[----:B------:R-:W-:Y:S01]  /*1d80*/  SHF.L.U32 R2, R15, 0x1f, RZ ;  /* 0x0000001f0f027819 */ /* 0x000fe200000006ff */
[----:B-1----:R-:W-:Y:S02]  /*1d90*/  ULEA UR4, UR37, UR4, 0x18 ;  /* 0x0000000425047291 */ /* 0x002fe4000f8ec0ff */
[----:B------:R-:W-:Y:S02]  /*1da0*/  UISETP.GE.U32.AND UP0, UPT, UR15, 0xff, UPT ;  /* 0x000000ff0f00788c */ /* 0x000fe4000bf06070 */
[----:B------:R-:W-:Y:S02]  /*1db0*/  ULEA UR8, UR51, UR4, 0x3 ;  /* 0x0000000433087291 */ /* 0x000fe4000f8e18ff */
[----:B------:R-:W-:Y:S02]  /*1dc0*/  ULEA UR35, UR11, UR31, 0x2 ;  /* 0x0000001f0b237291 */ /* 0x000fe4000f8e10ff */
[----:B------:R-:W-:-:S02]  /*1dd0*/  ULEA UR43, UR27, UR14, 0x7 ;  /* 0x0000000e1b2b7291 */ /* 0x000fc4000f8e38ff */
[----:B------:R-:W-:Y:S01]  /*1de0*/  USHF.L.U32 UR35, UR35, 0x5, URZ ;  /* 0x0000000523237899 */ /* 0x000fe200080006ff */
[----:B------:R-:W-:Y:S02]  /*1df0*/  UMOV UR20, URZ ;  /* 0x000000ff00147c82 */ /* 0x000fe40008000000 */
[----:B------:R1:W4:Y:S01]  /*1e00*/  SYNCS.PHASECHK.TRANS64.TRYWAIT P2, [UR8+0x60], R2 ;  /* 0x00006002ff0075a7 */ /* 0x0003220008041108 */
[----:B------:R-:W-:Y:S08]  /*1e10*/  BRA.U !UP0, `(.L_x_26) ;  /* 0x0000000508187547 */ /* 0x000ff0000b800000 */
[----:B------:R-:W-:Y:S01]  /*1e20*/  UMOV UR16, UR51 ;  /* 0x0000003300107c82 */ /* 0x000fe20008000000 */
[----:B------:R-:W-:-:S05]  /*1e30*/  UMOV UR28, URZ ;  /* 0x000000ff001c7c82 */ /* 0x000fca0008000000 */
.L_x_34:
[----:B------:R-:W-:Y:S01]  /*1e40*/  ULEA UR41, UR16, UR4, 0x3 ;  /* 0x0000000410297291 */ /* 0x000fe2000f8e18ff */
[----:B----4-:R-:W-:Y:S01]  /*1e50*/  @!P5 MOV R3, 0x4400 ;  /* 0x000044000003d802 */ /* 0x010fe20000000f00 */
[----:B----4-:R-:W-:Y:S10]  /*1e60*/  @P2 BRA `(.L_x_27) ;  /* 0x00000000000c2947 */ /* 0x010ff40003800000 */
[----:B------:R-:W-:-:S04]  /*1e70*/  SHF.L.U32 R4, R15, 0x1f, RZ ;  /* 0x0000001f0f047819 */ /* 0x000fc800000006ff */
[----:B------:R-:W4:Y:S02]  /*1e80*/  SYNCS.PHASECHK.TRANS64.TRYWAIT P0, [UR41+0x60], R4 ;  /* 0x00006004ff0075a7 */ /* 0x000f240008001129 */
[----:B----4-:R-:W-:Y:S05]  /*1e90*/  @!P0 BRA `(.L_x_28) ;  /* 0x000000c800bc8947 */ /* 0x010fea0003800000 */
.L_x_27:
[----:B------:R4:W-:Y:S01]  /*1ea0*/  @!P5 SYNCS.ARRIVE.TRANS64 RZ, [UR41], R3 ;  /* 0x00000003ffffd9a7 */ /* 0x0009e20008000029 */
[----:B------:R-:W-:-:S04]  /*1eb0*/  ULOP3.LUT UR8, UR50, 0x2, URZ, 0xfc, !UPT ;  /* 0x0000000232087892 */ /* 0x000fc8000f8efcff */
[----:B------:R-:W-:-:S09]  /*1ec0*/  UISETP.NE.AND UP0, UPT, UR8, 0x2, UPT ;  /* 0x000000020800788c */ /* 0x000fd2000bf05270 */
[----:B------:R-:W-:Y:S05]  /*1ed0*/  BRA.U UP0, `(.L_x_29) ;  /* 0x0000000100047547 */ /* 0x000fea000b800000 */
[----:B------:R-:W-:Y:S05]  /*1ee0*/  BPT.TRAP 0x1 ;  /* 0x000000040000795c */ /* 0x000fea0000300000 */
.L_x_29:
[----:B------:R-:W-:Y:S04]  /*1ef0*/  BSSY.RECONVERGENT B0, `(.L_x_30) ;  /* 0x0000003000007945 */ /* 0x000fe80003800200 */
[----:B------:R-:W-:Y:S05]  /*1f00*/  @P4 BRA `(.L_x_31) ;  /* 0x0000000000044947 */ /* 0x000fea0003800000 */
[----:B------:R-:W-:Y:S05]  /*1f10*/  BPT.TRAP 0x1 ;  /* 0x000000040000795c */ /* 0x000fea0000300000 */
.L_x_31:
[----:B------:R-:W-:Y:S05]  /*1f20*/  BSYNC.RECONVERGENT B0 ;  /* 0x0000000000007941 */ /* 0x000fea0003800200 */
.L_x_30:
[----:B------:R-:W-:Y:S01]  /*1f30*/  UIADD3 UR51, UPT, UPT, UR16, 0x1, URZ ;  /* 0x0000000110337890 */ /* 0x000fe2000fffe0ff */
[----:B------:R-:W-:Y:S01]  /*1f40*/  BSSY.RECONVERGENT B0, `(.L_x_32) ;  /* 0x000002e000007945 */ /* 0x000fe20003800200 */
[----:B------:R-:W-:Y:S02]  /*1f50*/  ELECT P0, URZ, PT ;  /* 0x0000000000ff782f */ /* 0x000fe40003800000 */
[----:B------:R-:W-:-:S04]  /*1f60*/  UISETP.NE.AND UP0, UPT, UR51, 0xc, UPT ;  /* 0x0000000c3300788c */ /* 0x000fc8000bf05270 */
[----:B------:R-:W-:Y:S02]  /*1f70*/  USEL UR9, URZ, 0x1, UP0 ;  /* 0x00000001ff097887 */ /* 0x000fe40008000000 */
[----:B------:R-:W-:-:S04]  /*1f80*/  USEL UR51, UR51, URZ, UP0 ;  /* 0x000000ff33337287 */ /* 0x000fc80008000000 */
[----:B------:R-:W-:Y:S01]  /*1f90*/  ULEA UR8, UR51, UR4, 0x3 ;  /* 0x0000000433087291 */ /* 0x000fe2000f8e18ff */
[----:B------:R-:W-:-:S04]  /*1fa0*/  LOP3.LUT R15, R15, UR9, RZ, 0x3c, !PT ;  /* 0x000000090f0f7c12 */ /* 0x000fc8000f8e3cff */
[----:B-1----:R-:W-:-:S04]  /*1fb0*/  SHF.L.U32 R2, R15, 0x1f, RZ ;  /* 0x0000001f0f027819 */ /* 0x002fc800000006ff */
[----:B------:R1:W1:Y:S01]  /*1fc0*/  SYNCS.PHASECHK.TRANS64.TRYWAIT P2, [UR8+0x60], R2 ;  /* 0x00006002ff0075a7 */ /* 0x0002620008041108 */
[----:B------:R-:W-:Y:S05]  /*1fd0*/  @!P0 BRA `(.L_x_33) ;  /* 0x0000000000908947 */ /* 0x000fea0003800000 */
[----:B------:R-:W-:Y:S02]  /*1fe0*/  USHF.L.U32 UR32, UR16, 0xd, URZ ;  /* 0x0000000d10207899 */ /* 0x000fe400080006ff */
[----:B------:R-:W-:Y:S02]  /*1ff0*/  USHF.L.U32 UR8, UR16, 0x9, URZ ;  /* 0x0000000910087899 */ /* 0x000fe400080006ff */
[----:B------:R-:W-:Y:S02]  /*2000*/  UIADD3 UR60, UP3, UPT, UR48, 0x80, URZ ;  /* 0x00000080303c7890 */ /* 0x000fe4000ff7e0ff */
[----:B------:R-:W-:Y:S02]  /*2010*/  ULOP3.LUT UR40, UR32, UR30, URZ, 0xfc, !UPT ;  /* 0x0000001e20287292 */ /* 0x000fe4000f8efcff */
[----:B------:R-:W-:Y:S02]  /*2020*/  UIADD3 UR58, UP2, UPT, UR48, 0x180, URZ ;  /* 0x00000180303a7890 */ /* 0x000fe4000ff5e0ff */
[----:B------:R-:W-:-:S02]  /*2030*/  ULOP3.LUT UR32, UR32, UR23, URZ, 0xfc, !UPT ;  /* 0x0000001720207292 */ /* 0x000fc4000f8efcff */
[----:B------:R-:W-:Y:S02]  /*2040*/  UIADD3 UR56, UP1, UPT, UR48, 0x280, URZ ;  /* 0x0000028030387890 */ /* 0x000fe4000ff3e0ff */
[----:B------:R-:W-:Y:S02]  /*2050*/  ULOP3.LUT UR24, UR22, UR8, URZ, 0xfc, !UPT ;  /* 0x0000000816187292 */ /* 0x000fe4000f8efcff */
[----:B------:R-:W-:Y:S02]  /*2060*/  UIADD3 UR54, UP0, UPT, UR48, 0x380, URZ ;  /* 0x0000038030367890 */ /* 0x000fe4000ff1e0ff */
[----:B------:R-:W-:Y:S02]  /*2070*/  ULOP3.LUT UR8, UR8, UR7, URZ, 0xfc, !UPT ;  /* 0x0000000708087292 */ /* 0x000fe4000f8efcff */
[----:B------:R-:W-:Y:S02]  /*2080*/  USHF.L.U32 UR42, UR28, 0x7, URZ ;  /* 0x000000071c2a7899 */ /* 0x000fe400080006ff */
[----:B------:R-:W-:-:S02]  /*2090*/  UIADD3.X UR61, UPT, UPT, URZ, UR49, URZ, UP3, !UPT ;  /* 0x00000031ff3d7290 */ /* 0x000fc40009ffe4ff */
[----:B------:R-:W-:Y:S02]  /*20a0*/  UIADD3 UR40, UPT, UPT, UR4, 0x4300, UR40 ;  /* 0x0000430004287890 */ /* 0x000fe4000fffe028 */
[----:B------:R-:W-:Y:S02]  /*20b0*/  UPRMT UR18, URZ, 0x5410, UR6 ;  /* 0x00005410ff127896 */ /* 0x000fe40008000006 */
[----:B------:R-:W-:Y:S02]  /*20c0*/  UIADD3.X UR59, UPT, UPT, URZ, UR49, URZ, UP2, !UPT ;  /* 0x00000031ff3b7290 */ /* 0x000fe400097fe4ff */
[----:B------:R-:W-:Y:S02]  /*20d0*/  UIADD3 UR32, UPT, UPT, UR4, 0x1c300, UR32 ;  /* 0x0001c30004207890 */ /* 0x000fe4000fffe020 */
[----:B------:R-:W-:Y:S02]  /*20e0*/  UPRMT UR17, URZ, 0x5410, UR5 ;  /* 0x00005410ff117896 */ /* 0x000fe40008000005 */
[----:B------:R-:W-:-:S02]  /*20f0*/  UIADD3.X UR57, UPT, UPT, URZ, UR49, URZ, UP1, !UPT ;  /* 0x00000031ff397290 */ /* 0x000fc40008ffe4ff */
[----:B------:R-:W-:Y:S02]  /*2100*/  UIADD3 UR24, UPT, UPT, UR4, 0x34300, UR24 ;  /* 0x0003430004187890 */ /* 0x000fe4000fffe018 */
[----:B------:R-:W-:Y:S02]  /*2110*/  UIADD3.X UR55, UPT, UPT, URZ, UR49, URZ, UP0, !UPT ;  /* 0x00000031ff377290 */ /* 0x000fe400087fe4ff */
[----:B------:R-:W-:Y:S01]  /*2120*/  UIADD3 UR8, UPT, UPT, UR4, 0x35b00, UR8 ;  /* 0x00035b0004087890 */ /* 0x000fe2000fffe008 */
[----:B------:R-:W-:Y:S01]  /*2130*/  UMOV UR20, 0x0 ;  /* 0x0000000000147882 */ /* 0x000fe20000000000 */
[----:B------:R-:W-:Y:S01]  /*2140*/  UMOV UR21, 0x10000000 ;  /* 0x1000000000157882 */ /* 0x000fe20000000000 */
[----:B------:R-:W-:Y:S01]  /*2150*/  UMOV UR33, UR41 ;  /* 0x0000002900217c82 */ /* 0x000fe20008000000 */
[----:B------:R-:W-:Y:S01]  /*2160*/  UMOV UR36, UR44 ;  /* 0x0000002c00247c82 */ /* 0x000fe20008000000 */
[----:B------:R-:W-:Y:S01]  /*2170*/  UMOV UR34, UR42 ;  /* 0x0000002a00227c82 */ /* 0x000fe20008000000 */
[----:B------:R-:W-:Y:S01]  /*2180*/  UMOV UR25, UR41 ;  /* 0x0000002900197c82 */ /* 0x000fe20008000000 */
[----:B------:R-:W-:Y:S01]  /*2190*/  UMOV UR29, UR44 ;  /* 0x0000002c001d7c82 */ /* 0x000fe20008000000 */
[----:B------:R1:W-:Y:S01]  /*21a0*/  UTMALDG.3D.MULTICAST [UR40], [UR60], UR18, desc[UR20] ;  /* 0x000014283c0073b4 */ /* 0x0003e20008011812 */
[----:B------:R-:W-:Y:S01]  /*21b0*/  UMOV UR9, UR41 ;  /* 0x0000002900097c82 */ /* 0x000fe20008000000 */
[----:B------:R-:W-:Y:S01]  /*21c0*/  UMOV UR12, UR28 ;  /* 0x0000001c000c7c82 */ /* 0x000fe20008000000 */
[----:B------:R-:W-:Y:S01]  /*21d0*/  UMOV UR13, UR44 ;  /* 0x0000002c000d7c82 */ /* 0x000fe20008000000 */
[----:B------:R1:W-:Y:S01]  /*21e0*/  UTMALDG.3D.MULTICAST [UR32], [UR58], UR17, desc[UR20] ;  /* 0x000014203a0073b4 */ /* 0x0003e20008011811 */
[----:B------:R1:W-:Y:S01]  /*21f0*/  UTMALDG.4D.MULTICAST [UR24], [UR56], UR18, desc[UR20] ;  /* 0x00001418380073b4 */ /* 0x0003e20008019812 */
[----:B------:R1:W-:Y:S01]  /*2200*/  UTMALDG.4D.MULTICAST [UR8], [UR54], UR17, desc[UR20] ;  /* 0x00001408360073b4 */ /* 0x0003e20008019811 */
[----:B------:R-:W-:Y:S01]  /*2210*/  NOP ;  /* 0x0000000000007918 */ /* 0x000fe20000000000 */
.L_x_33:
[----:B-1----:R-:W-:Y:S05]  /*2220*/  BSYNC.RECONVERGENT B0 ;  /* 0x0000000000007941 */ /* 0x002fea0003800200 */
.L_x_32:
[----:B------:R-:W-:Y:S01]  /*2230*/  UIADD3 UR28, UPT, UPT, UR28, 0x1, URZ ;  /* 0x000000011c1c7890 */ /* 0x000fe2000fffe0ff */
[----:B------:R-:W-:Y:S01]  /*2240*/  UMOV UR16, UR51 ;  /* 0x0000003300107c82 */ /* 0x000fe20008000000 */
[----:B------:R-:W-:Y:S02]  /*2250*/  UMOV UR20, UR47 ;  /* 0x0000002f00147c82 */ /* 0x000fe40008000000 */
[----:B------:R-:W-:-:S09]  /*2260*/  UISETP.NE.AND UP0, UPT, UR28, UR47, UPT ;  /* 0x0000002f1c00728c */ /* 0x000fd2000bf05270 */
[----:B------:R-:W-:Y:S05]  /*2270*/  BRA.U UP0, `(.L_x_34) ;  /* 0xfffffff900f07547 */ /* 0x000fea000b83ffff */
.L_x_26:
[----:B------:R-:W-:Y:S01]  /*2280*/  ULEA UR8, UR51, UR4, 0x3 ;  /* 0x0000000433087291 */ /* 0x000fe2000f8e18ff */
[----:B-1----:R-:W-:Y:S01]  /*2290*/  SHF.L.U32 R2, R15, 0x1f, RZ ;  /* 0x0000001f0f027819 */ /* 0x002fe200000006ff */
[----:B------:R-:W-:Y:S01]  /*22a0*/  @!P1 SYNCS.ARRIVE.TRANS64.A1T0 RZ, [UR4+0x108], RZ ;  /* 0x000108ffffff99a7 */ /* 0x000fe20008100004 */
[----:B------:R-:W-:-:S06]  /*22b0*/  UISETP.GT.AND UP0, UPT, UR46, UR45, UPT ;  /* 0x0000002d2e00728c */ /* 0x000fcc000bf04270 */
[----:B------:R1:W1:Y:S03]  /*22c0*/  SYNCS.PHASECHK.TRANS64.TRYWAIT P1, [UR8+0x60], R2 ;  /* 0x00006002ff0075a7 */ /* 0x0002660008021108 */
[----:B------:R-:W-:Y:S05]  /*22d0*/  BRA.U !UP0, `(.L_x_35) ;  /* 0x00000005081c7547 */ /* 0x000fea000b800000 */
[----:B------:R-:W-:Y:S01]  /*22e0*/  UIADD3 UR28, UPT, UPT, UR52, UR20, URZ ;  /* 0x00000014341c7290 */ /* 0x000fe2000fffe0ff */
[----:B------:R-:W-:-:S11]  /*22f0*/  UMOV UR29, UR51 ;  /* 0x00000033001d7c82 */ /* 0x000fd60008000000 */
.L_x_43:
[----:B------:R-:W-:Y:S01]  /*2300*/  ULEA UR41, UR29, UR4, 0x3 ;  /* 0x000000041d297291 */ /* 0x000fe2000f8e18ff */
[----:B----4-:R-:W-:Y:S01]  /*2310*/  @!P5 MOV R3, 0x4400 ;  /* 0x000044000003d802 */ /* 0x010fe20000000f00 */
[----:B-1----:R-:W-:Y:S10]  /*2320*/  @P1 BRA `(.L_x_36) ;  /* 0x00000000000c1947 */ /* 0x002ff40003800000 */
[----:B------:R-:W-:-:S04]  /*2330*/  SHF.L.U32 R4, R15, 0x1f, RZ ;  /* 0x0000001f0f047819 */ /* 0x000fc800000006ff */
[----:B------:R-:W1:Y:S02]  /*2340*/  SYNCS.PHASECHK.TRANS64.TRYWAIT P0, [UR41+0x60], R4 ;  /* 0x00006004ff0075a7 */ /* 0x000e640008001129 */
[----:B-1----:R-:W-:Y:S05]  /*2350*/  @!P0 BRA `(.L_x_37) ;  /* 0x000000c400a48947 */ /* 0x002fea0003800000 */
.L_x_36:
[----:B------:R4:W-:Y:S01]  /*2360*/  @!P5 SYNCS.ARRIVE.TRANS64 RZ, [UR41], R3 ;  /* 0x00000003ffffd9a7 */ /* 0x0009e20008000029 */
[----:B------:R-:W-:-:S04]  /*2370*/  ULOP3.LUT UR8, UR50, 0x2, URZ, 0xfc, !UPT ;  /* 0x0000000232087892 */ /* 0x000fc8000f8efcff */
[----:B------:R-:W-:-:S09]  /*2380*/  UISETP.NE.AND UP0, UPT, UR8, 0x2, UPT ;  /* 0x000000020800788c */ /* 0x000fd2000bf05270 */
[----:B------:R-:W-:Y:S05]  /*2390*/  BRA.U UP0, `(.L_x_38) ;  /* 0x0000000100047547 */ /* 0x000fea000b800000 */
[----:B------:R-:W-:Y:S05]  /*23a0*/  BPT.TRAP 0x1 ;  /* 0x000000040000795c */ /* 0x000fea0000300000 */
.L_x_38:
[----:B------:R-:W-:Y:S04]  /*23b0*/  BSSY.RECONVERGENT B0, `(.L_x_39) ;  /* 0x0000003000007945 */ /* 0x000fe80003800200 */
[----:B------:R-:W-:Y:S05]  /*23c0*/  @P4 BRA `(.L_x_40) ;  /* 0x0000000000044947 */ /* 0x000fea0003800000 */
[----:B------:R-:W-:Y:S05]  /*23d0*/  BPT.TRAP 0x1 ;  /* 0x000000040000795c */ /* 0x000fea0000300000 */
.L_x_40:
[----:B------:R-:W-:Y:S05]  /*23e0*/  BSYNC.RECONVERGENT B0 ;  /* 0x0000000000007941 */ /* 0x000fea0003800200 */
.L_x_39:
        /* <DEDUP_REMOVED lines=30> */
[----:B------:R-:W-:Y:S02]  /*25d0*/  UIADD3 UR8, UPT, UPT, UR4, 0x35b00, UR8 ;  /* 0x00035b0004087890 */ /* 0x000fe4000fffe008 */
[----:B------:R-:W-:Y:S01]  /*25e0*/  UIADD3.X UR57, UPT, UPT, URZ, UR49, URZ, UP0, !UPT ;  /* 0x00000031ff397290 */ /* 0x000fe200087fe4ff */
[----:B------:R-:W-:Y:S01]  /*25f0*/  UMOV UR54, 0x0 ;  /* 0x0000000000367882 */ /* 0x000fe20000000000 */
[----:B------:R-:W-:Y:S01]  /*2600*/  UMOV UR55, 0x10000000 ;  /* 0x1000000000377882 */ /* 0x000fe20000000000 */
[----:B------:R-:W-:Y:S01]  /*2610*/  UMOV UR33, UR41 ;  /* 0x0000002900217c82 */ /* 0x000fe20008000000 */
[----:B------:R-:W-:Y:S01]  /*2620*/  UMOV UR36, UR44 ;  /* 0x0000002c00247c82 */ /* 0x000fe20008000000 */
        /* <DEDUP_REMOVED lines=13> */
.L_x_42:
[----:B-1----:R-:W-:Y:S05]  /*2700*/  BSYNC.RECONVERGENT B0 ;  /* 0x0000000000007941 */ /* 0x002fea0003800200 */
.L_x_41:
[----:B------:R-:W-:Y:S01]  /*2710*/  UIADD3 UR20, UPT, UPT, UR20, 0x1, URZ ;  /* 0x0000000114147890 */ /* 0x000fe2000fffe0ff */
[----:B------:R-:W-:-:S03]  /*2720*/  UMOV UR29, UR51 ;  /* 0x00000033001d7c82 */ /* 0x000fc60008000000 */
[----:B------:R-:W-:-:S09]  /*2730*/  UISETP.NE.AND UP0, UPT, UR20, UR28, UPT ;  /* 0x0000001c1400728c */ /* 0x000fd2000bf05270 */
[----:B------:R-:W-:Y:S05]  /*2740*/  BRA.U UP0, `(.L_x_43) ;  /* 0xfffffff900ec7547 */ /* 0x000fea000b83ffff */
.L_x_35:
[C---:B-1----:R-:W-:Y:S01]  /*2750*/  LEA R2, R14.reuse, UR4, 0x3 ;  /* 0x000000040e027c11 */ /* 0x042fe2000f8e18ff */
[----:B------:R-:W-:Y:S01]  /*2760*/  NOP ;  /* 0x0000000000007918 */ /* 0x000fe20000000000 */
[----:B----4-:R-:W-:Y:S02]  /*2770*/  SHF.L.U32 R3, R13, 0x1f, RZ ;  /* 0x0000001f0d037819 */ /* 0x010fe400000006ff */
[----:B------:R-:W-:Y:S02]  /*2780*/  LEA R4, R14, UR4, 0x4 ;  /* 0x000000040e047c11 */ /* 0x000fe4000f8e20ff */
[----:B------:R-:W1:Y:S02]  /*2790*/  SYNCS.PHASECHK.TRANS64.TRYWAIT P0, [R2+URZ+0x110], R3 ;  /* 0x00011003020075a7 */ /* 0x000e6400080011ff */
[----:B-1----:R-:W-:Y:S05]  /*27a0*/  @!P0 BRA `(.L_x_44) ;  /* 0x000000c000a88947 */ /* 0x002fea0003800000 */
.L_x_204:
[----:B------:R-:W4:Y:S01]  /*27b0*/  LDS.128 R4, [R4+0x180] ;  /* 0x0001800004047984 */ /* 0x000f220000000c00 */
[----:B------:R-:W-:Y:S01]  /*27c0*/  ISETP.GE.AND P0, PT, R43, 0x1, PT ;  /* 0x000000012b00780c */ /* 0x000fe20003f06270 */
[----:B-1----:R-:W-:Y:S01]  /*27d0*/  VIADD R2, R2, 0x120 ;  /* 0x0000012002027836 */ /* 0x002fe20000000000 */
[----:B------:R-:W-:Y:S01]  /*27e0*/  @!PT LDS RZ, [RZ] ;  /* 0x00000000fffff984 */ /* 0x000fe20000000800 */
[----:B------:R-:W-:Y:S01]  /*27f0*/  @!PT LDS RZ, [RZ] ;  /* 0x00000000fffff984 */ /* 0x000fe20000000800 */
[----:B------:R-:W-:Y:S01]  /*2800*/  @!PT LDS RZ, [RZ] ;  /* 0x00000000fffff984 */ /* 0x000fe20000000800 */
[----:B------:R-:W-:Y:S01]  /*2810*/  @!PT LDS RZ, [RZ] ;  /* 0x00000000fffff984 */ /* 0x000fe20000000800 */
[----:B------:R1:W-:Y:S06]  /*2820*/  MEMBAR.ALL.CTA ;  /* 0x0000000000007992 */ /* 0x0003ec0000008000 */
[----:B-1----:R-:W1:Y:S01]  /*2830*/  FENCE.VIEW.ASYNC.S ;  /* 0x00000000000073c6 */ /* 0x002e620000000000 */
[----:B------:R-:W-:-:S04]  /*2840*/  PRMT R2, RZ, 0x654, R2 ;  /* 0x00000654ff027816 */ /* 0x000fc80000000002 */
[----:B-1----:R1:W-:Y:S01]  /*2850*/  SYNCS.ARRIVE.TRANS64.RED.A1T0 RZ, [R2+URZ], RZ ;  /* 0x000000ff02ff79a7 */ /* 0x0023e200081004ff */
[----:B----4-:R-:W-:-:S13]  /*2860*/  LOP3.LUT P2, RZ, R6, 0x1, RZ, 0xc0, !PT ;  /* 0x0000000106ff7812 */ /* 0x010fda000784c0ff */
[----:B------:R-:W-:Y:S01]  /*2870*/  @P2 SHF.R.U32.HI R3, RZ, 0x10, R5 ;  /* 0x00000010ff032819 */ /* 0x000fe20000011605 */
[----:B------:R-:W-:Y:S01]  /*2880*/  VOTEU.ANY UP0, P2 ;  /* 0x0000000000ff7886 */ /* 0x000fe20001000100 */
[----:B------:R-:W-:Y:S02]  /*2890*/  @P2 MOV R10, R4 ;  /* 0x00000004000a2202 */ /* 0x000fe40000000f00 */
[----:B------:R-:W-:Y:S02]  /*28a0*/  @P2 R2UR.BROADCAST UR8, R3 ;  /* 0x00000000030822ca */ /* 0x000fe400008e0000 */
[----:B------:R-:W-:-:S11]  /*28b0*/  @P2 LOP3.LUT R9, R5, 0xffff, RZ, 0xc0, !PT ;  /* 0x0000ffff05092812 */ /* 0x000fd600078ec0ff */
[----:B------:R-:W-:Y:S01]  /*28c0*/  @UP0 UMOV UR44, UR8 ;  /* 0x00000008002c0c82 */ /* 0x000fe20008000000 */
[----:B-1----:R-:W-:Y:S05]  /*28d0*/  @!P0 BRA `(.L_x_45) ;  /* 0x0000000000b88947 */ /* 0x002fea0003800000 */
[----:B------:R-:W3:Y:S01]  /*28e0*/  LDC.64 R4, c[0x0][0xf18] ;  /* 0x0003c600ff047b82 */ /* 0x000ee20000000a00 */
[----:B------:R-:W-:-:S07]  /*28f0*/  ISETP.NE.AND P3, PT, R43, 0x1, PT ;  /* 0x000000012b00780c */ /* 0x000fce0003f65270 */
[----:B------:R-:W2:Y:S08]  /*2900*/  LDC.64 R6, c[0x0][0xf10] ;  /* 0x0003c400ff067b82 */ /* 0x000eb00000000a00 */
[----:B------:R-:W1:Y:S08]  /*2910*/  LDC R16, c[0x0][0xf20] ;  /* 0x0003c800ff107b82 */ /* 0x000e700000000800 */
[----:B------:R-:W4:Y:S01]  /*2920*/  LDC R17, c[0x0][0xf0c] ;  /* 0x0003c300ff117b82 */ /* 0x000f220000000800 */
[----:B---3--:R-:W-:Y:S01]  /*2930*/  IMAD.HI.U32 R19, R0, R5, RZ ;  /* 0x0000000500137227 */ /* 0x008fe200078e00ff */
[----:B------:R-:W-:-:S03]  /*2940*/  ISETP.NE.AND P0, PT, R4, 0x1, PT ;  /* 0x000000010400780c */ /* 0x000fc60003f05270 */
[----:B------:R-:W-:-:S03]  /*2950*/  IMAD.HI.U32 R5, R9, R5, RZ ;  /* 0x0000000509057227 */ /* 0x000fc600078e00ff */
[----:B------:R-:W3:Y:S01]  /*2960*/  LDC.64 R2, c[0x0][0xf28] ;  /* 0x0003ca00ff027b82 */ /* 0x000ee20000000a00 */
[----:B--2---:R-:W-:-:S04]  /*2970*/  IMAD.HI.U32 R20, R8, R6, RZ ;  /* 0x0000000608147227 */ /* 0x004fc800078e00ff */
[----:B------:R-:W-:Y:S01]  /*2980*/  IMAD.HI.U32 R21, R10, R6, RZ ;  /* 0x000000060a157227 */ /* 0x000fe200078e00ff */
[----:B------:R-:W-:Y:S02]  /*2990*/  SHF.R.U32.HI R20, RZ, R7, R20 ;  /* 0x00000007ff147219 */ /* 0x000fe40000011614 */
[-C--:B-1----:R-:W-:Y:S02]  /*29a0*/  SHF.R.U32.HI R19, RZ, R16.reuse, R19 ;  /* 0x00000010ff137219 */ /* 0x082fe40000011613 */
[----:B------:R-:W-:Y:S02]  /*29b0*/  SHF.R.U32.HI R5, RZ, R16, R5 ;  /* 0x00000010ff057219 */ /* 0x000fe40000011605 */
[----:B------:R-:W-:Y:S02]  /*29c0*/  SEL R19, R0, R19, !P0 ;  /* 0x0000001300137207 */ /* 0x000fe40004000000 */
[----:B------:R-:W-:Y:S02]  /*29d0*/  SHF.R.U32.HI R21, RZ, R7, R21 ;  /* 0x00000007ff157219 */ /* 0x000fe40000011615 */
[----:B----4-:R-:W-:-:S02]  /*29e0*/  ISETP.NE.AND P1, PT, R17, 0x1, PT ;  /* 0x000000011100780c */ /* 0x010fc40003f25270 */
[----:B------:R-:W-:Y:S02]  /*29f0*/  SEL R5, R9, R5, !P0 ;  /* 0x0000000509057207 */ /* 0x000fe40004000000 */
[----:B------:R-:W-:Y:S02]  /*2a00*/  SEL R20, R8, R20, !P1 ;  /* 0x0000001408147207 */ /* 0x000fe40004800000 */
[----:B------:R-:W-:Y:S01]  /*2a10*/  SEL R21, R10, R21, !P1 ;  /* 0x000000150a157207 */ /* 0x000fe20004800000 */
[----:B---3--:R-:W-:-:S04]  /*2a20*/  IMAD.HI.U32 R18, R19, R2, RZ ;  /* 0x0000000213127227 */ /* 0x008fc800078e00ff */
[----:B------:R-:W-:Y:S01]  /*2a30*/  IMAD.HI.U32 R6, R20, R2, RZ ;  /* 0x0000000214067227 */ /* 0x000fe200078e00ff */
[----:B------:R-:W-:-:S04]  /*2a40*/  @P3 SHF.R.U32.HI R19, RZ, R3, R18 ;  /* 0x00000003ff133219 */ /* 0x000fc80000011612 */
[----:B------:R-:W-:Y:S01]  /*2a50*/  @P3 SHF.R.U32.HI R20, RZ, R3, R6 ;  /* 0x00000003ff143219 */ /* 0x000fe20000011606 */
[----:B------:R-:W-:-:S04]  /*2a60*/  IMAD R19, R43, R19, RZ ;  /* 0x000000132b137224 */ /* 0x000fc800078e02ff */
[----:B------:R-:W-:Y:S01]  /*2a70*/  IMAD R6, R43, R20, RZ ;  /* 0x000000142b067224 */ /* 0x000fe200078e02ff */
[----:B------:R-:W-:-:S04]  /*2a80*/  ISETP.GE.AND P0, PT, R5, R19, PT ;  /* 0x000000130500720c */ /* 0x000fc80003f06270 */
[----:B------:R-:W-:Y:S01]  /*2a90*/  ISETP.GE.OR P0, PT, R21, R6, P0 ;  /* 0x000000061500720c */ /* 0x000fe20000706670 */
[----:B------:R-:W-:-:S05]  /*2aa0*/  IMAD.HI.U32 R6, R5, R2, RZ ;  /* 0x0000000205067227 */ /* 0x000fca00078e00ff */
[----:B------:R-:W-:-:S04]  /*2ab0*/  SHF.R.U32.HI R6, RZ, R3, R6 ;  /* 0x00000003ff067219 */ /* 0x000fc80000011606 */
[----:B------:R-:W-:-:S03]  /*2ac0*/  SEL R6, R5, R6, !P3 ;  /* 0x0000000605067207 */ /* 0x000fc60005800000 */
[----:B------:R-:W-:-:S04]  /*2ad0*/  @!P0 IMAD.HI.U32 R7, R21, R2, RZ ;  /* 0x0000000215078227 */ /* 0x000fc800078e00ff */
[----:B------:R-:W-:Y:S01]  /*2ae0*/  IMAD.MOV R2, RZ, RZ, -R6 ;  /* 0x000000ffff027224 */ /* 0x000fe200078e0a06 */
[----:B------:R-:W-:Y:S02]  /*2af0*/  @!P0 SHF.R.U32.HI R3, RZ, R3, R7 ;  /* 0x00000003ff038219 */ /* 0x000fe40000011607 */
[----:B------:R-:W-:Y:S01]  /*2b00*/  IADD3 R7, PT, PT, -R5, RZ, RZ ;  /* 0x000000ff05077210 */ /* 0x000fe20007ffe1ff */
[----:B------:R-:W-:Y:S01]  /*2b10*/  IMAD R2, R43, R2, R5 ;  /* 0x000000022b027224 */ /* 0x000fe200078e0205 */
[----:B------:R-:W-:-:S03]  /*2b20*/  @!P0 SEL R3, R21, R3, !P3 ;  /* 0x0000000315038207 */ /* 0x000fc60005800000 */
[----:B------:R-:W-:Y:S02]  /*2b30*/  IMAD R7, R4, R7, R9 ;  /* 0x0000000704077224 */ /* 0x000fe400078e0209 */
[--C-:B------:R-:W-:Y:S02]  /*2b40*/  @!P0 IMAD.IADD R6, R6, 0x1, -R3.reuse ;  /* 0x0000000106068824 */ /* 0x100fe400078e0a03 */
[----:B------:R-:W-:Y:S01]  /*2b50*/  @!P0 IMAD R3, R2, R20, R3 ;  /* 0x0000001402038224 */ /* 0x000fe200078e0203 */
[----:B------:R-:W-:Y:S01]  /*2b60*/  IADD3 R2, PT, PT, -R21, RZ, RZ ;  /* 0x000000ff15027210 */ /* 0x000fe20007ffe1ff */
[----:B------:R-:W-:Y:S02]  /*2b70*/  @!P0 IMAD R5, R43, R6, R21 ;  /* 0x000000062b058224 */ /* 0x000fe400078e0215 */
[----:B------:R-:W-:Y:S02]  /*2b80*/  @!P0 IMAD.MOV.U32 R21, RZ, RZ, R3 ;  /* 0x000000ffff158224 */ /* 0x000fe400078e0003 */
[----:B------:R-:W-:-:S02]  /*2b90*/  IMAD R2, R17, R2, R10 ;  /* 0x0000000211027224 */ /* 0x000fc400078e020a */
[----:B------:R-:W-:Y:S02]  /*2ba0*/  IMAD R9, R5, R4, R7 ;  /* 0x0000000405097224 */ /* 0x000fe400078e0207 */
[----:B------:R-:W-:Y:S02]  /*2bb0*/  IMAD R10, R21, R17, R2 ;  /* 0x00000011150a7224 */ /* 0x000fe400078e0202 */
.L_x_45:
[----:B------:R-:W1:Y:S02]  /*2bc0*/  LDCU UR8, c[0x0][0xf30] ;  /* 0x0001e600ff0877ac */ /* 0x000e640008000800 */
[----:B-1----:R-:W-:-:S09]  /*2bd0*/  UISETP.NE.AND UP0, UPT, UR8, 0x1, UPT ;  /* 0x000000010800788c */ /* 0x002fd2000bf05270 */
[----:B------:R-:W-:Y:S05]  /*2be0*/  BRA.U UP0, `(.L_x_46) ;  /* 0x0000000100407547 */ /* 0x000fea000b800000 */
[----:B------:R-:W1:Y:S08]  /*2bf0*/  LDC.64 R4, c[0x0][0xf10] ;  /* 0x0003c400ff047b82 */ /* 0x000e700000000a00 */
[----:B------:R-:W4:Y:S08]  /*2c00*/  LDC.64 R2, c[0x0][0xf18] ;  /* 0x0003c600ff027b82 */ /* 0x000f300000000a00 */
[----:B------:R-:W2:Y:S08]  /*2c10*/  LDC R6, c[0x0][0xf20] ;  /* 0x0003c800ff067b82 */ /* 0x000eb00000000800 */
[----:B------:R-:W3:Y:S01]  /*2c20*/  LDC R7, c[0x0][0xf0c] ;  /* 0x0003c300ff077b82 */ /* 0x000ee20000000800 */
[----:B-1----:R-:W-:-:S05]  /*2c30*/  IMAD.HI.U32 R4, R10, R4, RZ ;  /* 0x000000040a047227 */ /* 0x002fca00078e00ff */
[----:B------:R-:W-:Y:S01]  /*2c40*/  SHF.R.U32.HI R4, RZ, R5, R4 ;  /* 0x00000005ff047219 */ /* 0x000fe20000011604 */
[----:B----4-:R-:W-:Y:S01]  /*2c50*/  IMAD.HI.U32 R3, R9, R3, RZ ;  /* 0x0000000309037227 */ /* 0x010fe200078e00ff */
[----:B------:R-:W-:-:S04]  /*2c60*/  ISETP.NE.AND P0, PT, R2, 0x1, PT ;  /* 0x000000010200780c */ /* 0x000fc80003f05270 */
[----:B--2---:R-:W-:-:S04]  /*2c70*/  SHF.R.U32.HI R3, RZ, R6, R3 ;  /* 0x00000006ff037219 */ /* 0x004fc80000011603 */
[----:B------:R-:W-:Y:S02]  /*2c80*/  SEL R3, R9, R3, !P0 ;  /* 0x0000000309037207 */ /* 0x000fe40004000000 */
[----:B---3--:R-:W-:-:S04]  /*2c90*/  ISETP.NE.AND P1, PT, R7, 0x1, PT ;  /* 0x000000010700780c */ /* 0x008fc80003f25270 */
[----:B------:R-:W-:-:S05]  /*2ca0*/  SEL R4, R10, R4, !P1 ;  /* 0x000000040a047207 */ /* 0x000fca0004800000 */
[----:B------:R-:W-:Y:S02]  /*2cb0*/  IMAD.IADD R5, R3, 0x1, -R4 ;  /* 0x0000000103057824 */ /* 0x000fe400078e0a04 */
[----:B------:R-:W-:Y:S02]  /*2cc0*/  IMAD.IADD R3, R4, 0x1, -R3 ;  /* 0x0000000104037824 */ /* 0x000fe400078e0a03 */
[----:B------:R-:W-:Y:S02]  /*2cd0*/  IMAD R10, R5, R7, R10 ;  /* 0x00000007050a7224 */ /* 0x000fe400078e020a */
[----:B------:R-:W-:-:S07]  /*2ce0*/  IMAD R9, R3, R2, R9 ;  /* 0x0000000203097224 */ /* 0x000fce00078e0209 */
.L_x_46:
[----:B------:R-:W-:Y:S01]  /*2cf0*/  VIADD R14, R14, 0x1 ;  /* 0x000000010e0e7836 */ /* 0x000fe20000000000 */
[----:B------:R-:W-:Y:S01]  /*2d00*/  PLOP3.LUT P1, PT, PT, PT, PT, 0x80, 0x8 ;  /* 0x000000000008781c */ /* 0x000fe20003f2f070 */
[----:B------:R-:W-:Y:S02]  /*2d10*/  VIADD R2, R10, UR39 ;  /* 0x000000270a027c36 */ /* 0x000fe40008000000 */
[----:B------:R-:W-:Y:S01]  /*2d20*/  VIADD R3, R9, UR38 ;  /* 0x0000002609037c36 */ /* 0x000fe20008000000 */
[----:B------:R-:W-:Y:S02]  /*2d30*/  ISETP.NE.AND P0, PT, R14, 0x2, PT ;  /* 0x000000020e00780c */ /* 0x000fe40003f05270 */
[----:B------:R-:W-:Y:S02]  /*2d40*/  R2UR UR27, R2 ;  /* 0x00000000021b72ca */ /* 0x000fe400000e0000 */
[----:B------:R-:W-:Y:S02]  /*2d50*/  SEL R2, RZ, 0x1, P0 ;  /* 0x00000001ff027807 */ /* 0x000fe40000000000 */
[----:B------:R-:W-:-:S02]  /*2d60*/  R2UR UR11, R3 ;  /* 0x00000000030b72ca */ /* 0x000fc400000e0000 */
[----:B------:R-:W-:Y:S02]  /*2d70*/  LOP3.LUT R13, R13, R2, RZ, 0x3c, !PT ;  /* 0x000000020d0d7212 */ /* 0x000fe400078e3cff */
[----:B------:R-:W-:Y:S01]  /*2d80*/  SEL R14, R14, RZ, P0 ;  /* 0x000000ff0e0e7207 */ /* 0x000fe20000000000 */
[----:B------:R-:W-:Y:S10]  /*2d90*/  @P2 BRA `(.L_x_47) ;  /* 0xffffffec00b42947 */ /* 0x000ff4000383ffff */
[----:B------:R-:W-:Y:S01]  /*2da0*/  UIADD3 UR4, UPT, UPT, UR4, 0x60, URZ ;  /* 0x0000006004047890 */ /* 0x000fe2000fffe0ff */
[----:B------:R-:W-:-:S03]  /*2db0*/  SHF.L.U32 R2, R15, 0x1f, RZ ;  /* 0x0000001f0f027819 */ /* 0x000fc600000006ff */
[----:B------:R-:W-:-:S09]  /*2dc0*/  ULEA UR5, UR51, UR4, 0x3 ;  /* 0x0000000433057291 */ /* 0x000fd2000f8e18ff */
[----:B------:R-:W1:Y:S02]  /*2dd0*/  SYNCS.PHASECHK.TRANS64.TRYWAIT P0, [UR5], R2 ;  /* 0x00000002ff0075a7 */ /* 0x000e640008001105 */
[----:B-1----:R-:W-:Y:S05]  /*2de0*/  @!P0 BRA `(.L_x_48) ;  /* 0x000000bc002c8947 */ /* 0x002fea0003800000 */
.L_x_206:
[----:B------:R-:W-:-:S04]  /*2df0*/  UIADD3 UR6, UPT, UPT, UR51, 0x1, URZ ;  /* 0x0000000133067890 */ /* 0x000fc8000fffe0ff */
[----:B------:R-:W-:-:S04]  /*2e00*/  UISETP.NE.AND UP0, UPT, UR6, 0xc, UPT ;  /* 0x0000000c0600788c */ /* 0x000fc8000bf05270 */
[----:B------:R-:W-:Y:S02]  /*2e10*/  USEL UR7, URZ, 0x1, UP0 ;  /* 0x00000001ff077887 */ /* 0x000fe40008000000 */
[----:B------:R-:W-:-:S04]  /*2e20*/  USEL UR6, UR6, URZ, UP0 ;  /* 0x000000ff06067287 */ /* 0x000fc80008000000 */
[----:B------:R-:W-:Y:S01]  /*2e30*/  ULEA UR5, UR6, UR4, 0x3 ;  /* 0x0000000406057291 */ /* 0x000fe2000f8e18ff */
[----:B-1----:R-:W-:-:S04]  /*2e40*/  LOP3.LUT R2, R15, UR7, RZ, 0x3c, !PT ;  /* 0x000000070f027c12 */ /* 0x002fc8000f8e3cff */
[----:B------:R-:W-:-:S04]  /*2e50*/  SHF.L.U32 R3, R2, 0x1f, RZ ;  /* 0x0000001f02037819 */ /* 0x000fc800000006ff */
[----:B------:R-:W1:Y:S02]  /*2e60*/  SYNCS.PHASECHK.TRANS64.TRYWAIT P0, [UR5], R3 ;  /* 0x00000003ff0075a7 */ /* 0x000e640008001105 */
[----:B-1----:R-:W-:Y:S05]  /*2e70*/  @!P0 BRA `(.L_x_49) ;  /* 0x000000bc00208947 */ /* 0x002fea0003800000 */
.L_x_208:
[----:B------:R-:W-:-:S04]  /*2e80*/  UIADD3 UR6, UPT, UPT, UR6, 0x1, URZ ;  /* 0x0000000106067890 */ /* 0x000fc8000fffe0ff */
[----:B------:R-:W-:-:S04]  /*2e90*/  UISETP.NE.AND UP0, UPT, UR6, 0xc, UPT ;  /* 0x0000000c0600788c */ /* 0x000fc8000bf05270 */
[----:B------:R-:W-:Y:S02]  /*2ea0*/  USEL UR7, URZ, 0x1, UP0 ;  /* 0x00000001ff077887 */ /* 0x000fe40008000000 */
[----:B------:R-:W-:-:S04]  /*2eb0*/  USEL UR6, UR6, URZ, UP0 ;  /* 0x000000ff06067287 */ /* 0x000fc80008000000 */
[----:B------:R-:W-:Y:S01]  /*2ec0*/  ULEA UR5, UR6, UR4, 0x3 ;  /* 0x0000000406057291 */ /* 0x000fe2000f8e18ff */
[----:B------:R-:W-:-:S04]  /*2ed0*/  LOP3.LUT R2, R2, UR7, RZ, 0x3c, !PT ;  /* 0x0000000702027c12 */ /* 0x000fc8000f8e3cff */
[----:B-1----:R-:W-:-:S04]  /*2ee0*/  SHF.L.U32 R3, R2, 0x1f, RZ ;  /* 0x0000001f02037819 */ /* 0x002fc800000006ff */
[----:B------:R-:W1:Y:S02]  /*2ef0*/  SYNCS.PHASECHK.TRANS64.TRYWAIT P0, [UR5], R3 ;  /* 0x00000003ff0075a7 */ /* 0x000e640008001105 */
[----:B-1----:R-:W-:Y:S05]  /*2f00*/  @!P0 BRA `(.L_x_50) ;  /* 0x000000bc00148947 */ /* 0x002fea0003800000 */
.L_x_210:
        /* <DEDUP_REMOVED lines=9> */
.L_x_212:
        /* <DEDUP_REMOVED lines=9> */
.L_x_214:
        /* <DEDUP_REMOVED lines=9> */
.L_x_216:
        /* <DEDUP_REMOVED lines=9> */
.L_x_218:
        /* <DEDUP_REMOVED lines=9> */
.L_x_220:
        /* <DEDUP_REMOVED lines=9> */
.L_x_222:
        /* <DEDUP_REMOVED lines=9> */
.L_x_224:
        /* <DEDUP_REMOVED lines=9> */
.L_x_226:
[----:B------:R-:W-:-:S04]  /*3390*/  UIADD3 UR6, UPT, UPT, UR6, 0x1, URZ ;  /* 0x0000000106067890 */ /* 0x000fc8000fffe0ff */
[----:B------:R-:W-:-:S04]  /*33a0*/  UISETP.NE.AND UP0, UPT, UR6, 0xc, UPT ;  /* 0x0000000c0600788c */ /* 0x000fc8000bf05270 */
[----:B------:R-:W-:Y:S02]  /*33b0*/  USEL UR5, URZ, 0x1, UP0 ;  /* 0x00000001ff057887 */ /* 0x000fe40008000000 */
[----:B------:R-:W-:-:S04]  /*33c0*/  USEL UR6, UR6, URZ, UP0 ;  /* 0x000000ff06067287 */ /* 0x000fc80008000000 */
[----:B------:R-:W-:Y:S01]  /*33d0*/  ULEA UR6, UR6, UR4, 0x3 ;  /* 0x0000000406067291 */ /* 0x000fe2000f8e18ff */
[----:B------:R-:W-:-:S04]  /*33e0*/  LOP3.LUT R2, R2, UR5, RZ, 0x3c, !PT ;  /* 0x0000000502027c12 */ /* 0x000fc8000f8e3cff */
[----:B------:R-:W-:Y:S01]  /*33f0*/  SHF.L.U32 R2, R2, 0x1f, RZ ;  /* 0x0000001f02027819 */ /* 0x000fe200000006ff */
[----:B-1-3--:R-:W-:-:S07]  /*3400*/  IMAD.U32 R0, RZ, RZ, UR6 ;  /* 0x00000006ff007e24 */ /* 0x00afce000f8e00ff */
.L_x_59:
[----:B-1----:R1:W3:Y:S02]  /*3410*/  SYNCS.PHASECHK.TRANS64.TRYWAIT P0, [R0+URZ], R2 ;  /* 0x00000002000075a7 */ /* 0x0022e400080011ff */
[----:B---3--:R-:W-:Y:S05]  /*3420*/  @!P0 NANOSLEEP.SYNCS 0x989680 ;  /* 0x009896800000895d */ /* 0x008fea0003900000 */
[----:B------:R-:W3:Y:S02]  /*3430*/  @!P0 SYNCS.PHASECHK.TRANS64 P0, [R0+URZ], R2 ;  /* 0x00000002000085a7 */ /* 0x000ee400080010ff */
[----:B---3--:R-:W-:Y:S05]  /*3440*/  @P0 EXIT ;  /* 0x000000000000094d */ /* 0x008fea0003800000 */
[----:B------:R-:W-:Y:S05]  /*3450*/  BRA `(.L_x_59) ;  /* 0xfffffffc00ec7947 */ /* 0x000fea000383ffff */
.L_x_23:
[----:B------:R-:W-:-:S04]  /*3460*/  UISETP.NE.AND UP0, UPT, UR37, URZ, UPT ;  /* 0x000000ff2500728c */ /* 0x000fc8000bf05270 */
[----:B------:R-:W-:-:S09]  /*3470*/  UISETP.NE.OR UP0, UPT, UR16, 0x1, UP0 ;  /* 0x000000011000788c */ /* 0x000fd20008705670 */
[----:B------:R-:W-:Y:S05]  /*3480*/  BRA.U UP0, `(.L_x_60) ;  /* 0x0000000500487547 */ /* 0x000fea000b800000 */
[----:B------:R-:W-:Y:S01]  /*3490*/  ISETP.GE.U32.AND P2, PT, R2, 0x10, PT ;  /* 0x000000100200780c */ /* 0x000fe20003f46070 */
[----:B------:R-:W-:Y:S01]  /*34a0*/  IMAD.MOV.U32 R12, RZ, RZ, 0x1 ;  /* 0x00000001ff0c7424 */ /* 0x000fe200078e00ff */
[----:B------:R-:W-:Y:S02]  /*34b0*/  CS2R R10, SRZ ;  /* 0x00000000000a7805 */ /* 0x000fe4000001ff00 */
[----:B------:R-:W-:Y:S01]  /*34c0*/  CS2R R8, SRZ ;  /* 0x0000000000087805 */ /* 0x000fe2000001ff00 */
[----:B------:R-:W-:Y:S01]  /*34d0*/  UMOV UR4, 0x400 ;  /* 0x0000040000047882 */ /* 0x000fe20000000000 */
[----:B------:R-:W-:Y:S01]  /*34e0*/  UMOV UR6, URZ ;  /* 0x000000ff00067c82 */ /* 0x000fe20008000000 */
[----:B------:R-:W-:-:S12]  /*34f0*/  ULEA UR37, UR37, UR4, 0x18 ;  /* 0x0000000425257291 */ /* 0x000fd8000f8ec0ff */
.L_x_64:
[----:B------:R-:W-:Y:S02]  /*3500*/  LEA R0, R8, UR37, 0x3 ;  /* 0x0000002508007c11 */ /* 0x000fe4000f8e18ff */
[----:B------:R-:W-:-:S03]  /*3510*/  SHF.L.U32 R4, R9, 0x1f, RZ ;  /* 0x0000001f09047819 */ /* 0x000fc600000006ff */
[----:B------:R-:W-:Y:S01]  /*3520*/  VIADD R5, R0, 0x160 ;  /* 0x0000016000057836 */ /* 0x000fe20000000000 */
[----:B------:R-:W1:Y:S02]  /*3530*/  SYNCS.PHASECHK.TRANS64.TRYWAIT P0, [R0+URZ+0x150], R4 ;  /* 0x00015004000075a7 */ /* 0x000e6400080011ff */
[----:B-1----:R-:W-:Y:S05]  /*3540*/  @!P0 BRA `(.L_x_61) ;  /* 0x000000b8005c8947 */ /* 0x002fea0003800000 */
.L_x_227:
[----:B------:R-:W-:Y:S01]  /*3550*/  ULEA UR5, UR6, UR37, 0x3 ;  /* 0x0000002506057291 */ /* 0x000fe2000f8e18ff */
[----:B-1----:R-:W-:Y:S01]  /*3560*/  PRMT R0, RZ, 0x654, R5 ;  /* 0x00000654ff007816 */ /* 0x002fe20000000005 */
[----:B------:R-:W-:Y:S01]  /*3570*/  @!P2 IMAD.MOV.U32 R4, RZ, RZ, 0x10 ;  /* 0x00000010ff04a424 */ /* 0x000fe200078e00ff */
[----:B------:R-:W-:Y:S01]  /*3580*/  SHF.L.U32 R5, R12, 0x1f, RZ ;  /* 0x0000001f0c057819 */ /* 0x000fe200000006ff */
[----:B------:R-:W-:Y:S01]  /*3590*/  UIADD3 UR4, UPT, UPT, UR5, 0x110, URZ ;  /* 0x0000011005047890 */ /* 0x000fe2000fffe0ff */
[----:B------:R1:W-:Y:S05]  /*35a0*/  SYNCS.ARRIVE.TRANS64.RED.A1T0 RZ, [R0+URZ], RZ ;  /* 0x000000ff00ff79a7 */ /* 0x0003ea00081004ff */
[----:B------:R-:W-:Y:S01]  /*35b0*/  IMAD.U32 R6, RZ, RZ, UR4 ;  /* 0x00000004ff067e24 */ /* 0x000fe2000f8e00ff */
[----:B------:R-:W2:Y:S04]  /*35c0*/  SYNCS.PHASECHK.TRANS64.TRYWAIT P0, [UR5+0x120], R5 ;  /* 0x00012005ff0075a7 */ /* 0x000ea80008001105 */
[----:B------:R-:W-:Y:S01]  /*35d0*/  PRMT R6, R2, 0x654, R6 ;  /* 0x0000065402067816 */ /* 0x000fe20000000006 */
[----:B-12---:R-:W-:Y:S06]  /*35e0*/  @!P0 BRA `(.L_x_62) ;  /* 0x000000b800488947 */ /* 0x006fec0003800000 */
.L_x_229:
[----:B------:R-:W-:Y:S01]  /*35f0*/  ULEA UR4, UR6, UR37, 0x4 ;  /* 0x0000002506047291 */ /* 0x000fe2000f8e20ff */
[----:B------:R-:W-:Y:S01]  /*3600*/  SEL R3, R6, R3, !P2 ;  /* 0x0000000306037207 */ /* 0x000fe20005000000 */
[----:B------:R-:W-:Y:S01]  /*3610*/  UIADD3 UR5, UPT, UPT, UR5, 0x110, URZ ;  /* 0x0000011005057890 */ /* 0x000fe2000fffe0ff */
[----:B-1----:R-:W-:Y:S01]  /*3620*/  LEA R0, R11, UR37, 0x3 ;  /* 0x000000250b007c11 */ /* 0x002fe2000f8e18ff */
[----:B------:R-:W-:Y:S01]  /*3630*/  UIADD3 UR4, UPT, UPT, UR4, 0x180, URZ ;  /* 0x0000018004047890 */ /* 0x000fe2000fffe0ff */
[----:B------:R1:W-:Y:S01]  /*3640*/  @!P2 SYNCS.ARRIVE.TRANS64.RED RZ, [R3+URZ], R4 ;  /* 0x0000000403ffa9a7 */ /* 0x0003e200080004ff */
[----:B------:R-:W-:Y:S01]  /*3650*/  UIADD3 UR6, UPT, UPT, UR6, 0x1, URZ ;  /* 0x0000000106067890 */ /* 0x000fe2000fffe0ff */
[----:B------:R-:W-:-:S03]  /*3660*/  VIADD R8, R8, 0x1 ;  /* 0x0000000108087836 */ /* 0x000fc60000000000 */
[----:B------:R-:W-:Y:S02]  /*3670*/  UISETP.NE.AND UP0, UPT, UR6, 0x2, UPT ;  /* 0x000000020600788c */ /* 0x000fe4000bf05270 */
[----:B------:R-:W-:Y:S01]  /*3680*/  ISETP.NE.AND P0, PT, R8, 0x2, PT ;  /* 0x000000020800780c */ /* 0x000fe20003f05270 */
[----:B------:R-:W-:Y:S06]  /*3690*/  UGETNEXTWORKID.BROADCAST [UR4], [UR5] ;  /* 0x00000000040073ca */ /* 0x000fec0008000100 */
[----:B------:R-:W-:Y:S02]  /*36a0*/  USEL UR4, URZ, 0x1, UP0 ;  /* 0x00000001ff047887 */ /* 0x000fe40008000000 */
[----:B------:R-:W-:-:S04]  /*36b0*/  USEL UR6, UR6, URZ, UP0 ;  /* 0x000000ff06067287 */ /* 0x000fc80008000000 */
[----:B------:R-:W-:Y:S02]  /*36c0*/  LOP3.LUT R12, R12, UR4, RZ, 0x3c, !PT ;  /* 0x000000040c0c7c12 */ /* 0x000fe4000f8e3cff */
[----:B-1----:R-:W-:-:S04]  /*36d0*/  SHF.L.U32 R4, R10, 0x1f, RZ ;  /* 0x0000001f0a047819 */ /* 0x002fc800000006ff */
[----:B------:R-:W1:Y:S02]  /*36e0*/  SYNCS.PHASECHK.TRANS64.TRYWAIT P1, [R0+URZ+0x110], R4 ;  /* 0x00011004000075a7 */ /* 0x000e6400080211ff */
[----:B-1----:R-:W-:Y:S05]  /*36f0*/  @!P1 BRA `(.L_x_63) ;  /* 0x000000b8001c9947 */ /* 0x002fea0003800000 */
.L_x_230:
[C---:B-1----:R-:W-:Y:S01]  /*3700*/  LEA R4, R11.reuse, UR37, 0x4 ;  /* 0x000000250b047c11 */ /* 0x042fe2000f8e20ff */
[----:B------:R-:W-:Y:S01]  /*3710*/  VIADD R0, R0, 0x120 ;  /* 0x0000012000007836 */ /* 0x000fe20000000000 */
[----:B------:R-:W-:Y:S01]  /*3720*/  SEL R8, R8, RZ, P0 ;  /* 0x000000ff08087207 */ /* 0x000fe20000000000 */
[----:B------:R-:W-:-:S03]  /*3730*/  VIADD R11, R11, 0x1 ;  /* 0x000000010b0b7836 */ /* 0x000fc60000000000 */
[----:B------:R-:W1:Y:S01]  /*3740*/  LDS.128 R4, [R4+0x180] ;  /* 0x0001800004047984 */ /* 0x000e620000000c00 */
[----:B------:R-:W-:Y:S02]  /*3750*/  PRMT R0, RZ, 0x654, R0 ;  /* 0x00000654ff007816 */ /* 0x000fe40000000000 */
[C---:B------:R-:W-:Y:S01]  /*3760*/  ISETP.NE.AND P1, PT, R11.reuse, 0x2, PT ;  /* 0x000000020b00780c */ /* 0x040fe20003f25270 */
[----:B------:R-:W-:Y:S01]  /*3770*/  @!PT LDS RZ, [RZ] ;  /* 0x00000000fffff984 */ /* 0x000fe20000000800 */
[----:B------:R-:W-:Y:S01]  /*3780*/  @!PT LDS RZ, [RZ] ;  /* 0x00000000fffff984 */ /* 0x000fe20000000800 */
[----:B------:R-:W-:Y:S01]  /*3790*/  @!PT LDS RZ, [RZ] ;  /* 0x00000000fffff984 */ /* 0x000fe20000000800 */
[----:B------:R-:W-:Y:S01]  /*37a0*/  @!PT LDS RZ, [RZ] ;  /* 0x00000000fffff984 */ /* 0x000fe20000000800 */
[----:B------:R2:W-:Y:S06]  /*37b0*/  MEMBAR.ALL.CTA ;  /* 0x0000000000007992 */ /* 0x0005ec0000008000 */
[----:B--2---:R-:W2:Y:S01]  /*37c0*/  FENCE.VIEW.ASYNC.S ;  /* 0x00000000000073c6 */ /* 0x004ea20000000000 */
[----:B------:R-:W-:Y:S01]  /*37d0*/  SEL R11, R11, RZ, P1 ;  /* 0x000000ff0b0b7207 */ /* 0x000fe20000800000 */
[----:B--2---:R2:W-:Y:S01]  /*37e0*/  SYNCS.ARRIVE.TRANS64.RED.A1T0 RZ, [R0+URZ], RZ ;  /* 0x000000ff00ff79a7 */ /* 0x0045e200081004ff */
[----:B-1----:R-:W-:-:S02]  /*37f0*/  LOP3.LUT P3, RZ, R6, 0x1, RZ, 0xc0, !PT ;  /* 0x0000000106ff7812 */ /* 0x002fc4000786c0ff */
[----:B------:R-:W-:-:S04]  /*3800*/  SEL R4, RZ, 0x1, P1 ;  /* 0x00000001ff047807 */ /* 0x000fc80000800000 */
[----:B------:R-:W-:Y:S02]  /*3810*/  LOP3.LUT R10, R10, R4, RZ, 0x3c, !PT ;  /* 0x000000040a0a7212 */ /* 0x000fe400078e3cff */
[----:B--2---:R-:W-:-:S04]  /*3820*/  SEL R0, RZ, 0x1, P0 ;  /* 0x00000001ff007807 */ /* 0x004fc80000000000 */
[----:B------:R-:W-:Y:S01]  /*3830*/  LOP3.LUT R9, R9, R0, RZ, 0x3c, !PT ;  /* 0x0000000009097212 */ /* 0x000fe200078e3cff */
[----:B------:R-:W-:Y:S06]  /*3840*/  @P3 BRA `(.L_x_64) ;  /* 0xfffffffc002c3947 */ /* 0x000fec000383ffff */
[----:B------:R-:W-:Y:S01]  /*3850*/  ULEA UR5, UR6, UR37, 0x3 ;  /* 0x0000002506057291 */ /* 0x000fe2000f8e18ff */
[----:B------:R-:W-:-:S08]  /*3860*/  SHF.L.U32 R2, R12, 0x1f, RZ ;  /* 0x0000001f0c027819 */ /* 0x000fd000000006ff */
[----:B------:R-:W1:Y:S02]  /*3870*/  SYNCS.PHASECHK.TRANS64 P0, [UR5+0x120], R2 ;  /* 0x00012002ff0075a7 */ /* 0x000e640008001005 */
[----:B-1----:R-:W-:Y:S05]  /*3880*/  @P0 BRA `(.L_x_65) ;  /* 0x0000000000080947 */ /* 0x002fea0003800000 */
[----:B------:R-:W1:Y:S02]  /*3890*/  SYNCS.PHASECHK.TRANS64.TRYWAIT P0, [UR5+0x120], R2 ;  /* 0x00012002ff0075a7 */ /* 0x000e640008001105 */
[----:B-1----:R-:W-:Y:S05]  /*38a0*/  @!P0 BRA `(.L_x_66) ;  /* 0x000000b400c48947 */ /* 0x002fea0003800000 */
.L_x_65:
[----:B------:R-:W-:-:S04]  /*38b0*/  UIADD3 UR4, UPT, UPT, UR6, 0x1, URZ ;  /* 0x0000000106047890 */ /* 0x000fc8000fffe0ff */
[----:B------:R-:W-:-:S04]  /*38c0*/  UISETP.NE.AND UP0, UPT, UR4, 0x2, UPT ;  /* 0x000000020400788c */ /* 0x000fc8000bf05270 */
[----:B------:R-:W-:Y:S02]  /*38d0*/  USEL UR7, URZ, 0x1, UP0 ;  /* 0x00000001ff077887 */ /* 0x000fe40008000000 */
[----:B------:R-:W-:-:S04]  /*38e0*/  USEL UR4, UR4, URZ, UP0 ;  /* 0x000000ff04047287 */ /* 0x000fc80008000000 */
[----:B------:R-:W-:Y:S01]  /*38f0*/  ULEA UR4, UR4, UR37, 0x3 ;  /* 0x0000002504047291 */ /* 0x000fe2000f8e18ff */
[----:B-1----:R-:W-:-:S04]  /*3900*/  LOP3.LUT R2, R12, UR7, RZ, 0x3c, !PT ;  /* 0x000000070c027c12 */ /* 0x002fc8000f8e3cff */
[----:B------:R-:W-:-:S04]  /*3910*/  SHF.L.U32 R0, R2, 0x1f, RZ ;  /* 0x0000001f02007819 */ /* 0x000fc800000006ff */
[----:B------:R-:W1:Y:S02]  /*3920*/  SYNCS.PHASECHK.TRANS64 P0, [UR4+0x120], R0 ;  /* 0x00012000ff0075a7 */ /* 0x000e640008001004 */
[----:B-1----:R-:W-:Y:S05]  /*3930*/  @P0 EXIT ;  /* 0x000000000000094d */ /* 0x002fea0003800000 */
[----:B------:R-:W-:Y:S02]  /*3940*/  SHF.L.U32 R2, R2, 0x1f, RZ ;  /* 0x0000001f02027819 */ /* 0x000fe400000006ff */
[----:B------:R-:W-:-:S07]  /*3950*/  MOV R0, UR4 ;  /* 0x0000000400007c02 */ /* 0x000fce0008000f00 */
.L_x_67:
[----:B-1----:R1:W2:Y:S02]  /*3960*/  SYNCS.PHASECHK.TRANS64.TRYWAIT P0, [R0+URZ+0x120], R2 ;  /* 0x00012002000075a7 */ /* 0x0022a400080011ff */
[----:B--2---:R-:W-:Y:S05]  /*3970*/  @!P0 NANOSLEEP.SYNCS 0x989680 ;  /* 0x009896800000895d */ /* 0x004fea0003900000 */
[----:B------:R-:W2:Y:S02]  /*3980*/  @!P0 SYNCS.PHASECHK.TRANS64 P0, [R0+URZ+0x120], R2 ;  /* 0x00012002000085a7 */ /* 0x000ea400080010ff */
[----:B--2---:R-:W-:Y:S05]  /*3990*/  @P0 EXIT ;  /* 0x000000000000094d */ /* 0x004fea0003800000 */
[----:B------:R-:W-:Y:S05]  /*39a0*/  BRA `(.L_x_67) ;  /* 0xfffffffc00ec7947 */ /* 0x000fea000383ffff */
.L_x_60:
[----:B------:R-:W-:Y:S05]  /*39b0*/  BRA.U UP5, `(.L_x_68) ;  /* 0x0000000d05b87547 */ /* 0x000fea000b800000 */
[----:B------:R-:W-:Y:S01]  /*39c0*/  UMOV UR4, 0x40 ;  /* 0x0000004000047882 */ /* 0x000fe20000000000 */
[----:B------:R-:W-:Y:S01]  /*39d0*/  NOP ;  /* 0x0000000000007918 */ /* 0x000fe20000000000 */
[----:B------:R-:W-:Y:S01]  /*39e0*/  ULEA UR4, UR37, UR4, 0x18 ;  /* 0x0000000425047291 */ /* 0x000fe2000f8ec0ff */
[----:B------:R-:W-:Y:S02]  /*39f0*/  UMOV UR5, 0x400 ;  /* 0x0000040000057882 */ /* 0x000fe40000000000 */
[----:B------:R-:W-:-:S06]  /*3a00*/  ULEA UR37, UR37, UR5, 0x18 ;  /* 0x0000000525257291 */ /* 0x000fcc000f8ec0ff */
[----:B------:R-:W1:Y:S02]  /*3a10*/  LDS.U8 R0, [UR4+0x1c] ;  /* 0x00001c04ff007984 */ /* 0x000e640008000000 */
[----:B-1----:R-:W-:-:S13]  /*3a20*/  ISETP.NE.AND P0, PT, R0, RZ, PT ;  /* 0x000000ff0000720c */ /* 0x002fda0003f05270 */
[----:B------:R-:W-:Y:S05]  /*3a30*/  @P0 BRA `(.L_x_69) ;  /* 0x0000000000580947 */ /* 0x000fea0003800000 */
[----:B------:R-:W-:-:S13]  /*3a40*/  ELECT P0, URZ, PT ;  /* 0x0000000000ff782f */ /* 0x000fda0003800000 */
[----:B------:R-:W-:Y:S05]  /*3a50*/  @!P0 BRA `(.L_x_70) ;  /* 0x0000000000608947 */ /* 0x000fea0003800000 */
[----:B------:R-:W-:Y:S01]  /*3a60*/  UMOV UR5, 0x10 ;  /* 0x0000001000057882 */ /* 0x000fe20000000000 */
[----:B------:R-:W-:Y:S01]  /*3a70*/  HFMA2 R0, -RZ, RZ, 0, 5.9604644775390625e-08 ;  /* 0x00000001ff007431 */ /* 0x000fe200000001ff */
[----:B------:R-:W-:-:S03]  /*3a80*/  MOV R2, 0xffff ;  /* 0x0000ffff00027802 */ /* 0x000fc60000000f00 */
[----:B------:R-:W-:Y:S04]  /*3a90*/  DEPBAR.LE SB1, 0x36 ;  /* 0x00009d800000791a */ /* 0x000fe80000000000 */
[----:B------:R-:W1:Y:S02]  /*3aa0*/  UTCATOMSWS.FIND_AND_SET.ALIGN UP0, UR5, UR5 ;  /* 0x00000005000575e3 */ /* 0x000e640008000800 */
[----:B-1----:R-:W-:Y:S01]  /*3ab0*/  MOV R4, UR5 ;  /* 0x0000000500047c02 */ /* 0x002fe20008000f00 */
[----:B------:R-:W-:Y:S06]  /*3ac0*/  BRA.U UP0, `(.L_x_71) ;  /* 0x0000000100187547 */ /* 0x000fec000b800000 */
.L_x_72:
[----:B------:R-:W-:Y:S05]  /*3ad0*/  NANOSLEEP 0x64 ;  /* 0x000000640000795d */ /* 0x000fea0003800000 */
[----:B------:R-:W-:-:S05]  /*3ae0*/  UMOV UR5, 0x10 ;  /* 0x0000001000057882 */ /* 0x000fca0000000000 */
[----:B------:R-:W-:Y:S04]  /*3af0*/  DEPBAR.LE SB1, 0x36 ;  /* 0x00009d800000791a */ /* 0x000fe80000000000 */
[----:B------:R-:W1:Y:S02]  /*3b00*/  UTCATOMSWS.FIND_AND_SET.ALIGN UP0, UR5, UR5 ;  /* 0x00000005000575e3 */ /* 0x000e640008000800 */
[----:B-1----:R-:W-:Y:S01]  /*3b10*/  MOV R4, UR5 ;  /* 0x0000000500047c02 */ /* 0x002fe20008000f00 */
[----:B------:R-:W-:Y:S05]  /*3b20*/  BRA.U !UP0, `(.L_x_72) ;  /* 0xfffffffd08e87547 */ /* 0x000fea000b83ffff */
.L_x_71:
[-C--:B------:R-:W-:Y:S02]  /*3b30*/  SHF.L.U32 R2, R2, R4.reuse, RZ ;  /* 0x0000000402027219 */ /* 0x080fe400000006ff */
[----:B------:R-:W-:Y:S01]  /*3b40*/  SHF.L.U32 R0, R0, R4, RZ ;  /* 0x0000000400007219 */ /* 0x000fe200000006ff */
[----:B------:R-:W-:Y:S02]  /*3b50*/  IMAD.SHL.U32 R4, R4, 0x20, RZ ;  /* 0x0000002004047824 */ /* 0x000fe400078e00ff */
[----:B------:R1:W-:Y:S04]  /*3b60*/  ATOMS.OR RZ, [UR4+0x14], R2 ;  /* 0x00001402ffff798c */ /* 0x0003e8000b000004 */
[----:B------:R1:W-:Y:S04]  /*3b70*/  ATOMS.OR RZ, [UR4+0x18], R0 ;  /* 0x00001800ffff798c */ /* 0x0003e8000b000004 */
[----:B------:R1:W-:Y:S01]  /*3b80*/  STS [UR37+0x1a0], R4 ;  /* 0x0001a004ff007988 */ /* 0x0003e20008000825 */
[----:B------:R-:W-:Y:S05]  /*3b90*/  BRA `(.L_x_70) ;  /* 0x0000000000107947 */ /* 0x000fea0003800000 */
.L_x_69:
[----:B------:R-:W-:Y:S02]  /*3ba0*/  MOV R0, 0xffffffff ;  /* 0xffffffff00007802 */ /* 0x000fe40000000f00 */
[----:B------:R-:W-:-:S03]  /*3bb0*/  MOV R4, 0x3be0 ;  /* 0x00003be000047802 */ /* 0x000fc60000000f00 */
[----:B------:R1:W-:Y:S04]  /*3bc0*/  STS [UR37+0x1a0], R0 ;  /* 0x0001a000ff007988 */ /* 0x0003e80008000825 */
[----:B-1---5:R-:W-:Y:S05]  /*3bd0*/  CALL.REL.NOINC `($__internal_1_$__cuda_sm10x_tcgen05_guardrail_trap_phase_invalid_during_alloc) ;  /* 0x000000bc00907944 */ /* 0x022fea0003c00000 */
.L_x_70:
[----:B------:R-:W-:Y:S05]  /*3be0*/  WARPSYNC.ALL ;  /* 0x0000000000007948 */ /* 0x000fea0003800000 */
[----:B------:R-:W2:Y:S01]  /*3bf0*/  S2UR UR9, SR_CgaCtaId ;  /* 0x00000000000979c3 */ /* 0x000ea20000008800 */
[----:B------:R-:W-:Y:S01]  /*3c00*/  UMOV UR4, 0x400 ;  /* 0x0000040000047882 */ /* 0x000fe20000000000 */
[----:B------:R-:W-:-:S06]  /*3c10*/  NOP ;  /* 0x0000000000007918 */ /* 0x000fcc0000000000 */
[----:B------:R-:W-:Y:S06]  /*3c20*/  BAR.ARV 0x6, 0xa0 ;  /* 0x0182800000007b1d */ /* 0x000fec0000002000 */
[----:B------:R-:W3:Y:S01]  /*3c30*/  LDCU UR10, c[0x0][0x38c] ;  /* 0x00007180ff0a77ac */ /* 0x000ee20008000800 */
[----:B------:R-:W-:Y:S01]  /*3c40*/  LOP3.LUT R3, R3, 0xffff, RZ, 0xc0, !PT ;  /* 0x0000ffff03037812 */ /* 0x000fe200078ec0ff */
[----:B------:R-:W-:Y:S01]  /*3c50*/  IMAD.MOV.U32 R11, RZ, RZ, 0x1 ;  /* 0x00000001ff0b7424 */ /* 0x000fe200078e00ff */
[----:B------:R-:W-:Y:S01]  /*3c60*/  CS2R R8, SRZ ;  /* 0x0000000000087805 */ /* 0x000fe2000001ff00 */
[----:B------:R-:W-:Y:S01]  /*3c70*/  IMAD.MOV.U32 R10, RZ, RZ, RZ ;  /* 0x000000ffff0a7224 */ /* 0x000fe200078e00ff */
[----:B------:R-:W-:Y:S01]  /*3c80*/  R2UR UR13, R3 ;  /* 0x00000000030d72ca */ /* 0x000fe200000e0000 */
[----:B------:R-:W-:Y:S01]  /*3c90*/  UMOV UR24, URZ ;  /* 0x000000ff00187c82 */ /* 0x000fe20008000000 */
[----:B------:R-:W-:Y:S01]  /*3ca0*/  UMOV UR23, URZ ;  /* 0x000000ff00177c82 */ /* 0x000fe20008000000 */
[----:B--2---:R-:W-:Y:S01]  /*3cb0*/  ULEA UR9, UR9, UR4, 0x18 ;  /* 0x0000000409097291 */ /* 0x004fe2000f8ec0ff */
[----:B------:R-:W2:Y:S03]  /*3cc0*/  LDCU UR4, c[0x0][0x38c] ;  /* 0x00007180ff0477ac */ /* 0x000ea60008000800 */
[----:B------:R-:W-:-:S02]  /*3cd0*/  UIADD3 UR15, UPT, UPT, UR9, 0x4300, URZ ;  /* 0x00004300090f7890 */ /* 0x000fc4000fffe0ff */
[----:B------:R-:W-:-:S03]  /*3ce0*/  UIADD3 UR16, UPT, UPT, UR9, 0x1c300, URZ ;  /* 0x0001c30009107890 */ /* 0x000fc6000fffe0ff */
[----:B-1----:R-:W1:Y:S01]  /*3cf0*/  LDS R0, [UR9+0x1a0] ;  /* 0x0001a009ff007984 */ /* 0x002e620008000800 */
[----:B------:R-:W-:Y:S02]  /*3d00*/  UIADD3 UR17, UPT, UPT, UR9, 0x34300, URZ ;  /* 0x0003430009117890 */ /* 0x000fe4000fffe0ff */
[----:B------:R-:W-:Y:S02]  /*3d10*/  UIADD3 UR18, UPT, UPT, UR9, 0x35b00, URZ ;  /* 0x00035b0009127890 */ /* 0x000fe4000fffe0ff */
[----:B------:R-:W-:Y:S02]  /*3d20*/  USHF.R.U32.HI UR15, URZ, 0x4, UR15 ;  /* 0x00000004ff0f7899 */ /* 0x000fe4000801160f */
[----:B------:R-:W-:Y:S02]  /*3d30*/  USHF.R.U32.HI UR16, URZ, 0x4, UR16 ;  /* 0x00000004ff107899 */ /* 0x000fe40008011610 */
[----:B------:R-:W-:Y:S02]  /*3d40*/  USHF.R.U32.HI UR17, URZ, 0x4, UR17 ;  /* 0x00000004ff117899 */ /* 0x000fe40008011611 */
[----:B--2---:R-:W-:-:S02]  /*3d50*/  UIADD3 UR4, UPT, UPT, UR4, 0x7f, URZ ;  /* 0x0000007f04047890 */ /* 0x004fc4000fffe0ff */
[----:B------:R-:W-:Y:S02]  /*3d60*/  USHF.R.U32.HI UR18, URZ, 0x4, UR18 ;  /* 0x00000004ff127899 */ /* 0x000fe40008011612 */
[----:B------:R-:W-:Y:S02]  /*3d70*/  USHF.R.S32.HI UR8, URZ, 0x1f, UR4 ;  /* 0x0000001fff087899 */ /* 0x000fe40008011404 */
[----:B------:R-:W-:Y:S02]  /*3d80*/  ULOP3.LUT UR15, UR15, 0x3fff, URZ, 0xc0, !UPT ;  /* 0x00003fff0f0f7892 */ /* 0x000fe4000f8ec0ff */
[----:B------:R-:W-:Y:S02]  /*3d90*/  ULEA.HI UR8, UR8, UR4, URZ, 0x7 ;  /* 0x0000000408087291 */ /* 0x000fe4000f8f38ff */
[----:B------:R-:W-:Y:S02]  /*3da0*/  ULOP3.LUT UR16, UR16, 0x3fff, URZ, 0xc0, !UPT ;  /* 0x00003fff10107892 */ /* 0x000fe4000f8ec0ff */
[----:B------:R-:W-:-:S02]  /*3db0*/  USHF.R.S32.HI UR8, URZ, 0x7, UR8 ;  /* 0x00000007ff087899 */ /* 0x000fc40008011408 */
[----:B------:R-:W-:Y:S02]  /*3dc0*/  ULOP3.LUT UR17, UR17, 0x3fff, URZ, 0xc0, !UPT ;  /* 0x00003fff11117892 */ /* 0x000fe4000f8ec0ff */
[----:B------:R-:W-:Y:S02]  /*3dd0*/  UISETP.LT.AND UP0, UPT, UR8, 0x1, UPT ;  /* 0x000000010800788c */ /* 0x000fe4000bf01270 */
[----:B------:R-:W-:Y:S02]  /*3de0*/  ULOP3.LUT UR18, UR18, 0x3fff, URZ, 0xc0, !UPT ;  /* 0x00003fff12127892 */ /* 0x000fe4000f8ec0ff */
[----:B------:R-:W-:Y:S02]  /*3df0*/  USEL UR14, UR8, 0x1, !UP0 ;  /* 0x00000001080e7887 */ /* 0x000fe4000c000000 */
[----:B------:R-:W-:Y:S02]  /*3e00*/  ULOP3.LUT UR15, UR15, 0x10000, URZ, 0xfc, !UPT ;  /* 0x000100000f0f7892 */ /* 0x000fe4000f8efcff */
[----:B------:R-:W-:-:S02]  /*3e10*/  ULOP3.LUT UR16, UR16, 0x10000, URZ, 0xfc, !UPT ;  /* 0x0001000010107892 */ /* 0x000fc4000f8efcff */
[----:B------:R-:W-:Y:S02]  /*3e20*/  ULOP3.LUT UR17, UR17, 0x10000, URZ, 0xfc, !UPT ;  /* 0x0001000011117892 */ /* 0x000fe4000f8efcff */
[----:B------:R-:W-:Y:S01]  /*3e30*/  ULOP3.LUT UR18, UR18, 0x10000, URZ, 0xfc, !UPT ;  /* 0x0001000012127892 */ /* 0x000fe2000f8efcff */
[----:B-1----:R-:W-:Y:S01]  /*3e40*/  R2UR UR25, R0 ;  /* 0x00000000001972ca */ /* 0x002fe200000e0000 */
[----:B------:R-:W-:Y:S02]  /*3e50*/  UIADD3 UR14, UPT, UPT, -UR14, URZ, URZ ;  /* 0x000000ff0e0e7290 */ /* 0x000fe4000fffe1ff */
[----:B---3--:R-:W-:-:S10]  /*3e60*/  UISETP.GE.AND UP3, UPT, UR10, 0x1, UPT ;  /* 0x000000010a00788c */ /* 0x008fd4000bf66270 */
[----:B------:R-:W-:Y:S02]  /*3e70*/  UIADD3 UR7, UPT, UPT, UR25, 0x104, URZ ;  /* 0x0000010419077890 */ /* 0x000fe4000fffe0ff */
[----:B------:R-:W-:Y:S02]  /*3e80*/  UIADD3 UR5, UPT, UPT, UR25, -0x7ffffefc, URZ ;  /* 0x8000010419057890 */ /* 0x000fe4000fffe0ff */
[----:B------:R-:W-:Y:S02]  /*3e90*/  UIADD3 UR6, UPT, UPT, UR25, 0x100, URZ ;  /* 0x0000010019067890 */ /* 0x000fe4000fffe0ff */
[----:B------:R-:W-:Y:S02]  /*3ea0*/  UIADD3 UR4, UPT, UPT, UR25, -0x7fffff00, URZ ;  /* 0x8000010019047890 */ /* 0x000fe4000fffe0ff */
[----:B------:R-:W-:Y:S02]  /*3eb0*/  USHF.R.U32.HI UR28, URZ, 0x1a, UR7 ;  /* 0x0000001aff1c7899 */ /* 0x000fe40008011607 */
[----:B------:R-:W-:-:S02]  /*3ec0*/  USHF.R.U32.HI UR26, URZ, 0x1a, UR5 ;  /* 0x0000001aff1a7899 */ /* 0x000fc40008011605 */
[----:B------:R-:W-:Y:S02]  /*3ed0*/  USHF.R.U32.HI UR29, URZ, 0x11, UR6 ;  /* 0x00000011ff1d7899 */ /* 0x000fe40008011606 */
[----:B------:R-:W-:Y:S02]  /*3ee0*/  USHF.R.U32.HI UR27, URZ, 0x11, UR4 ;  /* 0x00000011ff1b7899 */ /* 0x000fe40008011604 */
[----:B------:R-:W-:Y:S02]  /*3ef0*/  ULOP3.LUT UR28, UR28, 0x30, URZ, 0xc0, !UPT ;  /* 0x000000301c1c7892 */ /* 0x000fe4000f8ec0ff */
[----:B------:R-:W-:Y:S02]  /*3f00*/  ULOP3.LUT UR26, UR26, 0x30, URZ, 0xc0, !UPT ;  /* 0x000000301a1a7892 */ /* 0x000fe4000f8ec0ff */
[----:B------:R-:W-:Y:S02]  /*3f10*/  ULOP3.LUT UR29, UR29, 0x6000, URZ, 0xc0, !UPT ;  /* 0x000060001d1d7892 */ /* 0x000fe4000f8ec0ff */
[----:B------:R-:W-:-:S02]  /*3f20*/  ULOP3.LUT UR27, UR27, 0x6000, URZ, 0xc0, !UPT ;  /* 0x000060001b1b7892 */ /* 0x000fc4000f8ec0ff */
[----:B------:R-:W-:Y:S02]  /*3f30*/  ULOP3.LUT UR28, UR28, 0x480, URZ, 0xfc, !UPT ;  /* 0x000004801c1c7892 */ /* 0x000fe4000f8efcff */
[----:B------:R-:W-:Y:S02]  /*3f40*/  ULOP3.LUT UR26, UR26, 0x480, URZ, 0xfc, !UPT ;  /* 0x000004801a1a7892 */ /* 0x000fe4000f8efcff */
[----:B------:R-:W-:Y:S02]  /*3f50*/  ULOP3.LUT UR29, UR29, 0x8a0, URZ, 0xfc, !UPT ;  /* 0x000008a01d1d7892 */ /* 0x000fe4000f8efcff */
[----:B------:R-:W-:Y:S02]  /*3f60*/  ULOP3.LUT UR27, UR27, 0x8a0, URZ, 0xfc, !UPT ;  /* 0x000008a01b1b7892 */ /* 0x000fe4000f8efcff */
[----:B------:R-:W-:Y:S02]  /*3f70*/  UPRMT UR29, UR28, 0x5410, UR29 ;  /* 0x000054101c1d7896 */ /* 0x000fe4000800001d */
[----:B------:R-:W-:Y:S01]  /*3f80*/  UPRMT UR27, UR26, 0x5410, UR27 ;  /* 0x000054101a1b7896 */ /* 0x000fe2000800001b */
[----:B------:R-:W-:-:S02]  /*3f90*/  UMOV UR28, URZ ;  /* 0x000000ff001c7c82 */ /* 0x000fc40008000000 */
[----:B------:R-:W-:-:S09]  /*3fa0*/  UMOV UR26, URZ ;  /* 0x000000ff001a7c82 */ /* 0x000fd20008000000 */
.L_x_79:
[----:B------:R-:W-:Y:S02]  /*3fb0*/  LEA R0, R10, UR9, 0x3 ;  /* 0x000000090a007c11 */ /* 0x000fe4000f8e18ff */
[----:B------:R-:W-:Y:S02]  /*3fc0*/  SHF.L.U32 R2, R9, 0x1f, RZ ;  /* 0x0000001f09027819 */ /* 0x000fe400000006ff */
[----:B------:R-:W-:Y:S01]  /*3fd0*/  PLOP3.LUT P0, PT, PT, PT, UP3, 0x80, 0x8 ;  /* 0x000000000008781c */ /* 0x000fe20003f0f038 */
[----:B------:R-:W-:Y:S01]  /*3fe0*/  VIADD R3, R0, 0x120 ;  /* 0x0000012000037836 */ /* 0x000fe20000000000 */
[----:B-1----:R-:W1:Y:S02]  /*3ff0*/  SYNCS.PHASECHK.TRANS64.TRYWAIT P1, [R0+URZ+0x110], R2 ;  /* 0x00011002000075a7 */ /* 0x002e6400080211ff */
[----:B-1-3--:R-:W-:Y:S09]  /*4000*/  @!P1 BRA `(.L_x_73) ;  /* 0x000000b000049947 */ /* 0x00aff20003800000 */
.L_x_232:
[----:B------:R-:W-:Y:S01]  /*4010*/  LEA R4, R10, UR9, 0x4 ;  /* 0x000000090a047c11 */ /* 0x000fe2000f8e20ff */
[----:B------:R-:W-:Y:S01]  /*4020*/  @UP3 ULEA UR10, UR23, UR9, 0x3 ;  /* 0x00000009170a3291 */ /* 0x000fe2000f8e18ff */
[----:B------:R-:W-:Y:S01]  /*4030*/  PLOP3.LUT P2, PT, PT, PT, PT, 0x80, 0x8 ;  /* 0x000000000008781c */ /* 0x000fe20003f4f070 */
[----:B------:R-:W-:Y:S01]  /*4040*/  ULEA UR11, UR24, UR9, 0x3 ;  /* 0x00000009180b7291 */ /* 0x000fe2000f8e18ff */
[----:B------:R-:W-:Y:S01]  /*4050*/  PRMT R3, RZ, 0x654, R3 ;  /* 0x00000654ff037816 */ /* 0x000fe20000000003 */
[----:B------:R-:W-:Y:S01]  /*4060*/  ULEA UR12, UR24, UR25, 0x7 ;  /* 0x00000019180c7291 */ /* 0x000fe2000f8e38ff */
[----:B------:R-:W2:Y:S01]  /*4070*/  LDS.128 R4, [R4+0x180] ;  /* 0x0001800004047984 */ /* 0x000ea20000000c00 */
[----:B-1----:R-:W-:Y:S02]  /*4080*/  @P0 SHF.L.U32 R2, R8, 0x1f, RZ ;  /* 0x0000001f08020819 */ /* 0x002fe400000006ff */
[----:B------:R-:W-:Y:S01]  /*4090*/  SHF.L.U32 R0, R11, 0x1f, RZ ;  /* 0x0000001f0b007819 */ /* 0x000fe200000006ff */
[----:B------:R-:W-:Y:S01]  /*40a0*/  @!PT LDS RZ, [RZ] ;  /* 0x00000000fffff984 */ /* 0x000fe20000000800 */
[----:B------:R-:W-:Y:S01]  /*40b0*/  @!PT LDS RZ, [RZ] ;  /* 0x00000000fffff984 */ /* 0x000fe20000000800 */
[----:B------:R-:W-:Y:S01]  /*40c0*/  @!PT LDS RZ, [RZ] ;  /* 0x00000000fffff984 */ /* 0x000fe20000000800 */
[----:B------:R-:W-:Y:S01]  /*40d0*/  @!PT LDS RZ, [RZ] ;  /* 0x00000000fffff984 */ /* 0x000fe20000000800 */
[----:B------:R1:W-:Y:S06]  /*40e0*/  MEMBAR.ALL.CTA ;  /* 0x0000000000007992 */ /* 0x0003ec0000008000 */
[----:B-1----:R-:W1:Y:S02]  /*40f0*/  FENCE.VIEW.ASYNC.S ;  /* 0x00000000000073c6 */ /* 0x002e640000000000 */
[----:B-1----:R1:W-:Y:S01]  /*4100*/  SYNCS.ARRIVE.TRANS64.RED.A1T0 RZ, [R3+URZ], RZ ;  /* 0x000000ff03ff79a7 */ /* 0x0023e200081004ff */
[----:B------:R1:W3:Y:S01]  /*4110*/  @P0 SYNCS.PHASECHK.TRANS64.TRYWAIT P2, [UR10], R2 ;  /* 0x00000002ff0005a7 */ /* 0x0002e2000804110a */
[----:B--2---:R-:W-:Y:S01]  /*4120*/  LOP3.LUT P1, RZ, R6, 0x1, RZ, 0xc0, !PT ;  /* 0x0000000106ff7812 */ /* 0x004fe2000782c0ff */
[----:B------:R-:W2:Y:S02]  /*4130*/  SYNCS.PHASECHK.TRANS64.TRYWAIT P0, [UR11+0x140], R0 ;  /* 0x00014000ff0075a7 */ /* 0x000ea4000800110b */
[----:B-123--:R-:W-:Y:S10]  /*4140*/  @!P0 BRA `(.L_x_74) ;  /* 0x000000ac00c88947 */ /* 0x00eff40003800000 */
.L_x_234:
[----:B------:R-:W-:Y:S01]  /*4150*/  IADD3 R10, PT, PT, R10, 0x1, RZ ;  /* 0x000000010a0a7810 */ /* 0x000fe20007ffe0ff */
[----:B------:R-:W-:Y:S06]  /*4160*/  BRA.U !UP3, `(.L_x_75) ;  /* 0x000000010bb47547 */ /* 0x000fec000b800000 */
[----:B------:R-:W-:Y:S01]  /*4170*/  UMOV UR22, URZ ;  /* 0x000000ff00167c82 */ /* 0x000fe20008000000 */
[----:B------:R-:W-:Y:S01]  /*4180*/  UMOV UR21, UR14 ;  /* 0x0000000e00157c82 */ /* 0x000fe20008000000 */
[----:B------:R-:W-:Y:S01]  /*4190*/  UMOV UR20, UR8 ;  /* 0x0000000800147c82 */ /* 0x000fe20008000000 */
[----:B------:R-:W-:-:S05]  /*41a0*/  UMOV UR19, UR23 ;  /* 0x0000001700137c82 */ /* 0x000fca0008000000 */
.L_x_78:
[----:B------:R-:W-:Y:S02]  /*41b0*/  UIADD3 UR21, UPT, UPT, UR21, 0x1, URZ ;  /* 0x0000000115157890 */ /* 0x000fe4000fffe0ff */
[----:B--2---:R-:W-:Y:S02]  /*41c0*/  ULEA UR10, UR19, UR9, 0x3 ;  /* 0x00000009130a7291 */ /* 0x004fe4000f8e18ff */
[----:B------:R-:W-:Y:S01]  /*41d0*/  UISETP.NE.AND UP0, UPT, UR21, URZ, UPT ;  /* 0x000000ff1500728c */ /* 0x000fe2000bf05270 */
[----:B---3--:R-:W-:Y:S10]  /*41e0*/  @P2 BRA `(.L_x_76) ;  /* 0x00000000000c2947 */ /* 0x008ff40003800000 */
[----:B-1----:R-:W-:Y:S04]  /*41f0*/  SHF.L.U32 R2, R8, 0x1f, RZ ;  /* 0x0000001f08027819 */ /* 0x002fe800000006ff */
[----:B------:R-:W1:Y:S02]  /*4200*/  SYNCS.PHASECHK.TRANS64.TRYWAIT P0, [UR10], R2 ;  /* 0x00000002ff0075a7 */ /* 0x000e64000800110a */
[----:B-1----:R-:W-:Y:S05]  /*4210*/  @!P0 BRA `(.L_x_77) ;  /* 0x000000ac00ac8947 */ /* 0x002fea0003800000 */
.L_x_76:
[----:B------:R-:W-:Y:S01]  /*4220*/  UISETP.NE.AND UP1, UPT, UR20, 0x1, UPT ;  /* 0x000000011400788c */ /* 0x000fe2000bf25270 */
[----:B------:R-:W-:Y:S01]  /*4230*/  PLOP3.LUT P2, PT, PT, PT, PT, 0x80, 0x8 ;  /* 0x000000000008781c */ /* 0x000fe20003f4f070 */
[----:B------:R-:W-:Y:S02]  /*4240*/  UIADD3 UR23, UPT, UPT, UR19, 0x1, URZ ;  /* 0x0000000113177890 */ /* 0x000fe4000fffe0ff */
[----:B------:R-:W-:Y:S02]  /*4250*/  ULEA UR32, UR19, UR16, 0x9 ;  /* 0x0000001013207291 */ /* 0x000fe4000f8e48ff */
[----:B------:R-:W-:Y:S01]  /*4260*/  UISETP.NE.AND UP2, UPT, UR23, 0xc, UPT ;  /* 0x0000000c1700788c */ /* 0x000fe2000bf45270 */
[----:B------:R-:W-:Y:S01]  /*4270*/  PLOP3.LUT P0, PT, PT, PT, UP1, 0x80, 0x8 ;  /* 0x000000000008781c */ /* 0x000fe20003f0f018 */
[----:B------:R-:W-:Y:S02]  /*4280*/  ULEA UR34, UR19, UR17, 0x5 ;  /* 0x0000001113227291 */ /* 0x000fe4000f8e28ff */
[----:B------:R-:W-:Y:S02]  /*4290*/  USEL UR31, URZ, 0x1, UP2 ;  /* 0x00000001ff1f7887 */ /* 0x000fe40009000000 */
[----:B------:R-:W-:Y:S02]  /*42a0*/  USEL UR23, UR23, URZ, UP2 ;  /* 0x000000ff17177287 */ /* 0x000fe40009000000 */
[----:B------:R-:W-:Y:S02]  /*42b0*/  ULEA UR36, UR19, UR18, 0x5 ;  /* 0x0000001213247291 */ /* 0x000fe4000f8e28ff */
[----:B------:R-:W-:Y:S01]  /*42c0*/  @UP1 ULEA UR30, UR23, UR9, 0x3 ;  /* 0x00000009171e1291 */ /* 0x000fe2000f8e18ff */
[----:B------:R-:W-:Y:S01]  /*42d0*/  LOP3.LUT R8, R8, UR31, RZ, 0x3c, !PT ;  /* 0x0000001f08087c12 */ /* 0x000fe2000f8e3cff */
[----:B------:R-:W-:Y:S02]  /*42e0*/  UISETP.NE.U32.AND UP1, UPT, UR22, URZ, UPT ;  /* 0x000000ff1600728c */ /* 0x000fe4000bf25070 */
[----:B------:R-:W-:Y:S01]  /*42f0*/  UIADD3 UR40, UPT, UPT, UR32, 0x2, URZ ;  /* 0x0000000220287890 */ /* 0x000fe2000fffe0ff */
[----:B-1----:R-:W-:Y:S01]  /*4300*/  @P0 SHF.L.U32 R0, R8, 0x1f, RZ ;  /* 0x0000001f08000819 */ /* 0x002fe200000006ff */
[----:B------:R-:W-:Y:S01]  /*4310*/  UIADD3 UR10, UPT, UPT, UR10, 0x60, URZ ;  /* 0x000000600a0a7890 */ /* 0x000fe2000fffe0ff */
[----:B------:R-:W-:Y:S02]  /*4320*/  UMOV UR35, 0x4008 ;  /* 0x0000400800237882 */ /* 0x000fe40000000000 */
[----:B------:R2:W3:Y:S01]  /*4330*/  @P0 SYNCS.PHASECHK.TRANS64.TRYWAIT P2, [UR30], R0 ;  /* 0x00000000ff0005a7 */ /* 0x0004e2000804111e */
[----:B------:R-:W-:Y:S01]  /*4340*/  ULEA UR30, UR19, UR15, 0x9 ;  /* 0x0000000f131e7291 */ /* 0x000fe2000f8e48ff */
[----:B------:R2:W-:Y:S01]  /*4350*/  UTCCP.T.S.4x32dp128bit tmem[UR25+0x100], gdesc[UR34] ;  /* 0x00010022190079e7 */ /* 0x0005e20009100000 */
[----:B------:R-:W-:Y:S02]  /*4360*/  UIADD3 UR20, UPT, UPT, UR20, -0x1, URZ ;  /* 0xffffffff14147890 */ /* 0x000fe4000fffe0ff */
[----:B------:R-:W-:Y:S01]  /*4370*/  UIADD3 UR38, UPT, UPT, UR30, 0x2, URZ ;  /* 0x000000021e267890 */ /* 0x000fe2000fffe0ff */
[----:B------:R-:W-:Y:S01]  /*4380*/  UMOV UR37, 0x4008 ;  /* 0x0000400800257882 */ /* 0x000fe20000000000 */
[----:B------:R-:W-:Y:S01]  /*4390*/  UMOV UR33, 0x80004020 ;  /* 0x8000402000217882 */ /* 0x000fe20000000000 */
[----:B------:R2:W-:Y:S01]  /*43a0*/  UTCCP.T.S.4x32dp128bit tmem[UR25+0x104], gdesc[UR36] ;  /* 0x00010424190079e7 */ /* 0x0005e20009100000 */
[----:B------:R-:W-:Y:S01]  /*43b0*/  UMOV UR31, 0x80004020 ;  /* 0x80004020001f7882 */ /* 0x000fe20000000000 */
[----:B------:R-:W-:Y:S01]  /*43c0*/  UMOV UR41, 0x80004020 ;  /* 0x8000402000297882 */ /* 0x000fe20000000000 */
[----:B------:R2:W-:Y:S01]  /*43d0*/  UTCOMMA gdesc[UR30], gdesc[UR32], tmem[UR12], tmem[UR28], idesc[UR29], tmem[UR6], UP1 ;  /* 0xc0061c201e0075ea */ /* 0x0005e2000880000c */
[----:B------:R-:W-:Y:S01]  /*43e0*/  UMOV UR39, 0x80004020 ;  /* 0x8000402000277882 */ /* 0x000fe20000000000 */
[----:B------:R-:W-:Y:S01]  /*43f0*/  UMOV UR22, 0x1 ;  /* 0x0000000100167882 */ /* 0x000fe20000000000 */
[----:B------:R2:W-:Y:S01]  /*4400*/  UTCOMMA gdesc[UR38], gdesc[UR40], tmem[UR12], tmem[UR26], idesc[UR27], tmem[UR4], UPT ;  /* 0xc0041a28260075ea */ /* 0x0005e2000b80000c */
[----:B------:R2:W-:Y:S01]  /*4410*/  UTCBAR.MULTICAST [UR10], URZ, UR13 ;  /* 0x000000ff0a0073e9 */ /* 0x0005e2000800080d */
[----:B------:R-:W-:Y:S01]  /*4420*/  UMOV UR19, UR23 ;  /* 0x0000001700137c82 */ /* 0x000fe20008000000 */
[----:B------:R-:W-:Y:S05]  /*4430*/  BRA.U UP0, `(.L_x_78) ;  /* 0xfffffffd005c7547 */ /* 0x000fea000b83ffff */
.L_x_75:
[----:B------:R-:W-:Y:S01]  /*4440*/  UIADD3 UR24, UPT, UPT, UR24, 0x1, URZ ;  /* 0x0000000118187890 */ /* 0x000fe2000fffe0ff */
[C---:B------:R-:W-:Y:S01]  /*4450*/  ISETP.NE.AND P0, PT, R10.reuse, 0x2, PT ;  /* 0x000000020a00780c */ /* 0x040fe20003f05270 */
[----:B------:R-:W-:Y:S02]  /*4460*/  UIADD3 UR11, UPT, UPT, UR11, 0x130, URZ ;  /* 0x000001300b0b7890 */ /* 0x000fe4000fffe0ff */
[----:B------:R-:W-:Y:S01]  /*4470*/  UISETP.NE.AND UP0, UPT, UR24, 0x2, UPT ;  /* 0x000000021800788c */ /* 0x000fe2000bf05270 */
[----:B-12---:R-:W-:Y:S02]  /*4480*/  SEL R0, RZ, 0x1, P0 ;  /* 0x00000001ff007807 */ /* 0x006fe40000000000 */
[----:B------:R-:W-:Y:S01]  /*4490*/  SEL R10, R10, RZ, P0 ;  /* 0x000000ff0a0a7207 */ /* 0x000fe20000000000 */
[----:B------:R-:W-:Y:S01]  /*44a0*/  USEL UR10, URZ, 0x1, UP0 ;  /* 0x00000001ff0a7887 */ /* 0x000fe20008000000 */
[----:B------:R-:W-:Y:S01]  /*44b0*/  LOP3.LUT R9, R9, R0, RZ, 0x3c, !PT ;  /* 0x0000000009097212 */ /* 0x000fe200078e3cff */
[----:B------:R-:W-:Y:S01]  /*44c0*/  USEL UR24, UR24, URZ, UP0 ;  /* 0x000000ff18187287 */ /* 0x000fe20008000000 */
[----:B------:R1:W-:Y:S03]  /*44d0*/  UTCBAR [UR11], URZ ;  /* 0x000000ff0b0073e9 */ /* 0x0003e600080000ff */
[----:B------:R-:W-:Y:S01]  /*44e0*/  LOP3.LUT R11, R11, UR10, RZ, 0x3c, !PT ;  /* 0x0000000a0b0b7c12 */ /* 0x000fe2000f8e3cff */
[----:B------:R-:W-:Y:S07]  /*44f0*/  @P1 BRA `(.L_x_79) ;  /* 0xfffffff800ac1947 */ /* 0x000fee000383ffff */
[----:B------:R-:W2:Y:S01]  /*4500*/  S2UR UR4, SR_CgaCtaId ;  /* 0x00000000000479c3 */ /* 0x000ea20000008800 */
[----:B------:R-:W-:Y:S01]  /*4510*/  ELECT P0, URZ, PT ;  /* 0x0000000000ff782f */ /* 0x000fe20003800000 */
[----:B------:R-:W-:Y:S01]  /*4520*/  IMAD.MOV.U32 R0, RZ, RZ, 0x1 ;  /* 0x00000001ff007424 */ /* 0x000fe200078e00ff */
[----:B------:R-:W-:Y:S01]  /*4530*/  UIADD3 UR9, UPT, UPT, UR9, 0x140, URZ ;  /* 0x0000014009097890 */ /* 0x000fe2000fffe0ff */
[----:B------:R-:W-:Y:S01]  /*4540*/  SHF.L.U32 R2, R11, 0x1f, RZ ;  /* 0x0000001f0b027819 */ /* 0x000fe200000006ff */
[----:B------:R-:W-:-:S03]  /*4550*/  UMOV UR5, 0x40 ;  /* 0x0000004000057882 */ /* 0x000fc60000000000 */
[----:B------:R-:W-:Y:S01]  /*4560*/  UVIRTCOUNT.DEALLOC.SMPOOL 0x80 ;  /* 0x000000800000784c */ /* 0x000fe20000000000 */
[----:B--2---:R-:W-:Y:S02]  /*4570*/  ULEA UR4, UR4, UR5, 0x18 ;  /* 0x0000000504047291 */ /* 0x004fe4000f8ec0ff */
[----:B------:R-:W-:-:S07]  /*4580*/  ULEA UR5, UR24, UR9, 0x3 ;  /* 0x0000000918057291 */ /* 0x000fce000f8e18ff */
[----:B------:R2:W-:Y:S02]  /*4590*/  @P0 STS.U8 [UR4+0x1c], R0 ;  /* 0x00001c00ff000988 */ /* 0x0005e40008000004 */
[----:B------:R-:W4:Y:S02]  /*45a0*/  SYNCS.PHASECHK.TRANS64.TRYWAIT P0, [UR5], R2 ;  /* 0x00000002ff0075a7 */ /* 0x000f240008001105 */
[----:B--2-4-:R-:W-:Y:S05]  /*45b0*/  @!P0 BRA `(.L_x_80) ;  /* 0x000000a800dc8947 */ /* 0x014fea0003800000 */
.L_x_237:
[----:B------:R-:W-:-:S04]  /*45c0*/  UIADD3 UR6, UPT, UPT, UR24, 0x1, URZ ;  /* 0x0000000118067890 */ /* 0x000fc8000fffe0ff */
[----:B------:R-:W-:-:S04]  /*45d0*/  UISETP.NE.AND UP0, UPT, UR6, 0x2, UPT ;  /* 0x000000020600788c */ /* 0x000fc8000bf05270 */
[----:B------:R-:W-:Y:S02]  /*45e0*/  USEL UR5, URZ, 0x1, UP0 ;  /* 0x00000001ff057887 */ /* 0x000fe40008000000 */
[----:B------:R-:W-:-:S04]  /*45f0*/  USEL UR6, UR6, URZ, UP0 ;  /* 0x000000ff06067287 */ /* 0x000fc80008000000 */
[----:B------:R-:W-:Y:S01]  /*4600*/  ULEA UR6, UR6, UR9, 0x3 ;  /* 0x0000000906067291 */ /* 0x000fe2000f8e18ff */
[----:B--2---:R-:W-:-:S04]  /*4610*/  LOP3.LUT R2, R11, UR5, RZ, 0x3c, !PT ;  /* 0x000000050b027c12 */ /* 0x004fc8000f8e3cff */
[----:B------:R-:W-:-:S04]  /*4620*/  SHF.L.U32 R2, R2, 0x1f, RZ ;  /* 0x0000001f02027819 */ /* 0x000fc800000006ff */
[----:B------:R-:W2:Y:S02]  /*4630*/  SYNCS.PHASECHK.TRANS64.TRYWAIT P0, [UR6], R2 ;  /* 0x00000002ff0075a7 */ /* 0x000ea40008001106 */
[----:B--2---:R-:W-:Y:S05]  /*4640*/  @!P0 BRA `(.L_x_81) ;  /* 0x000000a800d08947 */ /* 0x004fea0003800000 */
.L_x_239:
[----:B------:R-:W-:Y:S01]  /*4650*/  NOP ;  /* 0x0000000000007918 */ /* 0x000fe20000000000 */
[----:B--2---:R-:W2:Y:S01]  /*4660*/  LDS R0, [UR4+0x14] ;  /* 0x00001404ff007984 */ /* 0x004ea20008000800 */
[----:B------:R-:W-:Y:S01]  /*4670*/  ULOP3.LUT UR6, UR25, 0xffff, URZ, 0xc0, !UPT ;  /* 0x0000ffff19067892 */ /* 0x000fe2000f8ec0ff */
[----:B------:R-:W-:Y:S01]  /*4680*/  UMOV UR8, 0xffff ;  /* 0x0000ffff00087882 */ /* 0x000fe20000000000 */
[----:B------:R-:W-:Y:S02]  /*4690*/  UMOV UR5, 0x1 ;  /* 0x0000000100057882 */ /* 0x000fe40000000000 */
[----:B------:R-:W-:-:S04]  /*46a0*/  USHF.R.U32.HI UR6, URZ, 0x5, UR6 ;  /* 0x00000005ff067899 */ /* 0x000fc80008011606 */
[----:B------:R-:W-:Y:S02]  /*46b0*/  USHF.L.U32 UR8, UR8, UR6, URZ ;  /* 0x0000000608087299 */ /* 0x000fe400080006ff */
[----:B------:R-:W-:-:S04]  /*46c0*/  USHF.L.U32 UR5, UR5, UR6, URZ ;  /* 0x0000000605057299 */ /* 0x000fc800080006ff */
[----:B--2---:R-:W-:-:S04]  /*46d0*/  LOP3.LUT R0, R0, UR8, RZ, 0xc0, !PT ;  /* 0x0000000800007c12 */ /* 0x004fc8000f8ec0ff */
[----:B------:R-:W-:-:S13]  /*46e0*/  ISETP.NE.AND P0, PT, R0, UR8, PT ;  /* 0x0000000800007c0c */ /* 0x000fda000bf05270 */
[----:B------:R-:W-:Y:S05]  /*46f0*/  @P0 BRA `(.L_x_82) ;  /* 0x0000000000580947 */ /* 0x000fea0003800000 */
[----:B------:R-:W2:Y:S02]  /*4700*/  LDS R0, [UR4+0x18] ;  /* 0x00001804ff007984 */ /* 0x000ea40008000800 */
[----:B--2---:R-:W-:-:S04]  /*4710*/  LOP3.LUT R0, R0, UR5, RZ, 0xc0, !PT ;  /* 0x0000000500007c12 */ /* 0x004fc8000f8ec0ff */
[----:B------:R-:W-:-:S13]  /*4720*/  ISETP.NE.AND P0, PT, R0, UR5, PT ;  /* 0x0000000500007c0c */ /* 0x000fda000bf05270 */
[----:B------:R-:W-:Y:S05]  /*4730*/  @P0 BRA `(.L_x_83) ;  /* 0x00000000003c0947 */ /* 0x000fea0003800000 */
[----:B------:R-:W2:Y:S01]  /*4740*/  S2R R2, SR_LANEID ;  /* 0x0000000000027919 */ /* 0x000ea20000000000 */
[----:B------:R-:W-:Y:S01]  /*4750*/  ULOP3.LUT UR8, URZ, UR8, URZ, 0x33, !UPT ;  /* 0x00000008ff087292 */ /* 0x000fe2000f8e33ff */
[----:B------:R-:W-:Y:S02]  /*4760*/  VOTEU.ANY UR7, UPT, PT ;  /* 0x0000000000077886 */ /* 0x000fe400038e0100 */
[----:B------:R-:W-:-:S03]  /*4770*/  UFLO.U32 UR7, UR7 ;  /* 0x00000007000772bd */ /* 0x000fc600080e0000 */
[----:B------:R-:W-:-:S04]  /*4780*/  IMAD.U32 R0, RZ, RZ, UR8 ;  /* 0x00000008ff007e24 */ /* 0x000fc8000f8e00ff */
[----:B------:R4:W1:Y:S02]  /*4790*/  REDUX UR6, R0 ;  /* 0x00000000000673c4 */ /* 0x0008640000000000 */
[----:B------:R1:W-:Y:S01]  /*47a0*/  UTCATOMSWS.AND URZ, UR8 ;  /* 0x0000000800ff79e3 */ /* 0x0003e20008000000 */
[----:B--2---:R-:W-:Y:S02]  /*47b0*/  ISETP.EQ.U32.AND P0, PT, R2, UR7, PT ;  /* 0x0000000702007c0c */ /* 0x004fe4000bf02070 */
[----:B----4-:R-:W-:Y:S02]  /*47c0*/  LOP3.LUT R0, RZ, UR5, RZ, 0x33, !PT ;  /* 0x00000005ff007c12 */ /* 0x010fe4000f8e33ff */
[----:B-1----:R-:W-:Y:S02]  /*47d0*/  MOV R2, UR6 ;  /* 0x0000000600027c02 */ /* 0x002fe40008000f00 */
[----:B------:R-:W1:Y:S07]  /*47e0*/  REDUX UR5, R0 ;  /* 0x00000000000573c4 */ /* 0x000e6e0000000000 */
[----:B------:R2:W-:Y:S01]  /*47f0*/  @P0 ATOMS.AND RZ, [UR4+0x14], R2 ;  /* 0x00001402ffff098c */ /* 0x0005e2000a800004 */
[----:B-1----:R-:W-:-:S05]  /*4800*/  IMAD.U32 R0, RZ, RZ, UR5 ;  /* 0x00000005ff007e24 */ /* 0x002fca000f8e00ff */
[----:B------:R2:W-:Y:S01]  /*4810*/  @P0 ATOMS.AND RZ, [UR4+0x18], R0 ;  /* 0x00001800ffff098c */ /* 0x0005e2000a800004 */
[----:B------:R-:W-:Y:S05]  /*4820*/  BRA `(.L_x_84) ;  /* 0x0000000000147947 */ /* 0x000fea0003800000 */
.L_x_83:
[----:B------:R-:W-:Y:S02]  /*4830*/  MOV R2, 0x4850 ;  /* 0x0000485000027802 */ /* 0x000fe40000000f00 */
[----:B-1-3-5:R-:W-:Y:S05]  /*4840*/  CALL.REL.NOINC `($__internal_0_$__cuda_sm10x_tcgen05_guardrail_trap_col_being_dealloced_not_returned_by_alloc) ;  /* 0x000000b000687944 */ /* 0x02afea0003c00000 */
[----:B------:R-:W-:Y:S05]  /*4850*/  BRA `(.L_x_84) ;  /* 0x0000000000087947 */ /* 0x000fea0003800000 */
.L_x_82:
[----:B------:R-:W-:Y:S02]  /*4860*/  MOV R2, 0x4880 ;  /* 0x0000488000027802 */ /* 0x000fe40000000f00 */
[----:B-1-3-5:R-:W-:Y:S05]  /*4870*/  CALL.REL.NOINC `($__internal_2_$__cuda_sm10x_tcgen05_guardrail_trap_unallocated_columns_being_dealloced) ;  /* 0x000000b000747944 */ /* 0x02afea0003c00000 */
.L_x_84:
[----:B------:R-:W-:Y:S01]  /*4880*/  NOP ;  /* 0x0000000000007918 */ /* 0x000fe20000000000 */
[----:B------:R-:W-:Y:S05]  /*4890*/  EXIT ;  /* 0x000000000000794d */ /* 0x000fea0003800000 */
.L_x_68:
[----:B------:R-:W-:-:S09]  /*48a0*/  UISETP.NE.OR UP6, UPT, UR16, 0x3, !UP6 ;  /* 0x000000031000788c */ /* 0x000fd2000f7c5670 */
[----:B------:R-:W-:Y:S05]  /*48b0*/  BRA.U UP6, `(.L_x_85) ;  /* 0x0000001906387547 */ /* 0x000fea000b800000 */
[----:B------:R-:W1:Y:S01]  /*48c0*/  LDC R0, c[0x0][0xf30] ;  /* 0x0003cc00ff007b82 */ /* 0x000e620000000800 */
[----:B------:R-:W-:Y:S01]  /*48d0*/  UMOV UR5, 0x400 ;  /* 0x0000040000057882 */ /* 0x000fe20000000000 */
[----:B------:R-:W-:Y:S01]  /*48e0*/  CS2R R30, SRZ ;  /* 0x00000000001e7805 */ /* 0x000fe2000001ff00 */
[----:B------:R-:W-:Y:S01]  /*48f0*/  ULEA UR5, UR37, UR5, 0x18 ;  /* 0x0000000525057291 */ /* 0x000fe2000f8ec0ff */
[----:B------:R-:W-:Y:S01]  /*4900*/  IMAD.MOV.U32 R27, RZ, RZ, 0x1000 ;  /* 0x00001000ff1b7424 */ /* 0x000fe200078e00ff */
[----:B------:R-:W-:Y:S02]  /*4910*/  UPLOP3.LUT UP0, UPT, UPT, UPT, UPT, 0x40, 0x4 ;  /* 0x000000000004789c */ /* 0x000fe40003f0e870 */
[----:B------:R-:W-:Y:S01]  /*4920*/  UIADD3 UR57, UPT, UPT, UR5, 0xc0, URZ ;  /* 0x000000c005397890 */ /* 0x000fe2000fffe0ff */
[----:B------:R-:W2:Y:S01]  /*4930*/  LDC R26, c[0x0][0x370] ;  /* 0x0000dc00ff1a7b82 */ /* 0x000ea20000000800 */
[----:B------:R-:W-:Y:S02]  /*4940*/  UIADD3 UR49, UPT, UPT, UR5, 0xc8, URZ ;  /* 0x000000c805317890 */ /* 0x000fe4000fffe0ff */
[----:B------:R-:W-:-:S02]  /*4950*/  UIADD3 UR41, UPT, UPT, UR5, 0xd0, URZ ;  /* 0x000000d005297890 */ /* 0x000fc4000fffe0ff */
[----:B------:R-:W-:-:S03]  /*4960*/  UIADD3 UR25, UPT, UPT, UR5, 0xd8, URZ ;  /* 0x000000d805197890 */ /* 0x000fc6000fffe0ff */
[----:B------:R-:W3:Y:S08]  /*4970*/  LDC R3, c[0x0][0xf0c] ;  /* 0x0003c300ff037b82 */ /* 0x000ef00000000800 */
[----:B------:R-:W4:Y:S01]  /*4980*/  LDC R24, c[0x0][0xf20] ;  /* 0x0003c800ff187b82 */ /* 0x000f220000000800 */
[----:B-1----:R-:W-:-:S07]  /*4990*/  ISETP.NE.AND P1, PT, R0, 0x1, PT ;  /* 0x000000010000780c */ /* 0x002fce0003f25270 */
[----:B------:R-:W1:Y:S08]  /*49a0*/  LDC.64 R32, c[0x0][0x348] ;  /* 0x0000d200ff207b82 */ /* 0x000e700000000a00 */
[----:B------:R-:W1:Y:S08]  /*49b0*/  LDC.64 R14, c[0x0][0xc88] ;  /* 0x00032200ff0e7b82 */ /* 0x000e700000000a00 */
[----:B------:R-:W1:Y:S08]  /*49c0*/  LDC.64 R18, c[0x0][0xf10] ;  /* 0x0003c400ff127b82 */ /* 0x000e700000000a00 */
[----:B------:R-:W1:Y:S08]  /*49d0*/  LDC.64 R6, c[0x0][0xf18] ;  /* 0x0003c600ff067b82 */ /* 0x000e700000000a00 */
[----:B------:R-:W1:Y:S08]  /*49e0*/  LDC.64 R4, c[0x0][0xf28] ;  /* 0x0003ca00ff047b82 */ /* 0x000e700000000a00 */
[----:B------:R-:W1:Y:S08]  /*49f0*/  LDC.64 R16, c[0x0][0xc90] ;  /* 0x00032400ff107b82 */ /* 0x000e700000000a00 */
[----:B--234-:R-:W1:Y:S02]  /*4a00*/  LDC R25, c[0x0][0x374] ;  /* 0x0000dd00ff197b82 */ /* 0x01ce640000000800 */
.L_x_100:
[C---:B------:R-:W-:Y:S02]  /*4a10*/  LEA R0, R31.reuse, UR5, 0x3 ;  /* 0x000000051f007c11 */ /* 0x040fe4000f8e18ff */
[----:B------:R-:W-:Y:S02]  /*4a20*/  SHF.L.U32 R2, R30, 0x1f, RZ ;  /* 0x0000001f1e027819 */ /* 0x000fe400000006ff */
[----:B------:R-:W-:Y:S02]  /*4a30*/  LEA R20, R31, UR5, 0x4 ;  /* 0x000000051f147c11 */ /* 0x000fe4000f8e20ff */
[----:B--2---:R-:W2:Y:S02]  /*4a40*/  SYNCS.PHASECHK.TRANS64.TRYWAIT P0, [R0+URZ+0x110], R2 ;  /* 0x00011002000075a7 */ /* 0x004ea400080011ff */
[----:B--2---:R-:W-:Y:S05]  /*4a50*/  @!P0 BRA `(.L_x_86) ;  /* 0x000000a400e48947 */ /* 0x004fea0003800000 */
.L_x_240:
[----:B------:R-:W-:Y:S01]  /*4a60*/  ISETP.GE.AND P0, PT, R43, 0x1, PT ;  /* 0x000000012b00780c */ /* 0x000fe20003f06270 */
[----:B------:R-:W3:Y:S01]  /*4a70*/  LDS.128 R20, [R20+0x180] ;  /* 0x0001800014147984 */ /* 0x000ee20000000c00 */
[----:B-1----:R-:W-:Y:S01]  /*4a80*/  ISETP.NE.U32.AND P5, PT, R16, RZ, PT ;  /* 0x000000ff1000720c */ /* 0x002fe20003fa5070 */
[----:B--2---:R-:W-:Y:S01]  /*4a90*/  VIADD R0, R0, 0x120 ;  /* 0x0000012000007836 */ /* 0x004fe20000000000 */
[----:B------:R-:W-:Y:S01]  /*4aa0*/  ISETP.NE.U32.AND P4, PT, R16, RZ, PT ;  /* 0x000000ff1000720c */ /* 0x000fe20003f85070 */
[----:B------:R-:W-:Y:S01]  /*4ab0*/  IMAD.MOV.U32 R28, RZ, RZ, 0x1 ;  /* 0x00000001ff1c7424 */ /* 0x000fe200078e00ff */
[C---:B------:R-:W-:Y:S01]  /*4ac0*/  ISETP.NE.AND.EX P5, PT, R17.reuse, RZ, PT, P5 ;  /* 0x000000ff1100720c */ /* 0x040fe20003fa5350 */
[----:B------:R-:W-:Y:S01]  /*4ad0*/  USHF.L.U32 UR58, UR11, 0x7, URZ ;  /* 0x000000070b3a7899 */ /* 0x000fe200080006ff */
[----:B------:R-:W-:Y:S01]  /*4ae0*/  PRMT R0, RZ, 0x654, R0 ;  /* 0x00000654ff007816 */ /* 0x000fe20000000000 */
[----:B------:R-:W-:Y:S01]  /*4af0*/  @!PT LDS RZ, [RZ] ;  /* 0x00000000fffff984 */ /* 0x000fe20000000800 */
[----:B------:R-:W-:Y:S01]  /*4b00*/  @!PT LDS RZ, [RZ] ;  /* 0x00000000fffff984 */ /* 0x000fe20000000800 */
[----:B------:R-:W-:Y:S01]  /*4b10*/  @!PT LDS RZ, [RZ] ;  /* 0x00000000fffff984 */ /* 0x000fe20000000800 */
[----:B------:R-:W-:Y:S01]  /*4b20*/  @!PT LDS RZ, [RZ] ;  /* 0x00000000fffff984 */ /* 0x000fe20000000800 */
[----:B------:R1:W-:Y:S06]  /*4b30*/  MEMBAR.ALL.CTA ;  /* 0x0000000000007992 */ /* 0x0003ec0000008000 */
[----:B-1----:R-:W1:Y:S01]  /*4b40*/  FENCE.VIEW.ASYNC.S ;  /* 0x00000000000073c6 */ /* 0x002e620000000000 */
[----:B------:R-:W-:Y:S01]  /*4b50*/  ISETP.NE.AND.EX P4, PT, R17, RZ, PT, P4 ;  /* 0x000000ff1100720c */ /* 0x000fe20003f85340 */
[----:B------:R-:W-:Y:S01]  /*4b60*/  USHF.L.U32 UR59, UR27, 0x7, URZ ;  /* 0x000000071b3b7899 */ /* 0x000fe200080006ff */
[----:B------:R-:W-:Y:S01]  /*4b70*/  SHF.L.U32 R28, R28, 0x1f, RZ ;  /* 0x0000001f1c1c7819 */ /* 0x000fe200000006ff */
[----:B-1----:R1:W-:Y:S01]  /*4b80*/  SYNCS.ARRIVE.TRANS64.RED.A1T0 RZ, [R0+URZ], RZ ;  /* 0x000000ff00ff79a7 */ /* 0x0023e200081004ff */
[----:B---3--:R-:W-:Y:S11]  /*4b90*/  LOP3.LUT P3, RZ, R22, 0x1, RZ, 0xc0, !PT ;  /* 0x0000000116ff7812 */ /* 0x008ff6000786c0ff */
[----:B------:R-:W-:Y:S02]  /*4ba0*/  @!UPT UIADD3 URZ, UPT, UPT, URZ, URZ, URZ ;  /* 0x000000fffffff290 */ /* 0x000fe4000fffe0ff */
[----:B------:R-:W-:Y:S02]  /*4bb0*/  @P3 MOV R11, R20 ;  /* 0x00000014000b3202 */ /* 0x000fe40000000f00 */
[----:B------:R-:W-:Y:S01]  /*4bc0*/  @P3 LOP3.LUT R10, R21, 0xffff, RZ, 0xc0, !PT ;  /* 0x0000ffff150a3812 */ /* 0x000fe200078ec0ff */
[----:B-1----:R-:W-:Y:S06]  /*4bd0*/  @!P0 BRA `(.L_x_87) ;  /* 0x0000000000a48947 */ /* 0x002fec0003800000 */
[-C--:B------:R-:W-:Y:S01]  /*4be0*/  IMAD.HI.U32 R0, R25, R7.reuse, RZ ;  /* 0x0000000719007227 */ /* 0x080fe200078e00ff */
[----:B------:R-:W-:Y:S02]  /*4bf0*/  ISETP.NE.AND P0, PT, R6, 0x1, PT ;  /* 0x000000010600780c */ /* 0x000fe40003f05270 */
[----:B------:R-:W-:Y:S01]  /*4c00*/  ISETP.NE.AND P2, PT, R43, 0x1, PT ;  /* 0x000000012b00780c */ /* 0x000fe20003f45270 */
[----:B------:R-:W-:Y:S01]  /*4c10*/  IMAD.HI.U32 R9, R26, R18, RZ ;  /* 0x000000121a097227 */ /* 0x000fe200078e00ff */
[----:B------:R-:W-:Y:S02]  /*4c20*/  SHF.R.U32.HI R0, RZ, R24, R0 ;  /* 0x00000018ff007219 */ /* 0x000fe40000011600 */
[----:B------:R-:W-:Y:S01]  /*4c30*/  ISETP.NE.AND P6, PT, R3, 0x1, PT ;  /* 0x000000010300780c */ /* 0x000fe20003fc5270 */
[----:B------:R-:W-:Y:S01]  /*4c40*/  IMAD.HI.U32 R13, R10, R7, RZ ;  /* 0x000000070a0d7227 */ /* 0x000fe200078e00ff */
[----:B------:R-:W-:Y:S02]  /*4c50*/  SHF.R.U32.HI R9, RZ, R19, R9 ;  /* 0x00000013ff097219 */ /* 0x000fe40000011609 */
[----:B------:R-:W-:Y:S01]  /*4c60*/  SEL R0, R25, R0, !P0 ;  /* 0x0000000019007207 */ /* 0x000fe20004000000 */
[----:B------:R-:W-:Y:S01]  /*4c70*/  IMAD.HI.U32 R12, R11, R18, RZ ;  /* 0x000000120b0c7227 */ /* 0x000fe200078e00ff */
[----:B------:R-:W-:Y:S03]  /*4c80*/  SEL R9, R26, R9, !P6 ;  /* 0x000000091a097207 */ /* 0x000fe60007000000 */
[-C--:B------:R-:W-:Y:S01]  /*4c90*/  IMAD.HI.U32 R8, R0, R4.reuse, RZ ;  /* 0x0000000400087227 */ /* 0x080fe200078e00ff */
[----:B------:R-:W-:Y:S03]  /*4ca0*/  SHF.R.U32.HI R12, RZ, R19, R12 ;  /* 0x00000013ff0c7219 */ /* 0x000fe6000001160c */
[----:B------:R-:W-:Y:S01]  /*4cb0*/  IMAD.HI.U32 R2, R9, R4, RZ ;  /* 0x0000000409027227 */ /* 0x000fe200078e00ff */
[-C--:B------:R-:W-:Y:S02]  /*4cc0*/  @P2 SHF.R.U32.HI R0, RZ, R5.reuse, R8 ;  /* 0x00000005ff002219 */ /* 0x080fe40000011608 */
[----:B------:R-:W-:Y:S02]  /*4cd0*/  SHF.R.U32.HI R8, RZ, R24, R13 ;  /* 0x00000018ff087219 */ /* 0x000fe4000001160d */
[----:B------:R-:W-:Y:S01]  /*4ce0*/  @P2 SHF.R.U32.HI R9, RZ, R5, R2 ;  /* 0x00000005ff092219 */ /* 0x000fe20000011602 */
[----:B------:R-:W-:Y:S01]  /*4cf0*/  IMAD R0, R43, R0, RZ ;  /* 0x000000002b007224 */ /* 0x000fe200078e02ff */
[----:B------:R-:W-:Y:S02]  /*4d00*/  SEL R8, R10, R8, !P0 ;  /* 0x000000080a087207 */ /* 0x000fe40004000000 */
[----:B------:R-:W-:Y:S01]  /*4d10*/  SEL R2, R11, R12, !P6 ;  /* 0x0000000c0b027207 */ /* 0x000fe20007000000 */
[C---:B------:R-:W-:Y:S01]  /*4d20*/  IMAD R12, R43.reuse, R9, RZ ;  /* 0x000000092b0c7224 */ /* 0x040fe200078e02ff */
[C---:B------:R-:W-:Y:S01]  /*4d30*/  ISETP.GE.AND P0, PT, R8.reuse, R0, PT ;  /* 0x000000000800720c */ /* 0x040fe20003f06270 */
[----:B------:R-:W-:Y:S03]  /*4d40*/  IMAD.HI.U32 R0, R8, R4, RZ ;  /* 0x0000000408007227 */ /* 0x000fe600078e00ff */
[----:B------:R-:W-:Y:S02]  /*4d50*/  ISETP.GE.OR P0, PT, R2, R12, P0 ;  /* 0x0000000c0200720c */ /* 0x000fe40000706670 */
[-C--:B------:R-:W-:Y:S04]  /*4d60*/  SHF.R.U32.HI R0, RZ, R5.reuse, R0 ;  /* 0x00000005ff007219 */ /* 0x080fe80000011600 */
[----:B------:R-:W-:Y:S05]  /*4d70*/  SEL R13, R8, R0, !P2 ;  /* 0x00000000080d7207 */ /* 0x000fea0005000000 */
[----:B------:R-:W-:Y:S02]  /*4d80*/  IMAD.MOV R12, RZ, RZ, -R13 ;  /* 0x000000ffff0c7224 */ /* 0x000fe400078e0a0d */
[C---:B------:R-:W-:Y:S04]  /*4d90*/  @!P0 IMAD.HI.U32 R0, R2.reuse, R4, RZ ;  /* 0x0000000402008227 */ /* 0x040fe800078e00ff */
[----:B------:R-:W-:Y:S01]  /*4da0*/  IMAD R12, R43, R12, R8 ;  /* 0x0000000c2b0c7224 */ /* 0x000fe200078e0208 */
[----:B------:R-:W-:Y:S04]  /*4db0*/  @!P0 SHF.R.U32.HI R0, RZ, R5, R0 ;  /* 0x00000005ff008219 */ /* 0x000fe80000011600 */
[----:B------:R-:W-:Y:S04]  /*4dc0*/  @!P0 SEL R0, R2, R0, !P2 ;  /* 0x0000000002008207 */ /* 0x000fe80005000000 */
[----:B------:R-:W-:Y:S01]  /*4dd0*/  @!P0 IADD3 R13, PT, PT, R13, -R0, RZ ;  /* 0x800000000d0d8210 */ /* 0x000fe20007ffe0ff */
[----:B------:R-:W-:Y:S01]  /*4de0*/  @!P0 IMAD R0, R9, R12, R0 ;  /* 0x0000000c09008224 */ /* 0x000fe200078e0200 */
[----:B------:R-:W-:Y:S01]  /*4df0*/  IADD3 R9, PT, PT, -R8, RZ, RZ ;  /* 0x000000ff08097210 */ /* 0x000fe20007ffe1ff */
[--C-:B------:R-:W-:Y:S02]  /*4e00*/  IMAD.MOV R12, RZ, RZ, -R2.reuse ;  /* 0x000000ffff0c7224 */ /* 0x100fe400078e0a02 */
[----:B------:R-:W-:Y:S02]  /*4e10*/  @!P0 IMAD R8, R13, R43, R2 ;  /* 0x0000002b0d088224 */ /* 0x000fe400078e0202 */
[----:B------:R-:W-:Y:S02]  /*4e20*/  @!P0 IMAD.MOV.U32 R2, RZ, RZ, R0 ;  /* 0x000000ffff028224 */ /* 0x000fe400078e0000 */
[----:B------:R-:W-:Y:S02]  /*4e30*/  IMAD R11, R3, R12, R11 ;  /* 0x0000000c030b7224 */ /* 0x000fe400078e020b */
[----:B------:R-:W-:Y:S02]  /*4e40*/  IMAD R10, R6, R9, R10 ;  /* 0x00000009060a7224 */ /* 0x000fe400078e020a */
[----:B------:R-:W-:Y:S02]  /*4e50*/  IMAD R11, R2, R3, R11 ;  /* 0x00000003020b7224 */ /* 0x000fe400078e020b */
[----:B------:R-:W-:Y:S02]  /*4e60*/  IMAD R10, R8, R6, R10 ;  /* 0x00000006080a7224 */ /* 0x000fe400078e020a */
.L_x_87:
[----:B------:R-:W-:Y:S05]  /*4e70*/  BRA.U UP0, `(.L_x_88) ;  /* 0x0000000100107547 */ /* 0x000fea000b800000 */
[----:B------:R-:W-:Y:S04]  /*4e80*/  MOV R2, UR4 ;  /* 0x0000000400027c02 */ /* 0x000fe80008000f00 */
[----:B------:R-:W-:Y:S04]  /*4e90*/  SHF.L.U32 R2, R2, 0x1f, RZ ;  /* 0x0000001f02027819 */ /* 0x000fe800000006ff */
[----:B------:R-:W1:Y:S02]  /*4ea0*/  SYNCS.PHASECHK.TRANS64.TRYWAIT P0, [UR5+0x108], R2 ;  /* 0x00010802ff0075a7 */ /* 0x000e640008001105 */
[----:B-1----:R-:W-:Y:S05]  /*4eb0*/  @!P0 BRA `(.L_x_89) ;  /* 0x000000a000e08947 */ /* 0x002fea0003800000 */
.L_x_88:
[----:B------:R-:W-:Y:S05]  /*4ec0*/  @!P5 BRA `(.L_x_90) ;  /* 0x00000000002cd947 */ /* 0x000fea0003800000 */
[----:B------:R-:W-:Y:S01]  /*4ed0*/  ISETP.NE.U32.AND P0, PT, R14, RZ, PT ;  /* 0x000000ff0e00720c */ /* 0x000fe20003f05070 */
[----:B------:R-:W-:Y:S03]  /*4ee0*/  IMAD.MOV.U32 R90, RZ, RZ, 0x1 ;  /* 0x00000001ff5a7424 */ /* 0x000fe600078e00ff */
[----:B------:R-:W-:Y:S11]  /*4ef0*/  ISETP.NE.AND.EX P0, PT, R15, RZ, PT, P0 ;  /* 0x000000ff0f00720c */ /* 0x000ff60003f05300 */
[----:B------:R-:W-:Y:S02]  /*4f00*/  @!UPT UIADD3 URZ, UPT, UPT, URZ, URZ, URZ ;  /* 0x000000fffffff290 */ /* 0x000fe4000fffe0ff */
[----:B------:R-:W2:Y:S01]  /*4f10*/  @P0 LDC.64 R8, c[0x0][0xc88] ;  /* 0x00032200ff080b82 */ /* 0x000ea20000000a00 */
[----:B-1----:R-:W-:Y:S04]  /*4f20*/  @P0 IMAD R0, R16, UR44, RZ ;  /* 0x0000002c10000c24 */ /* 0x002fe8000f8e02ff */
[----:B--2---:R-:W-:Y:S04]  /*4f30*/  @P0 IMAD.WIDE R8, R0, 0x4, R8 ;  /* 0x0000000400080825 */ /* 0x004fe800078e0208 */
[----:B------:R-:W-:Y:S01]  /*4f40*/  HFMA2 R0, -RZ, RZ, 0, 5.9604644775390625e-08 ;  /* 0x00000001ff007431 */ /* 0x000fe200000001ff */
[----:B-----5:R2:W5:Y:S04]  /*4f50*/  @P0 LDG.E R53, desc[UR46][R8.64] ;  /* 0x0000002e08350981 */ /* 0x020568000c1e1900 */
[----:B------:R-:W-:Y:S01]  /*4f60*/  @!P0 PRMT R90, R0, 0x7610, R90 ;  /* 0x00007610005a8816 */ /* 0x000fe2000000005a */
[----:B--2---:R-:W3:Y:S06]  /*4f70*/  @!P0 LDC R53, c[0x0][0xc80] ;  /* 0x00032000ff358b82 */ /* 0x004eec0000000800 */
.L_x_90:
[----:B---3-5:R-:W-:Y:S01]  /*4f80*/  @!P4 FSETP.EQ.AND P0, PT, R53, RZ, PT ;  /* 0x000000ff3500c20b */ /* 0x028fe20003f02000 */
[----:B------:R-:W-:Y:S01]  /*4f90*/  @!UPT UIADD3 URZ, UPT, UPT, URZ, URZ, URZ ;  /* 0x000000fffffff290 */ /* 0x000fe2000fffe0ff */
[----:B------:R-:W-:Y:S11]  /*4fa0*/  @!P4 BRA `(.L_x_91) ;  /* 0x000000000018c947 */ /* 0x000ff60003800000 */
[----:B------:R-:W-:Y:S02]  /*4fb0*/  LOP3.LUT P2, RZ, R90, 0xff, RZ, 0xc0, !PT ;  /* 0x000000ff5aff7812 */ /* 0x000fe4000784c0ff */
[----:B------:R-:W-:Y:S04]  /*4fc0*/  ISETP.NE.U32.AND P0, PT, R14, RZ, PT ;  /* 0x000000ff0e00720c */ /* 0x000fe80003f05070 */
[----:B------:R-:W-:Y:S04]  /*4fd0*/  ISETP.NE.AND.EX P0, PT, R15, RZ, PT, P0 ;  /* 0x000000ff0f00720c */ /* 0x000fe80003f05300 */
[----:B------:R-:W-:Y:S03]  /*4fe0*/  PLOP3.LUT P0, PT, P0, PT, PT, 0x8, 0x80 ;  /* 0x000000000080781c */ /* 0x000fe6000070e170 */
[----:B------:R-:W-:Y:S11]  /*4ff0*/  @P2 FSETP.EQ.AND P0, PT, R53, RZ, PT ;  /* 0x000000ff3500220b */ /* 0x000ff60003f02000 */
[----:B------:R-:W-:Y:S02]  /*5000*/  @!UPT UIADD3 URZ, UPT, UPT, URZ, URZ, URZ ;  /* 0x000000fffffff290 */ /* 0x000fe4000fffe0ff */
.L_x_91:
[----:B------:R-:W2:Y:S01]  /*5010*/  SYNCS.PHASECHK.TRANS64.TRYWAIT P2, [UR5+0xe0], R28 ;  /* 0x0000e01cff0075a7 */ /* 0x000ea20008041105 */
[----:B------:R-:W-:Y:S04]  /*5020*/  ELECT P4, URZ, PT ;  /* 0x0000000000ff782f */ /* 0x000fe80003880000 */
[----:B------:R-:W-:Y:S11]  /*5030*/  PLOP3.LUT P4, PT, P0, P4, PT, 0xf2, 0x2f ;  /* 0x00000000002f781c */ /* 0x000ff60000789e72 */
[----:B------:R-:W-:Y:S02]  /*5040*/  @!UPT UIADD3 URZ, UPT, UPT, URZ, URZ, URZ ;  /* 0x000000fffffff290 */ /* 0x000fe4000fffe0ff */
[----:B------:R-:W-:Y:S05]  /*5050*/  @!P4 IADD3 R8, P0, PT, R32, 0x980, RZ ;  /* 0x000009802008c810 */ /* 0x000fea0007f1e0ff */
[----:B-1----:R-:W-:Y:S01]  /*5060*/  @!P4 IMAD.X R2, RZ, RZ, R33, P0 ;  /* 0x000000ffff02c224 */ /* 0x002fe200000e0621 */
[----:B--2---:R-:W-:Y:S07]  /*5070*/  @!P2 BRA `(.L_x_92) ;  /* 0x000000a00088a947 */ /* 0x004fee0003800000 */
.L_x_243:
[----:B------:R-:W-:Y:S01]  /*5080*/  @!P4 R2UR UR7, R8 ;  /* 0x000000000807c2ca */ /* 0x000fe200000e0000 */
[----:B------:R-:W-:Y:S01]  /*5090*/  VOTEU.ALL UP0, P4 ;  /* 0x0000000000ff7886 */ /* 0x000fe20002000000 */
[----:B------:R-:W-:Y:S01]  /*50a0*/  @!P4 R2UR UR6, R2 ;  /* 0x000000000206c2ca */ /* 0x000fe200000e0000 */
[----:B------:R-:W-:Y:S01]  /*50b0*/  VOTEU.ALL UP1, P4 ;  /* 0x0000000000ff7886 */ /* 0x000fe20002020000 */
[----:B------:R-:W-:Y:S01]  /*50c0*/  UMOV UR60, UR44 ;  /* 0x0000002c003c7c82 */ /* 0x000fe20008000000 */
[----:B-1----:R-:W-:Y:S01]  /*50d0*/  @!P4 IMAD.MOV.U32 R0, RZ, RZ, 0x1000 ;  /* 0x00001000ff00c424 */ /* 0x002fe200078e00ff */
[----:B------:R-:W-:Y:S02]  /*50e0*/  @!UP0 UIADD3 UR56, UPT, UPT, UR5, 0x200, URZ ;  /* 0x0000020005388890 */ /* 0x000fe4000fffe0ff */
[----:B------:R-:W-:Y:S02]  /*50f0*/  @!UP0 UIADD3 UR10, UPT, UPT, UR58, 0x40, URZ ;  /* 0x000000403a0a8890 */ /* 0x000fe4000fffe0ff */
[----:B------:R-:W-:Y:S01]  /*5100*/  @!UP0 UIADD3 UR8, UPT, UPT, UR5, 0xa00, URZ ;  /* 0x00000a0005088890 */ /* 0x000fe2000fffe0ff */
[----:B------:R-:W-:Y:S02]  /*5110*/  VOTEU.ALL UP0, P4 ;  /* 0x0000000000ff7886 */ /* 0x000fe40002000000 */
[----:B------:R-:W-:Y:S01]  /*5120*/  IMAD.U32 R8, RZ, RZ, UR7 ;  /* 0x00000007ff087e24 */ /* 0x000fe2000f8e00ff */
[----:B------:R-:W-:Y:S01]  /*5130*/  UMOV UR7, 0x10000000 ;  /* 0x1000000000077882 */ /* 0x000fe20000000000 */
[----:B------:R-:W-:Y:S01]  /*5140*/  IMAD.U32 R9, RZ, RZ, UR6 ;  /* 0x00000006ff097e24 */ /* 0x000fe2000f8e00ff */
[----:B------:R-:W-:Y:S01]  /*5150*/  UMOV UR6, 0x0 ;  /* 0x0000000000067882 */ /* 0x000fe20000000000 */
[----:B------:R-:W-:Y:S01]  /*5160*/  UMOV UR9, UR57 ;  /* 0x0000003900097c82 */ /* 0x000fe20008000000 */
[----:B------:R-:W-:Y:S01]  /*5170*/  @!P4 R2UR UR16, R8 ;  /* 0x000000000810c2ca */ /* 0x000fe200000e0000 */
[----:B------:R-:W-:Y:S01]  /*5180*/  UMOV UR11, UR59 ;  /* 0x0000003b000b7c82 */ /* 0x000fe20008000000 */
[----:B------:R-:W-:Y:S01]  /*5190*/  @!P4 R2UR UR17, R9 ;  /* 0x000000000911c2ca */ /* 0x000fe200000e0000 */
[----:B------:R-:W-:Y:S01]  /*51a0*/  UMOV UR12, UR44 ;  /* 0x0000002c000c7c82 */ /* 0x000fe20008000000 */
[----:B------:R-:W-:Y:S01]  /*51b0*/  UPRMT UR14, UR37, 0x654, UR57 ;  /* 0x00000654250e7896 */ /* 0x000fe20008000039 */
[----:B------:R-:W-:Y:S05]  /*51c0*/  @!P4 IADD3 R8, P0, PT, R32, 0x980, RZ ;  /* 0x000009802008c810 */ /* 0x000fea0007f1e0ff */
[----:B------:R-:W-:Y:S05]  /*51d0*/  @!P4 IMAD.X R2, RZ, RZ, R33, P0 ;  /* 0x000000ffff02c224 */ /* 0x000fea00000e0621 */
[----:B------:R1:W-:Y:S01]  /*51e0*/  @!UP1 UTMALDG.3D [UR56], [UR16], desc[UR6] ;  /* 0x00000638100095b4 */ /* 0x0003e20008011000 */
[----:B------:R1:W-:Y:S01]  /*51f0*/  @!UP0 UTMALDG.3D [UR8], [UR16], desc[UR6] ;  /* 0x00000608100085b4 */ /* 0x0003e20008011000 */
[----:B------:R1:W-:Y:S01]  /*5200*/  @!P4 SYNCS.ARRIVE.TRANS64.RED.A0TR RZ, [UR5+0xc0], R0 ;  /* 0x0000c000ffffc9a7 */ /* 0x0003e20008300405 */
[----:B------:R-:W-:Y:S01]  /*5210*/  SYNCS.ARRIVE.TRANS64.RED.A1T0 RZ, [UR14], RZ ;  /* 0x000000ffffff79a7 */ /* 0x000fe2000810040e */
[----:B------:R-:W2:Y:S02]  /*5220*/  SYNCS.PHASECHK.TRANS64.TRYWAIT P2, [UR5+0xe8], R28 ;  /* 0x0000e81cff0075a7 */ /* 0x000ea40008041105 */
[----:B-12---:R-:W-:Y:S05]  /*5230*/  @!P2 BRA `(.L_x_93) ;  /* 0x000000a00030a947 */ /* 0x006fea0003800000 */
.L_x_245:
[----:B------:R-:W-:Y:S01]  /*5240*/  @!P4 R2UR UR7, R8 ;  /* 0x000000000807c2ca */ /* 0x000fe200000e0000 */
[----:B------:R-:W-:Y:S01]  /*5250*/  VOTEU.ALL UP0, P4 ;  /* 0x0000000000ff7886 */ /* 0x000fe20002000000 */
[----:B------:R-:W-:Y:S01]  /*5260*/  @!P4 R2UR UR6, R2 ;  /* 0x000000000206c2ca */ /* 0x000fe200000e0000 */
[----:B------:R-:W-:Y:S01]  /*5270*/  VOTEU.ALL UP1, P4 ;  /* 0x0000000000ff7886 */ /* 0x000fe20002020000 */
[----:B------:R-:W-:Y:S01]  /*5280*/  UMOV UR50, UR58 ;  /* 0x0000003a00327c82 */ /* 0x000fe20008000000 */
[----:B------:R-:W-:Y:S01]  /*5290*/  UMOV UR52, UR44 ;  /* 0x0000002c00347c82 */ /* 0x000fe20008000000 */
[----:B------:R-:W-:Y:S01]  /*52a0*/  @!UP0 UIADD3 UR51, UPT, UPT, UR59, 0x40, URZ ;  /* 0x000000403b338890 */ /* 0x000fe2000fffe0ff */
[----:B-1----:R-:W-:Y:S01]  /*52b0*/  @!P4 IMAD.MOV.U32 R0, RZ, RZ, 0x1000 ;  /* 0x00001000ff00c424 */ /* 0x002fe200078e00ff */
[----:B------:R-:W-:Y:S02]  /*52c0*/  @!UP0 UIADD3 UR48, UPT, UPT, UR5, 0x1200, URZ ;  /* 0x0000120005308890 */ /* 0x000fe4000fffe0ff */
[----:B------:R-:W-:Y:S02]  /*52d0*/  @!UP0 UIADD3 UR10, UPT, UPT, UR58, 0x40, URZ ;  /* 0x000000403a0a8890 */ /* 0x000fe4000fffe0ff */
[----:B------:R-:W-:Y:S01]  /*52e0*/  @!UP0 UIADD3 UR8, UPT, UPT, UR5, 0x1a00, URZ ;  /* 0x00001a0005088890 */ /* 0x000fe2000fffe0ff */
[----:B------:R-:W-:Y:S01]  /*52f0*/  IMAD.U32 R8, RZ, RZ, UR7 ;  /* 0x00000007ff087e24 */ /* 0x000fe2000f8e00ff */
[----:B------:R-:W-:Y:S01]  /*5300*/  UMOV UR7, 0x10000000 ;  /* 0x1000000000077882 */ /* 0x000fe20000000000 */
[----:B------:R-:W-:Y:S01]  /*5310*/  IMAD.U32 R9, RZ, RZ, UR6 ;  /* 0x00000006ff097e24 */ /* 0x000fe2000f8e00ff */
[----:B------:R-:W-:Y:S01]  /*5320*/  UMOV UR6, 0x0 ;  /* 0x0000000000067882 */ /* 0x000fe20000000000 */
[----:B------:R-:W-:Y:S01]  /*5330*/  VOTEU.ALL UP0, P4 ;  /* 0x0000000000ff7886 */ /* 0x000fe20002000000 */
[----:B------:R-:W-:Y:S01]  /*5340*/  @!P4 R2UR UR16, R8 ;  /* 0x000000000810c2ca */ /* 0x000fe200000e0000 */
[----:B------:R-:W-:Y:S01]  /*5350*/  UMOV UR9, UR49 ;  /* 0x0000003100097c82 */ /* 0x000fe20008000000 */
[----:B------:R-:W-:Y:S01]  /*5360*/  @!P4 R2UR UR17, R9 ;  /* 0x000000000911c2ca */ /* 0x000fe200000e0000 */
[----:B------:R-:W-:Y:S01]  /*5370*/  UMOV UR12, UR44 ;  /* 0x0000002c000c7c82 */ /* 0x000fe20008000000 */
[----:B------:R-:W-:Y:S01]  /*5380*/  UMOV UR11, UR51 ;  /* 0x00000033000b7c82 */ /* 0x000fe20008000000 */
[----:B------:R-:W-:Y:S01]  /*5390*/  UPRMT UR13, UR37, 0x654, UR49 ;  /* 0x00000654250d7896 */ /* 0x000fe20008000031 */
[----:B------:R-:W-:Y:S05]  /*53a0*/  @!P4 IADD3 R8, P0, PT, R32, 0x980, RZ ;  /* 0x000009802008c810 */ /* 0x000fea0007f1e0ff */
[----:B------:R-:W-:Y:S04]  /*53b0*/  @!P4 IMAD.X R2, RZ, RZ, R33, P0 ;  /* 0x000000ffff02c224 */ /* 0x000fe800000e0621 */
[----:B------:R1:W-:Y:S01]  /*53c0*/  @!UP1 UTMALDG.3D [UR48], [UR16], desc[UR6] ;  /* 0x00000630100095b4 */ /* 0x0003e20008011000 */
[----:B------:R1:W-:Y:S01]  /*53d0*/  @!UP0 UTMALDG.3D [UR8], [UR16], desc[UR6] ;  /* 0x00000608100085b4 */ /* 0x0003e20008011000 */
[----:B------:R1:W-:Y:S01]  /*53e0*/  @!P4 SYNCS.ARRIVE.TRANS64.RED.A0TR RZ, [UR5+0xc8], R0 ;  /* 0x0000c800ffffc9a7 */ /* 0x0003e20008300405 */
[----:B------:R-:W-:Y:S01]  /*53f0*/  SYNCS.ARRIVE.TRANS64.RED.A1T0 RZ, [UR13], RZ ;  /* 0x000000ffffff79a7 */ /* 0x000fe2000810040d */
[----:B------:R-:W2:Y:S02]  /*5400*/  SYNCS.PHASECHK.TRANS64.TRYWAIT P2, [UR5+0xf0], R28 ;  /* 0x0000f01cff0075a7 */ /* 0x000ea40008041105 */
[----:B-12---:R-:W-:Y:S05]  /*5410*/  @!P2 BRA `(.L_x_94) ;  /* 0x0000009c00d0a947 */ /* 0x006fea0003800000 */
.L_x_247:
[----:B------:R-:W-:Y:S01]  /*5420*/  @!P4 R2UR UR7, R8 ;  /* 0x000000000807c2ca */ /* 0x000fe200000e0000 */
[----:B------:R-:W-:Y:S01]  /*5430*/  VOTEU.ALL UP0, P4 ;  /* 0x0000000000ff7886 */ /* 0x000fe20002000000 */
[----:B------:R-:W-:Y:S01]  /*5440*/  @!P4 R2UR UR6, R2 ;  /* 0x000000000206c2ca */ /* 0x000fe200000e0000 */
[----:B------:R-:W-:Y:S01]  /*5450*/  UIADD3 UR42, UPT, UPT, UR58, 0x10, URZ ;  /* 0x000000103a2a7890 */ /* 0x000fe2000fffe0ff */
[----:B-1----:R-:W-:Y:S01]  /*5460*/  @!P4 IMAD.MOV.U32 R0, RZ, RZ, 0x1000 ;  /* 0x00001000ff00c424 */ /* 0x002fe200078e00ff */
[----:B------:R-:W-:Y:S01]  /*5470*/  VOTEU.ALL UP1, P4 ;  /* 0x0000000000ff7886 */ /* 0x000fe20002020000 */
[----:B------:R-:W-:Y:S01]  /*5480*/  @!UP0 UIADD3 UR40, UPT, UPT, UR5, 0x2200, URZ ;  /* 0x0000220005288890 */ /* 0x000fe2000fffe0ff */
[----:B------:R-:W-:Y:S01]  /*5490*/  UMOV UR16, 0x0 ;  /* 0x0000000000107882 */ /* 0x000fe20000000000 */
[----:B------:R-:W-:Y:S01]  /*54a0*/  UMOV UR17, 0x10000000 ;  /* 0x1000000000117882 */ /* 0x000fe20000000000 */
[----:B------:R-:W-:Y:S01]  /*54b0*/  UMOV UR43, UR59 ;  /* 0x0000003b002b7c82 */ /* 0x000fe20008000000 */
[----:B------:R-:W-:Y:S03]  /*54c0*/  @!UP0 UIADD3 UR10, UPT, UPT, UR58, 0x50, URZ ;  /* 0x000000503a0a8890 */ /* 0x000fe6000fffe0ff */
[----:B------:R-:W-:Y:S01]  /*54d0*/  IMAD.U32 R8, RZ, RZ, UR7 ;  /* 0x00000007ff087e24 */ /* 0x000fe2000f8e00ff */
[----:B------:R-:W-:Y:S01]  /*54e0*/  @!UP0 UIADD3 UR8, UPT, UPT, UR5, 0x2a00, URZ ;  /* 0x00002a0005088890 */ /* 0x000fe2000fffe0ff */
[----:B------:R-:W-:Y:S01]  /*54f0*/  IMAD.U32 R9, RZ, RZ, UR6 ;  /* 0x00000006ff097e24 */ /* 0x000fe2000f8e00ff */
[----:B------:R-:W-:Y:S01]  /*5500*/  VOTEU.ALL UP0, P4 ;  /* 0x0000000000ff7886 */ /* 0x000fe20002000000 */
        /* <DEDUP_REMOVED lines=14> */
.L_x_249:
[----:B------:R-:W-:Y:S01]  /*55f0*/  @!P4 R2UR UR8, R8 ;  /* 0x000000000808c2ca */ /* 0x000fe200000e0000 */
[----:B------:R-:W-:Y:S01]  /*5600*/  VOTEU.ALL UP0, P4 ;  /* 0x0000000000ff7886 */ /* 0x000fe20002000000 */
[----:B------:R-:W-:Y:S01]  /*5610*/  @!P4 R2UR UR6, R2 ;  /* 0x000000000206c2ca */ /* 0x000fe200000e0000 */
[----:B------:R-:W-:Y:S01]  /*5620*/  VOTEU.ALL UP1, P4 ;  /* 0x0000000000ff7886 */ /* 0x000fe20002020000 */
[----:B------:R-:W-:Y:S01]  /*5630*/  UMOV UR16, 0x0 ;  /* 0x0000000000107882 */ /* 0x000fe20000000000 */
[----:B------:R-:W-:Y:S01]  /*5640*/  UMOV UR17, 0x10000000 ;  /* 0x1000000000117882 */ /* 0x000fe20000000000 */
[----:B------:R-:W-:Y:S01]  /*5650*/  @!UP0 UIADD3 UR27, UPT, UPT, UR59, 0x40, URZ ;  /* 0x000000403b1b8890 */ /* 0x000fe2000fffe0ff */
[----:B-1----:R-:W-:Y:S01]  /*5660*/  @!P4 IMAD.MOV.U32 R0, RZ, RZ, 0x1000 ;  /* 0x00001000ff00c424 */ /* 0x002fe200078e00ff */
[----:B------:R-:W-:Y:S01]  /*5670*/  @!UP0 UIADD3 UR24, UPT, UPT, UR5, 0x3200, URZ ;  /* 0x0000320005188890 */ /* 0x000fe2000fffe0ff */
[----:B------:R-:W-:Y:S01]  /*5680*/  SHF.L.U32 R34, RZ, 0x1f, RZ ;  /* 0x0000001fff227819 */ /* 0x000fe200000006ff */
[----:B------:R-:W-:Y:S01]  /*5690*/  UMOV UR26, UR42 ;  /* 0x0000002a001a7c82 */ /* 0x000fe20008000000 */
[----:B------:R-:W-:Y:S01]  /*56a0*/  UMOV UR28, UR44 ;  /* 0x0000002c001c7c82 */ /* 0x000fe20008000000 */
[----:B------:R-:W-:Y:S01]  /*56b0*/  @!UP0 UIADD3 UR10, UPT, UPT, UR58, 0x50, URZ ;  /* 0x000000503a0a8890 */ /* 0x000fe2000fffe0ff */
        /* <DEDUP_REMOVED lines=18> */
.L_x_251:
        /* <DEDUP_REMOVED lines=10> */
[----:B------:R-:W-:Y:S01]  /*5880*/  UMOV UR19, UR59 ;  /* 0x0000003b00137c82 */ /* 0x000fe20008000000 */
[----:B------:R-:W-:Y:S02]  /*5890*/  UMOV UR20, UR44 ;  /* 0x0000002c00147c82 */ /* 0x000fe40008000000 */
[----:B------:R-:W-:Y:S01]  /*58a0*/  IMAD.U32 R8, RZ, RZ, UR9 ;  /* 0x00000009ff087e24 */ /* 0x000fe2000f8e00ff */
[----:B------:R-:W-:Y:S01]  /*58b0*/  @!UP0 UIADD3 UR10, UPT, UPT, UR58, 0x60, URZ ;  /* 0x000000603a0a8890 */ /* 0x000fe2000fffe0ff */
[----:B------:R-:W-:Y:S01]  /*58c0*/  IMAD.U32 R9, RZ, RZ, UR8 ;  /* 0x00000008ff097e24 */ /* 0x000fe2000f8e00ff */
[----:B------:R-:W-:Y:S02]  /*58d0*/  @!UP0 UIADD3 UR8, UPT, UPT, UR5, 0xa00, URZ ;  /* 0x00000a0005088890 */ /* 0x000fe4000fffe0ff */
[----:B------:R-:W-:Y:S01]  /*58e0*/  @!P4 R2UR UR26, R8 ;  /* 0x00000000081ac2ca */ /* 0x000fe200000e0000 */
[----:B------:R-:W-:Y:S01]  /*58f0*/  VOTEU.ALL UP0, P4 ;  /* 0x0000000000ff7886 */ /* 0x000fe20002000000 */
[----:B------:R-:W-:Y:S01]  /*5900*/  @!P4 R2UR UR27, R9 ;  /* 0x00000000091bc2ca */ /* 0x000fe200000e0000 */
[----:B------:R-:W-:Y:S01]  /*5910*/  UMOV UR9, UR57 ;  /* 0x0000003900097c82 */ /* 0x000fe20008000000 */
[----:B------:R-:W-:Y:S01]  /*5920*/  UMOV UR11, UR59 ;  /* 0x0000003b000b7c82 */ /* 0x000fe20008000000 */
[----:B------:R-:W-:Y:S01]  /*5930*/  UMOV UR12, UR44 ;  /* 0x0000002c000c7c82 */ /* 0x000fe20008000000 */
        /* <DEDUP_REMOVED lines=8> */
.L_x_253:
        /* <DEDUP_REMOVED lines=9> */
[----:B------:R-:W-:Y:S01]  /*5a50*/  UMOV UR17, UR49 ;  /* 0x0000003100117c82 */ /* 0x000fe20008000000 */
[----:B------:R-:W-:Y:S01]  /*5a60*/  UMOV UR20, UR44 ;  /* 0x0000002c00147c82 */ /* 0x000fe20008000000 */
[----:B------:R-:W-:Y:S02]  /*5a70*/  @!UP0 UIADD3 UR10, UPT, UPT, UR58, 0x60, URZ ;  /* 0x000000603a0a8890 */ /* 0x000fe4000fffe0ff */
[----:B------:R-:W-:Y:S01]  /*5a80*/  IMAD.U32 R8, RZ, RZ, UR9 ;  /* 0x00000009ff087e24 */ /* 0x000fe2000f8e00ff */
[----:B------:R-:W-:Y:S01]  /*5a90*/  UMOV UR9, UR49 ;  /* 0x0000003100097c82 */ /* 0x000fe20008000000 */
[----:B------:R-:W-:Y:S01]  /*5aa0*/  IMAD.U32 R9, RZ, RZ, UR8 ;  /* 0x00000008ff097e24 */ /* 0x000fe2000f8e00ff */
[----:B------:R-:W-:Y:S02]  /*5ab0*/  @!UP0 UIADD3 UR8, UPT, UPT, UR5, 0x1a00, URZ ;  /* 0x00001a0005088890 */ /* 0x000fe4000fffe0ff */
[----:B------:R-:W-:Y:S01]  /*5ac0*/  @!P4 R2UR UR22, R8 ;  /* 0x000000000816c2ca */ /* 0x000fe200000e0000 */
[----:B------:R-:W-:Y:S01]  /*5ad0*/  VOTEU.ALL UP0, P4 ;  /* 0x0000000000ff7886 */ /* 0x000fe20002000000 */
[----:B------:R-:W-:Y:S01]  /*5ae0*/  @!P4 R2UR UR23, R9 ;  /* 0x000000000917c2ca */ /* 0x000fe200000e0000 */
[----:B------:R-:W-:Y:S01]  /*5af0*/  UMOV UR12, UR44 ;  /* 0x0000002c000c7c82 */ /* 0x000fe20008000000 */
[----:B------:R-:W-:Y:S01]  /*5b00*/  UMOV UR11, UR19 ;  /* 0x00000013000b7c82 */ /* 0x000fe20008000000 */
        /* <DEDUP_REMOVED lines=8> */
.L_x_255:
[----:B------:R-:W2:Y:S01]  /*5b90*/  LDC.64 R12, c[0x0][0xf18] ;  /* 0x0003c600ff0c7b82 */ /* 0x000ea20000000a00 */
[----:B------:R-:W-:Y:S01]  /*5ba0*/  @!P4 R2UR UR8, R2 ;  /* 0x000000000208c2ca */ /* 0x000fe200000e0000 */
[----:B------:R-:W-:Y:S01]  /*5bb0*/  VOTEU.ALL UP0, P4 ;  /* 0x0000000000ff7886 */ /* 0x000fe20002000000 */
[----:B------:R-:W-:Y:S01]  /*5bc0*/  @!P4 R2UR UR9, R8 ;  /* 0x000000000809c2ca */ /* 0x000fe200000e0000 */
[----:B------:R-:W-:Y:S01]  /*5bd0*/  UIADD3 UR34, UPT, UPT, UR58, 0x30, URZ ;  /* 0x000000303a227890 */ /* 0x000fe2000fffe0ff */
[----:B-1----:R-:W-:Y:S03]  /*5be0*/  @!P4 IMAD.MOV.U32 R0, RZ, RZ, 0x1000 ;  /* 0x00001000ff00c424 */ /* 0x002fe600078e00ff */
[----:B------:R-:W1:Y:S01]  /*5bf0*/  @!P1 LDC R2, c[0x0][0xf0c] ;  /* 0x0003c300ff029b82 */ /* 0x000e620000000800 */
[----:B------:R-:W-:Y:S01]  /*5c00*/  @!UP0 UIADD3 UR32, UPT, UPT, UR5, 0x2200, URZ ;  /* 0x0000220005208890 */ /* 0x000fe2000fffe0ff */
[----:B------:R-:W-:Y:S01]  /*5c10*/  @P3 SHF.R.U32.HI R29, RZ, 0x10, R21 ;  /* 0x00000010ff1d3819 */ /* 0x000fe20000011615 */
[----:B------:R-:W-:Y:S01]  /*5c20*/  VOTEU.ALL UP1, P4 ;  /* 0x0000000000ff7886 */ /* 0x000fe20002020000 */
[----:B------:R-:W-:Y:S01]  /*5c30*/  UMOV UR14, 0x0 ;  /* 0x00000000000e7882 */ /* 0x000fe20000000000 */
[----:B------:R-:W-:Y:S01]  /*5c40*/  UMOV UR15, 0x10000000 ;  /* 0x10000000000f7882 */ /* 0x000fe20000000000 */
[----:B------:R-:W-:Y:S01]  /*5c50*/  UMOV UR33, UR41 ;  /* 0x0000002900217c82 */ /* 0x000fe20008000000 */
[----:B------:R-:W-:Y:S01]  /*5c60*/  UMOV UR35, UR59 ;  /* 0x0000003b00237c82 */ /* 0x000fe20008000000 */
[----:B------:R-:W-:Y:S01]  /*5c70*/  IMAD.U32 R9, RZ, RZ, UR8 ;  /* 0x00000008ff097e24 */ /* 0x000fe2000f8e00ff */
[----:B------:R-:W-:Y:S01]  /*5c80*/  UMOV UR36, UR44 ;  /* 0x0000002c00247c82 */ /* 0x000fe20008000000 */
[----:B------:R-:W-:Y:S01]  /*5c90*/  IMAD.U32 R8, RZ, RZ, UR9 ;  /* 0x00000009ff087e24 */ /* 0x000fe2000f8e00ff */
[----:B------:R-:W-:Y:S01]  /*5ca0*/  @!UP0 UIADD3 UR10, UPT, UPT, UR58, 0x70, URZ ;  /* 0x000000703a0a8890 */ /* 0x000fe2000fffe0ff */
[----:B------:R-:W-:Y:S01]  /*5cb0*/  VIADD R31, R31, 0x1 ;  /* 0x000000011f1f7836 */ /* 0x000fe20000000000 */
[----:B------:R-:W-:Y:S01]  /*5cc0*/  @!P4 R2UR UR17, R9 ;  /* 0x000000000911c2ca */ /* 0x000fe200000e0000 */
[----:B------:R-:W-:Y:S01]  /*5cd0*/  @!UP0 UIADD3 UR8, UPT, UPT, UR5, 0x2a00, URZ ;  /* 0x00002a0005088890 */ /* 0x000fe2000fffe0ff */
[----:B------:R-:W-:Y:S01]  /*5ce0*/  @!P4 R2UR UR16, R8 ;  /* 0x000000000810c2ca */ /* 0x000fe200000e0000 */
[----:B------:R-:W-:Y:S01]  /*5cf0*/  VOTEU.ALL UP0, P4 ;  /* 0x0000000000ff7886 */ /* 0x000fe20002000000 */
[----:B------:R-:W3:Y:S01]  /*5d00*/  LDC.64 R8, c[0x0][0xf10] ;  /* 0x0003c400ff087b82 */ /* 0x000ee20000000a00 */
[----:B------:R-:W-:Y:S01]  /*5d10*/  UMOV UR9, UR41 ;  /* 0x0000002900097c82 */ /* 0x000fe20008000000 */
[----:B------:R-:W-:Y:S01]  /*5d20*/  UMOV UR11, UR59 ;  /* 0x0000003b000b7c82 */ /* 0x000fe20008000000 */
[----:B------:R-:W-:Y:S08]  /*5d30*/  UMOV UR12, UR44 ;  /* 0x0000002c000c7c82 */ /* 0x000ff00008000000 */
[----:B------:R4:W-:Y:S01]  /*5d40*/  @!UP1 UTMALDG.3D [UR32], [UR16], desc[UR14] ;  /* 0x00000e20100095b4 */ /* 0x0009e20008011000 */
[----:B------:R4:W-:Y:S01]  /*5d50*/  @!UP0 UTMALDG.3D [UR8], [UR16], desc[UR14] ;  /* 0x00000e08100085b4 */ /* 0x0009e20008011000 */
[----:B------:R5:W-:Y:S01]  /*5d60*/  @!P4 SYNCS.ARRIVE.TRANS64.RED.A0TR RZ, [UR5+0xd0], R0 ;  /* 0x0000d000ffffc9a7 */ /* 0x000be20008300405 */
[C---:B---3--:R-:W-:Y:S01]  /*5d70*/  @!P1 IMAD.HI.U32 R8, R11.reuse, R8, RZ ;  /* 0x000000080b089227 */ /* 0x048fe200078e00ff */
[----:B--2---:R-:W-:Y:S02]  /*5d80*/  @!P1 ISETP.NE.AND P0, PT, R12, 0x1, PT ;  /* 0x000000010c00980c */ /* 0x004fe40003f05270 */
[----:B-1----:R-:W-:Y:S01]  /*5d90*/  @!P1 ISETP.NE.AND P2, PT, R2, 0x1, PT ;  /* 0x000000010200980c */ /* 0x002fe20003f45270 */
[C---:B------:R-:W-:Y:S01]  /*5da0*/  @!P1 IMAD.HI.U32 R13, R10.reuse, R13, RZ ;  /* 0x0000000d0a0d9227 */ /* 0x040fe200078e00ff */
[----:B------:R-:W-:Y:S04]  /*5db0*/  @!P1 SHF.R.U32.HI R8, RZ, R9, R8 ;  /* 0x00000009ff089219 */ /* 0x000fe80000011608 */
[----:B------:R-:W-:Y:S01]  /*5dc0*/  @!P1 SEL R8, R11, R8, !P2 ;  /* 0x000000080b089207 */ /* 0x000fe20005000000 */
[----:B------:R-:W-:Y:S01]  /*5dd0*/  SYNCS.ARRIVE.TRANS64.RED.A1T0 RZ, [UR7], RZ ;  /* 0x000000ffffff79a7 */ /* 0x000fe20008100407 */
[----:B------:R-:W1:Y:S01]  /*5de0*/  SYNCS.PHASECHK.TRANS64.TRYWAIT P5, [UR5+0xf8], R34 ;  /* 0x0000f822ff0075a7 */ /* 0x000e6200080a1105 */
[----:B-----5:R-:W2:Y:S02]  /*5df0*/  @!P1 LDC R0, c[0x0][0xf20] ;  /* 0x0003c800ff009b82 */ /* 0x020ea40000000800 */
[----:B--2---:R-:W-:Y:S04]  /*5e00*/  @!P1 SHF.R.U32.HI R0, RZ, R0, R13 ;  /* 0x00000000ff009219 */ /* 0x004fe8000001160d */
[----:B------:R-:W-:Y:S05]  /*5e10*/  @!P1 SEL R9, R10, R0, !P0 ;  /* 0x000000000a099207 */ /* 0x000fea0004000000 */
[----:B------:R-:W-:Y:S02]  /*5e20*/  @!P1 IMAD.IADD R0, R9, 0x1, -R8 ;  /* 0x0000000109009824 */ /* 0x000fe400078e0a08 */
[----:B------:R-:W-:Y:S02]  /*5e30*/  @!P1 IMAD.IADD R8, R8, 0x1, -R9 ;  /* 0x0000000108089824 */ /* 0x000fe400078e0a09 */
[----:B------:R-:W-:Y:S02]  /*5e40*/  @!P1 IMAD R11, R0, R2, R11 ;  /* 0x00000002000b9224 */ /* 0x000fe400078e020b */
[----:B------:R-:W-:Y:S01]  /*5e50*/  @!P1 IMAD R10, R8, R12, R10 ;  /* 0x0000000c080a9224 */ /* 0x000fe200078e020a */
[----:B-1--4-:R-:W-:Y:S06]  /*5e60*/  @!P5 BRA `(.L_x_99) ;  /* 0x0000009400b4d947 */ /* 0x012fec0003800000 */
.L_x_257:
[----:B------:R-:W-:Y:S01]  /*5e70*/  @!P4 IADD3 R2, P0, PT, R32, 0x980, RZ ;  /* 0x000009802002c810 */ /* 0x000fe20007f1e0ff */
[----:B------:R-:W-:Y:S01]  /*5e80*/  VOTEU.ALL UP0, P4 ;  /* 0x0000000000ff7886 */ /* 0x000fe20002000000 */
[----:B------:R-:W-:Y:S01]  /*5e90*/  VOTEU.ALL UP1, P4 ;  /* 0x0000000000ff7886 */ /* 0x000fe20002020000 */
[----:B------:R-:W-:Y:S01]  /*5ea0*/  UMOV UR9, 0x10000000 ;  /* 0x1000000000097882 */ /* 0x000fe20000000000 */
[----:B------:R-:W-:Y:S01]  /*5eb0*/  @!P4 R2UR UR8, R2 ;  /* 0x000000000208c2ca */ /* 0x000fe200000e0000 */
[----:B-1----:R-:W-:Y:S01]  /*5ec0*/  @!P4 IMAD.X R0, RZ, RZ, R33, P0 ;  /* 0x000000ffff00c224 */ /* 0x002fe200000e0621 */
[----:B------:R-:W-:Y:S01]  /*5ed0*/  @!UP0 UIADD3 UR35, UPT, UPT, UR59, 0x40, URZ ;  /* 0x000000403b238890 */ /* 0x000fe2000fffe0ff */
[----:B------:R-:W-:Y:S01]  /*5ee0*/  VIADD R2, R10, UR38 ;  /* 0x000000260a027c36 */ /* 0x000fe20008000000 */
[----:B------:R-:W-:Y:S01]  /*5ef0*/  @!UP0 UIADD3 UR32, UPT, UPT, UR5, 0x3200, URZ ;  /* 0x0000320005208890 */ /* 0x000fe2000fffe0ff */
[----:B------:R-:W-:Y:S01]  /*5f00*/  ISETP.NE.AND P0, PT, R31, 0x2, PT ;  /* 0x000000021f00780c */ /* 0x000fe20003f05270 */
[----:B------:R-:W-:Y:S01]  /*5f10*/  UMOV UR33, UR25 ;  /* 0x0000001900217c82 */ /* 0x000fe20008000000 */
[----:B------:R-:W-:Y:S01]  /*5f20*/  @!P4 R2UR UR7, R0 ;  /* 0x000000000007c2ca */ /* 0x000fe200000e0000 */
[----:B------:R-:W-:Y:S01]  /*5f30*/  UMOV UR36, UR44 ;  /* 0x0000002c00247c82 */ /* 0x000fe20008000000 */
[----:B------:R-:W-:Y:S01]  /*5f40*/  @!UP0 UIADD3 UR18, UPT, UPT, UR58, 0x70, URZ ;  /* 0x000000703a128890 */ /* 0x000fe2000fffe0ff */
[----:B------:R-:W-:Y:S01]  /*5f50*/  VIADD R0, R11, UR39 ;  /* 0x000000270b007c36 */ /* 0x000fe20008000000 */
[----:B------:R-:W-:Y:S01]  /*5f60*/  @!UP0 UIADD3 UR16, UPT, UPT, UR5, 0x3a00, URZ ;  /* 0x00003a0005108890 */ /* 0x000fe2000fffe0ff */
[----:B------:R-:W-:Y:S01]  /*5f70*/  R2UR UR11, R2 ;  /* 0x00000000020b72ca */ /* 0x000fe200000e0000 */
[----:B------:R-:W-:Y:S01]  /*5f80*/  IMAD.U32 R8, RZ, RZ, UR8 ;  /* 0x00000008ff087e24 */ /* 0x000fe2000f8e00ff */
[----:B------:R-:W-:Y:S01]  /*5f90*/  UMOV UR8, 0x0 ;  /* 0x0000000000087882 */ /* 0x000fe20000000000 */
[----:B------:R-:W-:Y:S01]  /*5fa0*/  VOTEU.ALL UP0, P4 ;  /* 0x0000000000ff7886 */ /* 0x000fe20002000000 */
[----:B------:R-:W-:Y:S01]  /*5fb0*/  UMOV UR17, UR25 ;  /* 0x0000001900117c82 */ /* 0x000fe20008000000 */
[----:B------:R-:W-:Y:S01]  /*5fc0*/  UMOV UR20, UR44 ;  /* 0x0000002c00147c82 */ /* 0x000fe20008000000 */
[----:B------:R-:W-:Y:S01]  /*5fd0*/  @!P4 R2UR UR12, R8 ;  /* 0x00000000080cc2ca */ /* 0x000fe200000e0000 */
[----:B------:R-:W-:Y:S01]  /*5fe0*/  UMOV UR19, UR35 ;  /* 0x0000002300137c82 */ /* 0x000fe20008000000 */
[----:B------:R-:W-:Y:S01]  /*5ff0*/  IMAD.U32 R9, RZ, RZ, UR7 ;  /* 0x00000007ff097e24 */ /* 0x000fe2000f8e00ff */
[----:B------:R-:W-:Y:S02]  /*6000*/  R2UR UR27, R0 ;  /* 0x00000000001b72ca */ /* 0x000fe400000e0000 */
[----:B------:R-:W-:Y:S02]  /*6010*/  @P3 R2UR UR44, R29 ;  /* 0x000000001d2c32ca */ /* 0x000fe400000e0000 */
[----:B------:R-:W-:Y:S02]  /*6020*/  @!P4 R2UR UR13, R9 ;  /* 0x00000000090dc2ca */ /* 0x000fe400000e0000 */
[----:B------:R-:W-:Y:S02]  /*6030*/  SEL R0, RZ, 0x1, P0 ;  /* 0x00000001ff007807 */ /* 0x000fe40000000000 */
[----:B------:R-:W-:Y:S02]  /*6040*/  SEL R31, R31, RZ, P0 ;  /* 0x000000ff1f1f7207 */ /* 0x000fe40000000000 */
[----:B------:R-:W-:Y:S07]  /*6050*/  LOP3.LUT R30, R30, R0, RZ, 0x3c, !PT ;  /* 0x000000001e1e7212 */ /* 0x000fee00078e3cff */
[----:B------:R2:W-:Y:S01]  /*6060*/  @!UP1 UTMALDG.3D [UR32], [UR12], desc[UR8] ;  /* 0x000008200c0095b4 */ /* 0x0005e20008011000 */
[----:B------:R2:W-:Y:S01]  /*6070*/  @!UP0 UTMALDG.3D [UR16], [UR12], desc[UR8] ;  /* 0x000008100c0085b4 */ /* 0x0005e20008011000 */
[----:B------:R2:W-:Y:S01]  /*6080*/  @!P4 SYNCS.ARRIVE.TRANS64.RED.A0TR RZ, [UR5+0xd8], R27 ;  /* 0x0000d81bffffc9a7 */ /* 0x0005e20008300405 */
[----:B------:R-:W-:Y:S01]  /*6090*/  UPLOP3.LUT UP0, UPT, UPT, UPT, UPT, 0x80, 0x8 ;  /* 0x000000000008789c */ /* 0x000fe20003f0f070 */
[----:B------:R-:W-:Y:S01]  /*60a0*/  SYNCS.ARRIVE.TRANS64.RED.A1T0 RZ, [UR6], RZ ;  /* 0x000000ffffff79a7 */ /* 0x000fe20008100406 */
[----:B------:R-:W-:Y:S09]  /*60b0*/  @P3 BRA `(.L_x_100) ;  /* 0xffffffe800543947 */ /* 0x000ff2000383ffff */
[----:B------:R-:W1:Y:S02]  /*60c0*/  SYNCS.PHASECHK.TRANS64.TRYWAIT P0, [UR5+0xe0], R28 ;  /* 0x0000e01cff0075a7 */ /* 0x000e640008001105 */
[----:B-1----:R-:W-:Y:S05]  /*60d0*/  @!P0 BRA `(.L_x_101) ;  /* 0x0000009400308947 */ /* 0x002fea0003800000 */
.L_x_259:
[----:B------:R-:W3:Y:S02]  /*60e0*/  SYNCS.PHASECHK.TRANS64.TRYWAIT P0, [UR5+0xe8], R28 ;  /* 0x0000e81cff0075a7 */ /* 0x000ee40008001105 */
[----:B---3--:R-:W-:Y:S05]  /*60f0*/  @!P0 BRA `(.L_x_102) ;  /* 0x0000009400408947 */ /* 0x008fea0003800000 */
.L_x_261:
[----:B------:R-:W3:Y:S01]  /*6100*/  SYNCS.PHASECHK.TRANS64.TRYWAIT P0, [UR5+0xf0], R28 ;  /* 0x0000f01cff0075a7 */ /* 0x000ee20008001105 */
[----:B-1----:R-:W-:Y:S01]  /*6110*/  HFMA2 R0, -RZ, RZ, 0, 5.9604644775390625e-08 ;  /* 0x00000001ff007431 */ /* 0x002fe200000001ff */
[----:B---3--:R-:W-:Y:S06]  /*6120*/  @!P0 BRA `(.L_x_103) ;  /* 0x00000094004c8947 */ /* 0x008fec0003800000 */
.L_x_263:
[----:B-1----:R-:W-:Y:S02]  /*6130*/  MOV R2, UR5 ;  /* 0x0000000500027c02 */ /* 0x002fe40008000f00 */
[----:B------:R-:W-:-:S07]  /*6140*/  SHF.L.U32 R0, R0, 0x1f, RZ ;  /* 0x0000001f00007819 */ /* 0x000fce00000006ff */
.L_x_104:
[----:B-1----:R1:W3:Y:S02]  /*6150*/  SYNCS.PHASECHK.TRANS64.TRYWAIT P0, [R2+URZ+0xf8], R0 ;  /* 0x0000f800020075a7 */ /* 0x0022e400080011ff */
[----:B---3--:R-:W-:Y:S05]  /*6160*/  @!P0 NANOSLEEP.SYNCS 0x989680 ;  /* 0x009896800000895d */ /* 0x008fea0003900000 */
[----:B------:R-:W3:Y:S02]  /*6170*/  @!P0 SYNCS.PHASECHK.TRANS64 P0, [R2+URZ+0xf8], R0 ;  /* 0x0000f800020085a7 */ /* 0x000ee400080010ff */
[----:B--23--:R-:W-:Y:S05]  /*6180*/  @P0 EXIT ;  /* 0x000000000000094d */ /* 0x00cfea0003800000 */
[----:B------:R-:W-:Y:S05]  /*6190*/  BRA `(.L_x_104) ;  /* 0xfffffffc00ec7947 */ /* 0x000fea000383ffff */
.L_x_85:
[----:B------:R-:W-:-:S06]  /*61a0*/  UISETP.GE.AND UP0, UPT, UR16, 0x4, UPT ;  /* 0x000000041000788c */ /* 0x000fcc000bf06270 */
[----:B------:R-:W-:-:S13]  /*61b0*/  PLOP3.LUT P0, PT, PT, PT, UP0, 0x80, 0x8 ;  /* 0x000000000008781c */ /* 0x000fda0003f0f008 */
[----:B------:R-:W-:Y:S05]  /*61c0*/  @!P0 EXIT ;  /* 0x000000000000894d */ /* 0x000fea0003800000 */
[----:B------:R-:W-:Y:S01]  /*61d0*/  BAR.SYNC.DEFER_BLOCKING 0x6, 0xa0 ;  /* 0x0182800000007b1d */ /* 0x000fe20000010000 */
[C---:B------:R-:W-:Y:S01]  /*61e0*/  IMAD.SHL.U32 R101, R0.reuse, 0x10, RZ ;  /* 0x0000001000657824 */ /* 0x040fe200078e00ff */
[C---:B------:R-:W-:Y:S01]  /*61f0*/  LOP3.LUT R102, R103.reuse, 0x3, RZ, 0xc0, !PT ;  /* 0x0000000367667812 */ /* 0x040fe200078ec0ff */
[C---:B------:R-:W-:Y:S01]  /*6200*/  IMAD.U32 R5, R0.reuse, 0x10000, RZ ;  /* 0x0001000000057824 */ /* 0x040fe200078e00ff */
[----:B------:R-:W-:Y:S01]  /*6210*/  CS2R R96, SRZ ;  /* 0x0000000000607805 */ /* 0x000fe2000001ff00 */
[----:B------:R-:W-:Y:S01]  /*6220*/  IMAD.SHL.U32 R0, R0, 0x2, RZ ;  /* 0x0000000200007824 */ /* 0x000fe200078e00ff */
[----:B------:R-:W-:Y:S02]  /*6230*/  UMOV UR36, 0x400 ;  /* 0x0000040000247882 */ /* 0x000fe40000000000 */
[----:B------:R-:W1:Y:S01]  /*6240*/  LDC R94, c[0x0][0x370] ;  /* 0x0000dc00ff5e7b82 */ /* 0x000e620000000800 */
[----:B------:R-:W-:Y:S01]  /*6250*/  ULEA UR36, UR37, UR36, 0x18 ;  /* 0x0000002425247291 */ /* 0x000fe2000f8ec0ff */
[----:B------:R-:W-:Y:S01]  /*6260*/  IMAD.SHL.U32 R2, R103, 0x200, RZ ;  /* 0x0000020067027824 */ /* 0x000fe200078e00ff */
[C---:B------:R-:W-:Y:S01]  /*6270*/  LOP3.LUT R4, R101.reuse, 0x40, RZ, 0xc0, !PT ;  /* 0x0000004065047812 */ /* 0x040fe200078ec0ff */
[----:B------:R-:W-:Y:S01]  /*6280*/  IMAD.MOV.U32 R98, RZ, RZ, RZ ;  /* 0x000000ffff627224 */ /* 0x000fe200078e00ff */
[----:B------:R-:W-:Y:S01]  /*6290*/  LOP3.LUT R3, R101, 0x1b0, RZ, 0xc0, !PT ;  /* 0x000001b065037812 */ /* 0x000fe200078ec0ff */
[----:B------:R-:W-:Y:S01]  /*62a0*/  UIADD3 UR4, UPT, UPT, UR36, 0x200, URZ ;  /* 0x0000020024047890 */ /* 0x000fe2000fffe0ff */
[----:B------:R-:W-:Y:S01]  /*62b0*/  LOP3.LUT R0, R4, 0x8, R0, 0xf8, !PT ;  /* 0x0000000804007812 */ /* 0x000fe200078ef800 */
[----:B------:R-:W2:Y:S01]  /*62c0*/  LDC R49, c[0x0][0xf0c] ;  /* 0x0003c300ff317b82 */ /* 0x000ea20000000800 */
[----:B------:R-:W-:Y:S01]  /*62d0*/  LOP3.LUT R2, R3, 0x200, R2, 0xf8, !PT ;  /* 0x0000020003027812 */ /* 0x000fe200078ef802 */
[----:B------:R-:W-:Y:S01]  /*62e0*/  IMAD.MOV.U32 R106, RZ, RZ, RZ ;  /* 0x000000ffff6a7224 */ /* 0x000fe200078e00ff */
[----:B------:R-:W-:Y:S01]  /*62f0*/  LOP3.LUT R5, R5, 0x200000, RZ, 0xc0, !PT ;  /* 0x0020000005057812 */ /* 0x000fe200078ec0ff */
[----:B------:R-:W-:Y:S01]  /*6300*/  IMAD.U32 R92, RZ, RZ, UR4 ;  /* 0x00000004ff5c7e24 */ /* 0x000fe2000f8e00ff */
[----:B------:R-:W-:Y:S01]  /*6310*/  LOP3.LUT P0, RZ, R101, 0x40, RZ, 0xc0, !PT ;  /* 0x0000004065ff7812 */ /* 0x000fe2000780c0ff */
[----:B------:R-:W3:Y:S01]  /*6320*/  LDCU.64 UR50, c[0x0][0x348] ;  /* 0x00006900ff3277ac */ /* 0x000ee20008000a00 */
[----:B------:R-:W-:Y:S01]  /*6330*/  LOP3.LUT R100, R2, R0, RZ, 0xfc, !PT ;  /* 0x0000000002647212 */ /* 0x000fe200078efcff */
[----:B------:R-:W4:Y:S01]  /*6340*/  LDC R91, c[0x0][0xf20] ;  /* 0x0003c800ff5b7b82 */ /* 0x000f220000000800 */
[----:B------:R-:W3:Y:S01]  /*6350*/  LDS R99, [UR36+0x1a0] ;  /* 0x0001a024ff637984 */ /* 0x000ee20008000800 */
[----:B------:R-:W-:Y:S01]  /*6360*/  P2R R0, PR, RZ, 0x1 ;  /* 0x00000001ff007803 */ /* 0x000fe20000000000 */
[----:B------:R-:W1:Y:S01]  /*6370*/  LDCU.64 UR48, c[0x0][0xc88] ;  /* 0x00019100ff3077ac */ /* 0x000e620008000a00 */
[----:B------:R-:W-:-:S04]  /*6380*/  UMOV UR45, URZ ;  /* 0x000000ff002d7c82 */ /* 0x000fc80008000000 */
[----:B------:R-:W1:Y:S01]  /*6390*/  LDC R48, c[0x0][0xf30] ;  /* 0x0003cc00ff307b82 */ /* 0x000e620000000800 */
[----:B------:R-:W-:-:S07]  /*63a0*/  UMOV UR56, URZ ;  /* 0x000000ff00387c82 */ /* 0x000fce0008000000 */
[----:B------:R-:W1:Y:S08]  /*63b0*/  LDC.64 R84, c[0x0][0xc88] ;  /* 0x00032200ff547b82 */ /* 0x000e700000000a00 */
[----:B------:R-:W1:Y:S08]  /*63c0*/  LDC.64 R88, c[0x0][0xf10] ;  /* 0x0003c400ff587b82 */ /* 0x000e700000000a00 */
[----:B------:R-:W1:Y:S08]  /*63d0*/  LDC.64 R46, c[0x0][0xf18] ;  /* 0x0003c600ff2e7b82 */ /* 0x000e700000000a00 */
[----:B------:R-:W1:Y:S01]  /*63e0*/  LDC.64 R44, c[0x0][0xf28] ;  /* 0x0003ca00ff2c7b82 */ /* 0x000e620000000a00 */
[----:B---3--:R-:W-:-:S07]  /*63f0*/  IMAD.IADD R99, R99, 0x1, R5 ;  /* 0x0000000163637824 */ /* 0x008fce00078e0205 */
[----:B------:R-:W3:Y:S08]  /*6400*/  LDC.64 R86, c[0x0][0xc90] ;  /* 0x00032400ff567b82 */ /* 0x000ef00000000a00 */
[----:B------:R-:W1:Y:S08]  /*6410*/  LDC.64 R82, c[0x0][0xcb0] ;  /* 0x00032c00ff527b82 */ /* 0x000e700000000a00 */
[----:B------:R-:W1:Y:S08]  /*6420*/  LDC.64 R80, c[0x0][0xca8] ;  /* 0x00032a00ff507b82 */ /* 0x000e700000000a00 */
[----:B--2-4-:R-:W1:Y:S02]  /*6430*/  LDC R93, c[0x0][0x374] ;  /* 0x0000dd00ff5d7b82 */ /* 0x014e640000000800 */
.L_x_196:
[----:B------:R-:W-:Y:S02]  /*6440*/  LEA R0, R106, UR36, 0x3 ;  /* 0x000000246a007c11 */ /* 0x000fe4000f8e18ff */
[----:B------:R-:W-:Y:S02]  /*6450*/  SHF.L.U32 R2, R96, 0x1f, RZ ;  /* 0x0000001f60027819 */ /* 0x000fe400000006ff */
[----:B------:R-:W-:Y:S02]  /*6460*/  LEA R16, R106, UR36, 0x4 ;  /* 0x000000246a107c11 */ /* 0x000fe4000f8e20ff */
[----:B------:R-:W2:Y:S02]  /*6470*/  SYNCS.PHASECHK.TRANS64.TRYWAIT P0, [R0+URZ+0x110], R2 ;  /* 0x00011002000075a7 */ /* 0x000ea400080011ff */
[----:B-12---:R-:W-:Y:S05]  /*6480*/  @!P0 BRA `(.L_x_105) ;  /* 0x00000090008c8947 */ /* 0x006fea0003800000 */
.L_x_264:
[----:B------:R-:W4:Y:S01]  /*6490*/  LDC.64 R10, c[0x0][0xf10] ;  /* 0x0003c400ff0a7b82 */ /* 0x000f220000000a00 */
[----:B------:R-:W3:Y:S01]  /*64a0*/  LDS.128 R16, [R16+0x180] ;  /* 0x0001800010107984 */ /* 0x000ee20000000c00 */
[----:B-1----:R-:W-:Y:S01]  /*64b0*/  ISETP.NE.AND P1, PT, R48, 0x1, PT ;  /* 0x000000013000780c */ /* 0x002fe20003f25270 */
[----:B--2---:R-:W-:Y:S01]  /*64c0*/  VIADD R0, R0, 0x120 ;  /* 0x0000012000007836 */ /* 0x004fe20000000000 */
[----:B------:R-:W-:Y:S04]  /*64d0*/  ISETP.GE.AND P0, PT, R43, 0x1, PT ;  /* 0x000000012b00780c */ /* 0x000fe80003f06270 */
[----:B------:R-:W1:Y:S01]  /*64e0*/  LDC.64 R8, c[0x0][0xf18] ;  /* 0x0003c600ff087b82 */ /* 0x000e620000000a00 */
[----:B------:R-:W-:Y:S01]  /*64f0*/  PRMT R0, RZ, 0x654, R0 ;  /* 0x00000654ff007816 */ /* 0x000fe20000000000 */
[----:B------:R-:W-:Y:S01]  /*6500*/  @!PT LDS RZ, [RZ] ;  /* 0x00000000fffff984 */ /* 0x000fe20000000800 */
[----:B------:R-:W-:Y:S01]  /*6510*/  @!PT LDS RZ, [RZ] ;  /* 0x00000000fffff984 */ /* 0x000fe20000000800 */
[----:B------:R-:W-:Y:S01]  /*6520*/  @!PT LDS RZ, [RZ] ;  /* 0x00000000fffff984 */ /* 0x000fe20000000800 */
[----:B------:R-:W-:Y:S01]  /*6530*/  @!PT LDS RZ, [RZ] ;  /* 0x00000000fffff984 */ /* 0x000fe20000000800 */
[----:B------:R2:W-:Y:S06]  /*6540*/  MEMBAR.ALL.CTA ;  /* 0x0000000000007992 */ /* 0x0005ec0000008000 */
[----:B--2---:R-:W2:Y:S01]  /*6550*/  FENCE.VIEW.ASYNC.S ;  /* 0x00000000000073c6 */ /* 0x004ea20000000000 */
[----:B------:R-:W1:Y:S08]  /*6560*/  @!P1 LDC R12, c[0x0][0xf20] ;  /* 0x0003c800ff0c9b82 */ /* 0x000e700000000800 */
[----:B------:R-:W1:Y:S01]  /*6570*/  @!P1 LDC R7, c[0x0][0xf0c] ;  /* 0x0003c300ff079b82 */ /* 0x000e620000000800 */
[----:B--2---:R2:W-:Y:S01]  /*6580*/  SYNCS.ARRIVE.TRANS64.RED.A1T0 RZ, [R0+URZ], RZ ;  /* 0x000000ff00ff79a7 */ /* 0x0045e200081004ff */
[----:B---3--:R-:W-:Y:S04]  /*6590*/  LOP3.LUT P4, RZ, R18, 0x1, RZ, 0xc0, !PT ;  /* 0x0000000112ff7812 */ /* 0x008fe8000788c0ff */
[----:B------:R-:W-:Y:S09]  /*65a0*/  P2R R104, PR, RZ, 0x10 ;  /* 0x00000010ff687803 */ /* 0x000ff20000000000 */
[----:B------:R-:W-:Y:S02]  /*65b0*/  @P4 MOV R51, R16 ;  /* 0x0000001000334202 */ /* 0x000fe40000000f00 */
[----:B------:R-:W-:Y:S01]  /*65c0*/  @P4 LOP3.LUT R50, R17, 0xffff, RZ, 0xc0, !PT ;  /* 0x0000ffff11324812 */ /* 0x000fe200078ec0ff */
[----:B--2-4-:R-:W-:Y:S06]  /*65d0*/  @!P0 BRA `(.L_x_106) ;  /* 0x0000000000a48947 */ /* 0x014fec0003800000 */
[----:B------:R-:W-:Y:S01]  /*65e0*/  IMAD.HI.U32 R0, R93, R47, RZ ;  /* 0x0000002f5d007227 */ /* 0x000fe200078e00ff */
[----:B------:R-:W-:Y:S02]  /*65f0*/  ISETP.NE.AND P0, PT, R46, 0x1, PT ;  /* 0x000000012e00780c */ /* 0x000fe40003f05270 */
[----:B------:R-:W-:Y:S01]  /*6600*/  ISETP.NE.AND P2, PT, R43, 0x1, PT ;  /* 0x000000012b00780c */ /* 0x000fe20003f45270 */
[----:B------:R-:W-:Y:S01]  /*6610*/  IMAD.HI.U32 R4, R94, R88, RZ ;  /* 0x000000585e047227 */ /* 0x000fe200078e00ff */
[----:B------:R-:W-:Y:S02]  /*6620*/  SHF.R.U32.HI R0, RZ, R91, R0 ;  /* 0x0000005bff007219 */ /* 0x000fe40000011600 */
[----:B------:R-:W-:Y:S01]  /*6630*/  ISETP.NE.AND P3, PT, R49, 0x1, PT ;  /* 0x000000013100780c */ /* 0x000fe20003f65270 */
[----:B------:R-:W-:Y:S01]  /*6640*/  IMAD.HI.U32 R6, R50, R47, RZ ;  /* 0x0000002f32067227 */ /* 0x000fe200078e00ff */
[-C--:B------:R-:W-:Y:S02]  /*6650*/  SHF.R.U32.HI R4, RZ, R89.reuse, R4 ;  /* 0x00000059ff047219 */ /* 0x080fe40000011604 */
[----:B------:R-:W-:Y:S01]  /*6660*/  SEL R0, R93, R0, !P0 ;  /* 0x000000005d007207 */ /* 0x000fe20004000000 */
[----:B------:R-:W-:Y:S01]  /*6670*/  IMAD.HI.U32 R5, R51, R88, RZ ;  /* 0x0000005833057227 */ /* 0x000fe200078e00ff */
[----:B------:R-:W-:Y:S03]  /*6680*/  SEL R4, R94, R4, !P3 ;  /* 0x000000045e047207 */ /* 0x000fe60005800000 */
[-C--:B------:R-:W-:Y:S01]  /*6690*/  IMAD.HI.U32 R3, R0, R44.reuse, RZ ;  /* 0x0000002c00037227 */ /* 0x080fe200078e00ff */
[----:B------:R-:W-:Y:S03]  /*66a0*/  SHF.R.U32.HI R5, RZ, R89, R5 ;  /* 0x00000059ff057219 */ /* 0x000fe60000011605 */
[----:B------:R-:W-:Y:S01]  /*66b0*/  IMAD.HI.U32 R2, R4, R44, RZ ;  /* 0x0000002c04027227 */ /* 0x000fe200078e00ff */
[----:B------:R-:W-:Y:S02]  /*66c0*/  @P2 SHF.R.U32.HI R0, RZ, R45, R3 ;  /* 0x0000002dff002219 */ /* 0x000fe40000011603 */
[----:B------:R-:W-:Y:S02]  /*66d0*/  SHF.R.U32.HI R3, RZ, R91, R6 ;  /* 0x0000005bff037219 */ /* 0x000fe40000011606 */
[----:B------:R-:W-:Y:S01]  /*66e0*/  @P2 SHF.R.U32.HI R4, RZ, R45, R2 ;  /* 0x0000002dff042219 */ /* 0x000fe20000011602 */
[----:B------:R-:W-:Y:S01]  /*66f0*/  IMAD R0, R43, R0, RZ ;  /* 0x000000002b007224 */ /* 0x000fe200078e02ff */
[----:B------:R-:W-:Y:S02]  /*6700*/  SEL R3, R50, R3, !P0 ;  /* 0x0000000332037207 */ /* 0x000fe40004000000 */
[----:B------:R-:W-:Y:S01]  /*6710*/  SEL R2, R51, R5, !P3 ;  /* 0x0000000533027207 */ /* 0x000fe20005800000 */
[----:B------:R-:W-:Y:S01]  /*6720*/  IMAD R5, R43, R4, RZ ;  /* 0x000000042b057224 */ /* 0x000fe200078e02ff */
[C---:B------:R-:W-:Y:S01]  /*6730*/  ISETP.GE.AND P0, PT, R3.reuse, R0, PT ;  /* 0x000000000300720c */ /* 0x040fe20003f06270 */
[C---:B------:R-:W-:Y:S03]  /*6740*/  IMAD.HI.U32 R0, R3.reuse, R44, RZ ;  /* 0x0000002c03007227 */ /* 0x040fe600078e00ff */
[C---:B------:R-:W-:Y:S02]  /*6750*/  ISETP.GE.OR P0, PT, R2.reuse, R5, P0 ;  /* 0x000000050200720c */ /* 0x040fe40000706670 */
[----:B------:R-:W-:Y:S04]  /*6760*/  SHF.R.U32.HI R0, RZ, R45, R0 ;  /* 0x0000002dff007219 */ /* 0x000fe80000011600 */
        /* <DEDUP_REMOVED lines=15> */
[----:B------:R-:W-:Y:S07]  /*6860*/  IMAD R50, R3, R46, R50 ;  /* 0x0000002e03327224 */ /* 0x000fee00078e0232 */
.L_x_106:
[----:B-1----:R-:W-:Y:S01]  /*6870*/  @!P1 IMAD.HI.U32 R2, R50, R9, RZ ;  /* 0x0000000932029227 */ /* 0x002fe200078e00ff */
[----:B------:R-:W-:Y:S01]  /*6880*/  @!P1 ISETP.NE.AND P0, PT, R8, 0x1, PT ;  /* 0x000000010800980c */ /* 0x000fe20003f05270 */
[----:B------:R-:W-:Y:S01]  /*6890*/  USHF.L.U32 UR42, UR27, 0x7, URZ ;  /* 0x000000071b2a7899 */ /* 0x000fe200080006ff */
[----:B------:R-:W-:Y:S01]  /*68a0*/  @!P1 ISETP.NE.AND P2, PT, R7, 0x1, PT ;  /* 0x000000010700980c */ /* 0x000fe20003f45270 */
[C---:B------:R-:W-:Y:S01]  /*68b0*/  @!P1 IMAD.HI.U32 R0, R51.reuse, R10, RZ ;  /* 0x0000000a33009227 */ /* 0x040fe200078e00ff */
[----:B------:R-:W-:Y:S01]  /*68c0*/  @!P1 SHF.R.U32.HI R2, RZ, R12, R2 ;  /* 0x0000000cff029219 */ /* 0x000fe20000011602 */
[----:B------:R-:W-:Y:S01]  /*68d0*/  USHF.L.U32 UR41, UR11, 0x7, URZ ;  /* 0x000000070b297899 */ /* 0x000fe200080006ff */
[----:B------:R-:W-:Y:S01]  /*68e0*/  @P4 SHF.R.U32.HI R95, RZ, 0x10, R17 ;  /* 0x00000010ff5f4819 */ /* 0x000fe20000011611 */
[----:B------:R-:W-:Y:S01]  /*68f0*/  VIADD R106, R106, 0x1 ;  /* 0x000000016a6a7836 */ /* 0x000fe20000000000 */
[----:B------:R-:W-:Y:S01]  /*6900*/  @!P1 SEL R2, R50, R2, !P0 ;  /* 0x0000000232029207 */ /* 0x000fe20004000000 */
[----:B------:R-:W-:Y:S01]  /*6910*/  BSSY.RECONVERGENT B6, `(.L_x_107) ;  /* 0x0000028000067945 */ /* 0x000fe20003800200 */
[----:B------:R-:W-:Y:S02]  /*6920*/  @!P1 SHF.R.U32.HI R0, RZ, R11, R0 ;  /* 0x0000000bff009219 */ /* 0x000fe40000011600 */
[----:B------:R-:W-:Y:S02]  /*6930*/  LOP3.LUT P0, RZ, R92, 0x90, RZ, 0xc0, !PT ;  /* 0x000000905cff7812 */ /* 0x000fe4000780c0ff */
[----:B------:R-:W-:Y:S05]  /*6940*/  @!P1 SEL R3, R51, R0, !P2 ;  /* 0x0000000033039207 */ /* 0x000fea0005000000 */
[----:B------:R-:W-:Y:S02]  /*6950*/  @!P1 IMAD.IADD R0, R2, 0x1, -R3 ;  /* 0x0000000102009824 */ /* 0x000fe400078e0a03 */
[----:B------:R-:W-:Y:S02]  /*6960*/  @!P1 IMAD.IADD R2, R3, 0x1, -R2 ;  /* 0x0000000103029824 */ /* 0x000fe400078e0a02 */
[----:B------:R-:W-:Y:S02]  /*6970*/  @!P1 IMAD R51, R0, R7, R51 ;  /* 0x0000000700339224 */ /* 0x000fe400078e0233 */
[----:B------:R-:W-:Y:S01]  /*6980*/  @!P1 IMAD R50, R2, R8, R50 ;  /* 0x0000000802329224 */ /* 0x000fe200078e0232 */
[----:B------:R-:W-:Y:S06]  /*6990*/  @!P0 BRA `(.L_x_108) ;  /* 0x00000000007c8947 */ /* 0x000fec0003800000 */
[----:B------:R-:W1:Y:S01]  /*69a0*/  LDCU.64 UR8, c[0x4][0x80] ;  /* 0x01001000ff0877ac */ /* 0x000e620008000a00 */
[----:B------:R-:W-:Y:S01]  /*69b0*/  MOV R2, 0x0 ;  /* 0x0000000000027802 */ /* 0x000fe20000000f00 */
[----:B------:R-:W-:Y:S02]  /*69c0*/  HFMA2 R12, -RZ, RZ, 0, 5.9604644775390625e-08 ;  /* 0x00000001ff0c7431 */ /* 0x000fe400000001ff */
[----:B------:R-:W-:Y:S01]  /*69d0*/  IMAD.MOV.U32 R8, RZ, RZ, 0x70 ;  /* 0x00000070ff087424 */ /* 0x000fe200078e00ff */
[----:B------:R2:W3:Y:S01]  /*69e0*/  LDC.64 R14, c[0x4][R2] ;  /* 0x01000000020e7b82 */ /* 0x0004e20000000a00 */
[----:B------:R-:W4:Y:S01]  /*69f0*/  LDCU.64 UR6, c[0x4][0x88] ;  /* 0x01001100ff0677ac */ /* 0x000f220008000a00 */
[----:B------:R-:W-:Y:S01]  /*6a00*/  IMAD.MOV.U32 R13, RZ, RZ, RZ ;  /* 0x000000ffff0d7224 */ /* 0x000fe200078e00ff */
[----:B------:R-:W2:Y:S01]  /*6a10*/  LDCU.64 UR4, c[0x4][0x8] ;  /* 0x01000100ff0477ac */ /* 0x000ea20008000a00 */
[----:B-1----:R-:W-:Y:S01]  /*6a20*/  MOV R5, UR9 ;  /* 0x0000000900057c02 */ /* 0x002fe20008000f00 */
[----:B------:R-:W-:Y:S01]  /*6a30*/  IMAD.U32 R4, RZ, RZ, UR8 ;  /* 0x00000008ff047e24 */ /* 0x000fe2000f8e00ff */
[----:B----4-:R-:W-:Y:S01]  /*6a40*/  MOV R7, UR7 ;  /* 0x0000000700077c02 */ /* 0x010fe20008000f00 */
[----:B------:R-:W-:Y:S01]  /*6a50*/  IMAD.U32 R6, RZ, RZ, UR6 ;  /* 0x00000006ff067e24 */ /* 0x000fe2000f8e00ff */
[----:B--2---:R-:W-:Y:S01]  /*6a60*/  MOV R11, UR5 ;  /* 0x00000005000b7c02 */ /* 0x004fe20008000f00 */
[----:B------:R-:W-:Y:S02]  /*6a70*/  IMAD.U32 R10, RZ, RZ, UR4 ;  /* 0x00000004ff0a7e24 */ /* 0x000fe4000f8e00ff */
[----:B------:R-:W-:Y:S07]  /*6a80*/  LEPC R20, `(.L_x_109) ;  /* 0x000000001014794e */ /* 0x000fee0000000000 */
[----:B---3-5:R-:W-:Y:S05]  /*6a90*/  CALL.ABS.NOINC R14 ;  /* 0x000000000e007343 */ /* 0x028fea0003c00000 */
.L_x_109:
[----:B------:R-:W1:Y:S01]  /*6aa0*/  LDCU.64 UR8, c[0x4][0x80] ;  /* 0x01001000ff0877ac */ /* 0x000e620008000a00 */
[----:B------:R-:W2:Y:S01]  /*6ab0*/  LDC.64 R2, c[0x4][R2] ;  /* 0x0100000002027b82 */ /* 0x000ea20000000a00 */
[----:B------:R-:W-:Y:S02]  /*6ac0*/  HFMA2 R12, -RZ, RZ, 0, 5.9604644775390625e-08 ;  /* 0x00000001ff0c7431 */ /* 0x000fe400000001ff */
[----:B------:R-:W-:Y:S02]  /*6ad0*/  IMAD.MOV.U32 R8, RZ, RZ, 0x70 ;  /* 0x00000070ff087424 */ /* 0x000fe400078e00ff */
[----:B------:R-:W-:Y:S01]  /*6ae0*/  IMAD.MOV.U32 R13, RZ, RZ, RZ ;  /* 0x000000ffff0d7224 */ /* 0x000fe200078e00ff */
[----:B------:R-:W3:Y:S01]  /*6af0*/  LDCU.64 UR6, c[0x4][0x88] ;  /* 0x01001100ff0677ac */ /* 0x000ee20008000a00 */
[----:B------:R-:W4:Y:S01]  /*6b00*/  LDCU.64 UR4, c[0x4][0x8] ;  /* 0x01000100ff0477ac */ /* 0x000f220008000a00 */
[----:B-1----:R-:W-:Y:S02]  /*6b10*/  MOV R4, UR8 ;  /* 0x0000000800047c02 */ /* 0x002fe40008000f00 */
[----:B------:R-:W-:Y:S02]  /*6b20*/  MOV R5, UR9 ;  /* 0x0000000900057c02 */ /* 0x000fe40008000f00 */
[----:B---3--:R-:W-:Y:S01]  /*6b30*/  MOV R7, UR7 ;  /* 0x0000000700077c02 */ /* 0x008fe20008000f00 */
[----:B------:R-:W-:Y:S01]  /*6b40*/  IMAD.U32 R6, RZ, RZ, UR6 ;  /* 0x00000006ff067e24 */ /* 0x000fe2000f8e00ff */
[----:B----4-:R-:W-:Y:S01]  /*6b50*/  MOV R11, UR5 ;  /* 0x00000005000b7c02 */ /* 0x010fe20008000f00 */
[----:B------:R-:W-:Y:S02]  /*6b60*/  IMAD.U32 R10, RZ, RZ, UR4 ;  /* 0x00000004ff0a7e24 */ /* 0x000fe4000f8e00ff */
[----:B------:R-:W-:Y:S07]  /*6b70*/  LEPC R20, `(.L_x_108) ;  /* 0x000000001014794e */ /* 0x000fee0000000000 */
[----:B--2---:R-:W-:Y:S05]  /*6b80*/  CALL.ABS.NOINC R2 ;  /* 0x0000000002007343 */ /* 0x004fea0003c00000 */
.L_x_108:
[----:B------:R-:W-:Y:S05]  /*6b90*/  BSYNC.RECONVERGENT B6 ;  /* 0x0000000000067941 */ /* 0x000fea0003800200 */
.L_x_107:
[C---:B------:R-:W-:Y:S02]  /*6ba0*/  ISETP.NE.U32.AND P3, PT, R86.reuse, RZ, PT ;  /* 0x000000ff5600720c */ /* 0x040fe40003f65070 */
[----:B------:R-:W-:Y:S02]  /*6bb0*/  ISETP.NE.U32.AND P0, PT, RZ, UR48, PT ;  /* 0x00000030ff007c0c */ /* 0x000fe4000bf05070 */
[C---:B------:R-:W-:Y:S02]  /*6bc0*/  ISETP.NE.AND.EX P3, PT, R87.reuse, RZ, PT, P3 ;  /* 0x000000ff5700720c */ /* 0x040fe40003f65330 */
[----:B------:R-:W-:Y:S02]  /*6bd0*/  ISETP.NE.U32.AND P4, PT, R86, RZ, PT ;  /* 0x000000ff5600720c */ /* 0x000fe40003f85070 */
[----:B------:R-:W-:Y:S02]  /*6be0*/  ISETP.NE.AND.EX P0, PT, RZ, UR49, PT, P0 ;  /* 0x00000031ff007c0c */ /* 0x000fe4000bf05300 */
[----:B------:R-:W-:Y:S02]  /*6bf0*/  ISETP.NE.U32.AND P2, PT, R82, RZ, PT ;  /* 0x000000ff5200720c */ /* 0x000fe40003f45070 */
[----:B------:R-:W-:Y:S02]  /*6c00*/  ISETP.NE.U32.AND P1, PT, RZ, UR48, PT ;  /* 0x00000030ff007c0c */ /* 0x000fe4000bf25070 */
[----:B------:R-:W-:Y:S03]  /*6c10*/  ISETP.NE.AND.EX P4, PT, R87, RZ, P0, P4 ;  /* 0x000000ff5700720c */ /* 0x000fe60000785340 */
[----:B------:R-:W-:Y:S10]  /*6c20*/  @!P3 BRA `(.L_x_110) ;  /* 0x00000000002cb947 */ /* 0x000ff40003800000 */
[----:B------:R-:W-:Y:S01]  /*6c30*/  ISETP.NE.U32.AND P0, PT, R84, RZ, PT ;  /* 0x000000ff5400720c */ /* 0x000fe20003f05070 */
[----:B------:R-:W-:Y:S03]  /*6c40*/  IMAD.MOV.U32 R90, RZ, RZ, 0x1 ;  /* 0x00000001ff5a7424 */ /* 0x000fe600078e00ff */
[----:B------:R-:W-:Y:S11]  /*6c50*/  ISETP.NE.AND.EX P0, PT, R85, RZ, PT, P0 ;  /* 0x000000ff5500720c */ /* 0x000ff60003f05300 */
[----:B------:R-:W-:Y:S02]  /*6c60*/  @!UPT UIADD3 URZ, UPT, UPT, URZ, URZ, URZ ;  /* 0x000000fffffff290 */ /* 0x000fe4000fffe0ff */
[----:B------:R-:W1:Y:S01]  /*6c70*/  @P0 LDC.64 R2, c[0x0][0xc88] ;  /* 0x00032200ff020b82 */ /* 0x000e620000000a00 */
[----:B------:R-:W-:Y:S04]  /*6c80*/  @P0 IMAD R0, R86, UR44, RZ ;  /* 0x0000002c56000c24 */ /* 0x000fe8000f8e02ff */
[----:B-1----:R-:W-:Y:S04]  /*6c90*/  @P0 IMAD.WIDE R2, R0, 0x4, R2 ;  /* 0x0000000400020825 */ /* 0x002fe800078e0202 */
[----:B------:R-:W-:Y:S01]  /*6ca0*/  HFMA2 R0, -RZ, RZ, 0, 5.9604644775390625e-08 ;  /* 0x00000001ff007431 */ /* 0x000fe200000001ff */
[----:B-----5:R1:W5:Y:S04]  /*6cb0*/  @P0 LDG.E R53, desc[UR46][R2.64] ;  /* 0x0000002e02350981 */ /* 0x020368000c1e1900 */
[----:B------:R-:W-:Y:S01]  /*6cc0*/  @!P0 PRMT R90, R0, 0x7610, R90 ;  /* 0x00007610005a8816 */ /* 0x000fe2000000005a */
[----:B-1----:R-:W2:Y:S06]  /*6cd0*/  @!P0 LDC R53, c[0x0][0xc80] ;  /* 0x00032000ff358b82 */ /* 0x002eac0000000800 */
.L_x_110:
[----:B------:R-:W-:Y:S02]  /*6ce0*/  ISETP.NE.AND.EX P2, PT, R83, RZ, PT, P2 ;  /* 0x000000ff5300720c */ /* 0x000fe40003f45320 */
[----:B------:R-:W-:Y:S02]  /*6cf0*/  PLOP3.LUT P0, PT, PT, PT, PT, 0x8, 0x80 ;  /* 0x000000000080781c */ /* 0x000fe40003f0e170 */
[----:B------:R-:W-:Y:S02]  /*6d00*/  ISETP.NE.AND.EX P1, PT, RZ, UR49, PT, P1 ;  /* 0x00000031ff007c0c */ /* 0x000fe4000bf25310 */
[----:B------:R-:W-:Y:S07]  /*6d10*/  @!P4 PLOP3.LUT P0, PT, P3, PT, PT, 0x80, 0x8 ;  /* 0x000000000008c81c */ /* 0x000fee0001f0f070 */
[----:B------:R-:W-:Y:S06]  /*6d20*/  @!P2 BRA `(.L_x_111) ;  /* 0x000000000020a947 */ /* 0x000fec0003800000 */
[----:B------:R-:W-:Y:S04]  /*6d30*/  ISETP.NE.U32.AND P2, PT, R80, RZ, PT ;  /* 0x000000ff5000720c */ /* 0x000fe80003f45070 */
[----:B------:R-:W-:Y:S11]  /*6d40*/  ISETP.NE.AND.EX P2, PT, R81, RZ, PT, P2 ;  /* 0x000000ff5100720c */ /* 0x000ff60003f45320 */
[----:B------:R-:W-:Y:S02]  /*6d50*/  @!UPT UIADD3 URZ, UPT, UPT, URZ, URZ, URZ ;  /* 0x000000fffffff290 */ /* 0x000fe4000fffe0ff */
[----:B------:R-:W1:Y:S01]  /*6d60*/  @P2 LDC.64 R2, c[0x0][0xca8] ;  /* 0x00032a00ff022b82 */ /* 0x000e620000000a00 */
[----:B------:R-:W-:Y:S04]  /*6d70*/  @P2 IMAD R0, R82, UR44, RZ ;  /* 0x0000002c52002c24 */ /* 0x000fe8000f8e02ff */
[----:B-1----:R-:W-:Y:S05]  /*6d80*/  @P2 IMAD.WIDE R2, R0, 0x4, R2 ;  /* 0x0000000400022825 */ /* 0x002fea00078e0202 */
[----:B-----5:R1:W5:Y:S02]  /*6d90*/  @P2 LDG.E R52, desc[UR46][R2.64] ;  /* 0x0000002e02342981 */ /* 0x020364000c1e1900 */
[----:B-1----:R-:W3:Y:S02]  /*6da0*/  @!P2 LDC R52, c[0x0][0xca0] ;  /* 0x00032800ff34ab82 */ /* 0x002ee40000000800 */
.L_x_111:
[----:B--2--5:R-:W-:Y:S01]  /*6db0*/  FSETP.NEU.AND P2, PT, R53, RZ, PT ;  /* 0x000000ff3500720b */ /* 0x024fe20003f4d000 */
[----:B------:R-:W-:Y:S01]  /*6dc0*/  IMAD.MOV.U32 R69, RZ, RZ, 0x10 ;  /* 0x00000010ff457424 */ /* 0x000fe200078e00ff */
[----:B------:R-:W-:Y:S01]  /*6dd0*/  SEL R2, RZ, 0xffffffff, P1 ;  /* 0xffffffffff027807 */ /* 0x000fe20000800000 */
[----:B------:R-:W-:Y:S01]  /*6de0*/  IMAD R59, R98, 0x80, R99 ;  /* 0x00000080623b7824 */ /* 0x000fe200078e0263 */
[----:B------:R-:W-:Y:S01]  /*6df0*/  @!P4 LOP3.LUT P1, RZ, R90, 0xff, RZ, 0xc0, !PT ;  /* 0x000000ff5affc812 */ /* 0x000fe2000782c0ff */
[----:B------:R-:W-:Y:S01]  /*6e00*/  IMAD.SHL.U32 R108, R100, 0x2, RZ ;  /* 0x00000002646c7824 */ /* 0x000fe200078e00ff */
[----:B------:R-:W-:Y:S01]  /*6e10*/  @!P4 SEL R0, RZ, 0xffffffff, P2 ;  /* 0xffffffffff00c807 */ /* 0x000fe20001000000 */
[----:B------:R-:W-:Y:S01]  /*6e20*/  BSSY B1, `(.L_x_112) ;  /* 0x0000038000017945 */ /* 0x000fe20003800000 */
[----:B------:R-:W-:Y:S01]  /*6e30*/  LEA R58, R98, UR36, 0x3 ;  /* 0x00000024623a7c11 */ /* 0x000fe2000f8e18ff */
[----:B------:R-:W-:Y:S01]  /*6e40*/  VIADD R107, R108, UR36 ;  /* 0x000000246c6b7c36 */ /* 0x000fe20008000000 */
[----:B------:R-:W-:Y:S01]  /*6e50*/  @P0 SEL R0, R2, R0, !P1 ;  /* 0x0000000002000207 */ /* 0x000fe20004800000 */
[----:B------:R-:W-:Y:S01]  /*6e60*/  IMAD.MOV.U32 R70, RZ, RZ, 0x1 ;  /* 0x00000001ff467424 */ /* 0x000fe200078e00ff */
[----:B------:R-:W-:Y:S01]  /*6e70*/  SHF.L.U32 R3, R97, 0x1f, RZ ;  /* 0x0000001f61037819 */ /* 0x000fe200000006ff */
[----:B------:R-:W-:Y:S01]  /*6e80*/  IMAD.MOV.U32 R68, RZ, RZ, RZ ;  /* 0x000000ffff447224 */ /* 0x000fe200078e00ff */
[----:B------:R-:W-:Y:S02]  /*6e90*/  @!P4 LOP3.LUT R0, R0, 0x1, RZ, 0xc0, !PT ;  /* 0x000000010000c812 */ /* 0x000fe400078ec0ff */
[----:B------:R-:W-:Y:S02]  /*6ea0*/  CS2R R78, SRZ ;  /* 0x00000000004e7805 */ /* 0x000fe4000001ff00 */
[----:B------:R-:W-:Y:S02]  /*6eb0*/  LOP3.LUT P6, RZ, R101, 0x40, RZ, 0xc0, !PT ;  /* 0x0000004065ff7812 */ /* 0x000fe400078cc0ff */
[----:B------:R-:W-:Y:S02]  /*6ec0*/  CS2R R76, SRZ ;  /* 0x00000000004c7805 */ /* 0x000fe4000001ff00 */
[----:B------:R-:W-:Y:S02]  /*6ed0*/  ISETP.NE.U32.OR P5, PT, R0, 0x1, P4 ;  /* 0x000000010000780c */ /* 0x000fe400027a5470 */
[----:B------:R-:W-:Y:S02]  /*6ee0*/  CS2R R74, SRZ ;  /* 0x00000000004a7805 */ /* 0x000fe4000001ff00 */
[----:B------:R-:W-:Y:S02]  /*6ef0*/  SEL R69, R69, 0xfffffff0, !P6 ;  /* 0xfffffff045457807 */ /* 0x000fe40007000000 */
[----:B------:R-:W-:Y:S02]  /*6f00*/  CS2R R72, SRZ ;  /* 0x0000000000487805 */ /* 0x000fe4000001ff00 */
[----:B------:R-:W-:Y:S02]  /*6f10*/  P2R R109, PR, RZ, 0x20 ;  /* 0x00000020ff6d7803 */ /* 0x000fe40000000000 */
[----:B------:R-:W-:Y:S02]  /*6f20*/  CS2R R66, SRZ ;  /* 0x0000000000427805 */ /* 0x000fe4000001ff00 */
[----:B------:R-:W-:Y:S02]  /*6f30*/  CS2R R64, SRZ ;  /* 0x0000000000407805 */ /* 0x000fe4000001ff00 */
[----:B------:R-:W-:Y:S02]  /*6f40*/  CS2R R62, SRZ ;  /* 0x00000000003e7805 */ /* 0x000fe4000001ff00 */
[----:B------:R-:W-:Y:S01]  /*6f50*/  CS2R R60, SRZ ;  /* 0x00000000003c7805 */ /* 0x000fe2000001ff00 */
[----:B------:R-:W-:Y:S01]  /*6f60*/  IMAD.IADD R107, R107, 0x1, R69 ;  /* 0x000000016b6b7824 */ /* 0x000fe200078e0245 */
[----:B------:R-:W-:Y:S04]  /*6f70*/  @P5 SHF.L.U32 R0, RZ, 0x1f, RZ ;  /* 0x0000001fff005819 */ /* 0x000fe800000006ff */
[----:B------:R1:W2:Y:S01]  /*6f80*/  @P5 SYNCS.PHASECHK.TRANS64.TRYWAIT P1, [UR36+0xc0], R0 ;  /* 0x0000c000ff0055a7 */ /* 0x0002a20008021124 */
[----:B------:R4:W3:Y:S01]  /*6f90*/  SYNCS.PHASECHK.TRANS64.TRYWAIT P0, [R58+URZ+0x130], R3 ;  /* 0x000130033a0075a7 */ /* 0x0008e200080011ff */
[----:B-1----:R-:W-:Y:S02]  /*6fa0*/  SEL R0, RZ, 0xffffffff, P2 ;  /* 0xffffffffff007807 */ /* 0x002fe40001000000 */
[----:B------:R-:W-:Y:S04]  /*6fb0*/  LOP3.LUT P2, R105, R90, 0xff, RZ, 0xc0, !PT ;  /* 0x000000ff5a697812 */ /* 0x000fe8000784c0ff */
[----:B------:R-:W-:Y:S04]  /*6fc0*/  @P3 SEL R0, R2, R0, !P2 ;  /* 0x0000000002003207 */ /* 0x000fe80005000000 */
[----:B------:R-:W-:Y:S04]  /*6fd0*/  LOP3.LUT R0, R0, 0x1, RZ, 0xc0, !PT ;  /* 0x0000000100007812 */ /* 0x000fe800078ec0ff */
[----:B------:R-:W-:Y:S02]  /*6fe0*/  ISETP.NE.U32.AND P2, PT, R0, 0x1, PT ;  /* 0x000000010000780c */ /* 0x000fe40003f45070 */
[----:B------:R-:W-:Y:S02]  /*6ff0*/  SHF.R.U32.HI R0, RZ, 0x15, R59 ;  /* 0x00000015ff007819 */ /* 0x000fe4000001163b */
[----:B------:R-:W-:Y:S02]  /*7000*/  P2R R71, PR, RZ, 0x4 ;  /* 0x00000004ff477803 */ /* 0x000fe40000000000 */
[----:B------:R-:W-:Y:S02]  /*7010*/  LOP3.LUT R2, R0, 0x3, RZ, 0xc0, !PT ;  /* 0x0000000300027812 */ /* 0x000fe400078ec0ff */
[----:B--2---:R-:W-:Y:S01]  /*7020*/  @P5 SEL R70, RZ, 0x1, !P1 ;  /* 0x00000001ff465807 */ /* 0x004fe20004800000 */
[----:B---34-:R-:W-:Y:S06]  /*7030*/  @!P5 BRA `(.L_x_113) ;  /* 0x000000000058d947 */ /* 0x018fec0003800000 */
[----:B------:R-:W-:Y:S01]  /*7040*/  IMAD.MOV.U32 R79, RZ, RZ, RZ ;  /* 0x000000ffff4f7224 */ /* 0x000fe200078e00ff */
[----:B------:R-:W-:Y:S01]  /*7050*/  ISETP.NE.AND P1, PT, R70, RZ, PT ;  /* 0x000000ff4600720c */ /* 0x000fe20003f25270 */
[----:B------:R-:W-:Y:S01]  /*7060*/  BSSY B0, `(.L_x_114) ;  /* 0x000000c000007945 */ /* 0x000fe20003800000 */
[----:B------:R-:W-:Y:S02]  /*7070*/  CS2R R62, SRZ ;  /* 0x00000000003e7805 */ /* 0x000fe4000001ff00 */
[----:B------:R-:W-:Y:S02]  /*7080*/  CS2R R60, SRZ ;  /* 0x00000000003c7805 */ /* 0x000fe4000001ff00 */
[----:B------:R-:W-:Y:S02]  /*7090*/  CS2R R66, SRZ ;  /* 0x0000000000427805 */ /* 0x000fe4000001ff00 */
[----:B------:R-:W-:Y:S02]  /*70a0*/  CS2R R64, SRZ ;  /* 0x0000000000407805 */ /* 0x000fe4000001ff00 */
[----:B------:R-:W-:Y:S02]  /*70b0*/  CS2R R74, SRZ ;  /* 0x00000000004a7805 */ /* 0x000fe4000001ff00 */
[----:B------:R-:W-:Y:S02]  /*70c0*/  CS2R R72, SRZ ;  /* 0x0000000000487805 */ /* 0x000fe4000001ff00 */
[----:B------:R-:W-:Y:S01]  /*70d0*/  CS2R R76, SRZ ;  /* 0x00000000004c7805 */ /* 0x000fe2000001ff00 */
[----:B------:R-:W-:Y:S06]  /*70e0*/  @P1 BRA `(.L_x_115) ;  /* 0x00000000000c1947 */ /* 0x000fec0003800000 */
[----:B------:R-:W-:Y:S04]  /*70f0*/  SHF.L.U32 R5, RZ, 0x1f, RZ ;  /* 0x0000001fff057819 */ /* 0x000fe800000006ff */
[----:B------:R-:W1:Y:S02]  /*7100*/  SYNCS.PHASECHK.TRANS64.TRYWAIT P1, [UR36+0xc0], R5 ;  /* 0x0000c005ff0075a7 */ /* 0x000e640008021124 */
[----:B-1----:R-:W-:Y:S05]  /*7110*/  @!P1 BRA `(.L_x_116) ;  /* 0x00000084007c9947 */ /* 0x002fea0003800000 */
.L_x_115:
[----:B------:R-:W-:Y:S05]  /*7120*/  BSYNC B0 ;  /* 0x0000000000007941 */ /* 0x000fea0003800000 */
.L_x_114:
[----:B------:R-:W-:Y:S01]  /*7130*/  ISETP.NE.AND P1, PT, R71, RZ, PT ;  /* 0x000000ff4700720c */ /* 0x000fe20003f25270 */
[----:B------:R-:W-:Y:S11]  /*7140*/  HFMA2 R68, -RZ, RZ, 0, 5.9604644775390625e-08 ;  /* 0x00000001ff447431 */ /* 0x000ff600000001ff */
[----:B------:R-:W-:Y:S01]  /*7150*/  @!UPT UIADD3 URZ, UPT, UPT, URZ, URZ, URZ ;  /* 0x000000fffffff290 */ /* 0x000fe2000fffe0ff */
[----:B------:R2:W3:Y:S04]  /*7160*/  @P1 LDS.128 R60, [R108+UR36+0x200] ;  /* 0x000200246c3c1984 */ /* 0x0004e80008000c00 */
[----:B------:R2:W4:Y:S04]  /*7170*/  @P1 LDS.128 R64, [R107+0x200] ;  /* 0x000200006b401984 */ /* 0x0005280000000c00 */
[----:B------:R2:W1:Y:S04]  /*7180*/  @P1 LDS.128 R72, [R108+UR36+0xa00] ;  /* 0x000a00246c481984 */ /* 0x0004680008000c00 */
[----:B------:R2:W1:Y:S02]  /*7190*/  @P1 LDS.128 R76, [R107+0xa00] ;  /* 0x000a00006b4c1984 */ /* 0x0004640000000c00 */
.L_x_113:
[----:B------:R-:W-:Y:S05]  /*71a0*/  BSYNC B1 ;  /* 0x0000000000017941 */ /* 0x000fea0003800000 */
.L_x_112:
[----:B------:R-:W-:Y:S02]  /*71b0*/  ISETP.NE.AND P1, PT, R102, R2, PT ;  /* 0x000000026600720c */ /* 0x000fe40003f25270 */
[----:B------:R-:W-:Y:S01]  /*71c0*/  MOV R39, RZ ;  /* 0x000000ff00277202 */ /* 0x000fe20000000f00 */
[----:B------:R-:W-:Y:S10]  /*71d0*/  @P0 BRA `(.L_x_117) ;  /* 0x0000000000080947 */ /* 0x000ff40003800000 */
[----:B------:R-:W5:Y:S02]  /*71e0*/  SYNCS.PHASECHK.TRANS64.TRYWAIT P0, [R58+URZ+0x130], R3 ;  /* 0x000130033a0075a7 */ /* 0x000f6400080011ff */
[----:B-----5:R-:W-:Y:S05]  /*71f0*/  @!P0 BRA `(.L_x_118) ;  /* 0x00000084005c8947 */ /* 0x020fea0003800000 */
.L_x_117:
[----:B------:R-:W-:Y:S01]  /*7200*/  IMAD.MOV.U32 R38, RZ, RZ, RZ ;  /* 0x000000ffff267224 */ /* 0x000fe200078e00ff */
[----:B------:R-:W-:Y:S02]  /*7210*/  CS2R R36, SRZ ;  /* 0x0000000000247805 */ /* 0x000fe4000001ff00 */
        /* <DEDUP_REMOVED lines=13> */
[----:B-1----:R-:W-:Y:S01]  /*72f0*/  CS2R R4, SRZ ;  /* 0x0000000000047805 */ /* 0x002fe2000001ff00 */
[----:B------:R-:W-:Y:S06]  /*7300*/  @P1 BRA `(.L_x_119) ;  /* 0x0000000000bc1947 */ /* 0x000fec0003800000 */
[----:B------:R-:W-:Y:S11]  /*7310*/  LOP3.LUT P0, RZ, R0, 0x3, R103, 0x48, !PT ;  /* 0x0000000300ff7812 */ /* 0x000ff60007804867 */
[----:B------:R-:W-:Y:S02]  /*7320*/  @!UPT UIADD3 URZ, UPT, UPT, URZ, URZ, URZ ;  /* 0x000000fffffff290 */ /* 0x000fe4000fffe0ff */
[----:B------:R-:W-:Y:S05]  /*7330*/  @!P0 BRA `(.L_x_120) ;  /* 0x0000000000408947 */ /* 0x000fea0003800000 */
[----:B------:R-:W1:Y:S01]  /*7340*/  LDCU.64 UR8, c[0x4][0x70] ;  /* 0x01000e00ff0877ac */ /* 0x000e620008000a00 */
[----:B------:R-:W-:Y:S01]  /*7350*/  MOV R15, 0x0 ;  /* 0x00000000000f7802 */ /* 0x000fe20000000f00 */
[----:B------:R-:W-:Y:S02]  /*7360*/  HFMA2 R12, -RZ, RZ, 0, 5.9604644775390625e-08 ;  /* 0x00000001ff0c7431 */ /* 0x000fe400000001ff */
[----:B------:R-:W-:Y:S02]  /*7370*/  IMAD.MOV.U32 R8, RZ, RZ, 0x192 ;  /* 0x00000192ff087424 */ /* 0x000fe400078e00ff */
[----:B------:R-:W-:Y:S01]  /*7380*/  IMAD.MOV.U32 R13, RZ, RZ, RZ ;  /* 0x000000ffff0d7224 */ /* 0x000fe200078e00ff */
[----:B------:R-:W5:Y:S01]  /*7390*/  LDCU.64 UR6, c[0x4][0x78] ;  /* 0x01000f00ff0677ac */ /* 0x000f620008000a00 */
[----:B------:R-:W2:Y:S01]  /*73a0*/  LDC.64 R14, c[0x4][R15] ;  /* 0x010000000f0e7b82 */ /* 0x000ea20000000a00 */
[----:B------:R-:W3:Y:S01]  /*73b0*/  LDCU.64 UR4, c[0x4][0x10] ;  /* 0x01000200ff0477ac */ /* 0x000ee20008000a00 */
[----:B-1----:R-:W-:Y:S01]  /*73c0*/  MOV R5, UR9 ;  /* 0x0000000900057c02 */ /* 0x002fe20008000f00 */
[----:B------:R-:W-:Y:S01]  /*73d0*/  IMAD.U32 R4, RZ, RZ, UR8 ;  /* 0x00000008ff047e24 */ /* 0x000fe2000f8e00ff */
[----:B-----5:R-:W-:Y:S01]  /*73e0*/  MOV R7, UR7 ;  /* 0x0000000700077c02 */ /* 0x020fe20008000f00 */
[----:B------:R-:W-:Y:S01]  /*73f0*/  IMAD.U32 R6, RZ, RZ, UR6 ;  /* 0x00000006ff067e24 */ /* 0x000fe2000f8e00ff */
[----:B---3--:R-:W-:Y:S01]  /*7400*/  MOV R11, UR5 ;  /* 0x00000005000b7c02 */ /* 0x008fe20008000f00 */
[----:B------:R-:W-:Y:S02]  /*7410*/  IMAD.U32 R10, RZ, RZ, UR4 ;  /* 0x00000004ff0a7e24 */ /* 0x000fe4000f8e00ff */
[----:B------:R-:W-:Y:S07]  /*7420*/  LEPC R20, `(.L_x_120) ;  /* 0x000000001014794e */ /* 0x000fee0000000000 */
[----:B--2-4-:R-:W-:Y:S05]  /*7430*/  CALL.ABS.NOINC R14 ;  /* 0x000000000e007343 */ /* 0x014fea0003c00000 */
.L_x_120:
[----:B------:R-:W-:Y:S05]  /*7440*/  WARPSYNC.ALL ;  /* 0x0000000000007948 */ /* 0x000fea0003800000 */
[C---:B------:R-:W-:Y:S01]  /*7450*/  R2UR UR4, R59.reuse ;  /* 0x000000003b0472ca */ /* 0x040fe200000e0000 */
[----:B------:R-:W-:Y:S05]  /*7460*/  VIADD R0, R59, 0x40 ;  /* 0x000000403b007836 */ /* 0x000fea0000000000 */
[----:B------:R-:W-:Y:S04]  /*7470*/  SHF.R.U32.HI R0, RZ, 0x15, R0 ;  /* 0x00000015ff007819 */ /* 0x000fe80000011600 */
[----:B------:R-:W-:Y:S03]  /*7480*/  LOP3.LUT P0, RZ, R0, 0x3, R103, 0x48, !PT ;  /* 0x0000000300ff7812 */ /* 0x000fe60007804867 */
[----:B------:R-:W1:Y:S10]  /*7490*/  LDTM.x16 R24, tmem[UR4] ;  /* 0x00000004001879ee */ /* 0x000e740008240000 */
[----:B-1----:R-:W-:Y:S05]  /*74a0*/  @!P0 BRA `(.L_x_121) ;  /* 0x0000000000408947 */ /* 0x002fea0003800000 */
        /* <DEDUP_REMOVED lines=16> */
.L_x_121:
[----:B------:R-:W-:Y:S05]  /*75b0*/  WARPSYNC.ALL ;  /* 0x0000000000007948 */ /* 0x000fea0003800000 */
[----:B------:R-:W-:Y:S11]  /*75c0*/  R2UR UR4, R59 ;  /* 0x000000003b0472ca */ /* 0x000ff600000e0000 */
[----:B------:R-:W-:Y:S02]  /*75d0*/  @!UPT UIADD3 URZ, UPT, UPT, URZ, URZ, URZ ;  /* 0x000000fffffff290 */ /* 0x000fe4000fffe0ff */
[----:B------:R-:W1:Y:S02]  /*75e0*/  LDTM.x16 R4, tmem[UR4+0x40] ;  /* 0x00004004000479ee */ /* 0x000e640008240000 */
[----:B-1----:R-:W-:Y:S01]  /*75f0*/  NOP ;  /* 0x0000000000007918 */ /* 0x002fe20000000000 */
.L_x_119:
[----:B---3--:R-:W-:Y:S01]  /*7600*/  SHF.L.U32 R20, R60, 0x10, RZ ;  /* 0x000000103c147819 */ /* 0x008fe200000006ff */
[----:B------:R-:W-:Y:S01]  /*7610*/  FMUL R0, R52, R24 ;  /* 0x0000001834007220 */ /* 0x000fe20000400000 */
[----:B------:R-:W-:Y:S01]  /*7620*/  ISETP.NE.AND P0, PT, R102, R2, PT ;  /* 0x000000026600720c */ /* 0x000fe20003f05270 */
[----:B------:R-:W-:Y:S01]  /*7630*/  FMUL R2, R52, R25 ;  /* 0x0000001934027220 */ /* 0x000fe20000400000 */
[----:B------:R-:W-:Y:S01]  /*7640*/  LOP3.LUT R21, R60, 0xffff0000, RZ, 0xc0, !PT ;  /* 0xffff00003c157812 */ /* 0x000fe200078ec0ff */
[----:B------:R-:W-:Y:S01]  /*7650*/  FFMA R0, R53, R20, R0 ;  /* 0x0000001435007223 */ /* 0x000fe20000000000 */
[C---:B------:R-:W-:Y:S01]  /*7660*/  SHF.L.U32 R22, R61.reuse, 0x10, RZ ;  /* 0x000000103d167819 */ /* 0x040fe200000006ff */
[----:B------:R-:W-:Y:S01]  /*7670*/  FMUL R3, R52, R26 ;  /* 0x0000001a34037220 */ /* 0x000fe20000400000 */
[----:B------:R-:W-:Y:S01]  /*7680*/  LOP3.LUT R23, R61, 0xffff0000, RZ, 0xc0, !PT ;  /* 0xffff00003d177812 */ /* 0x000fe200078ec0ff */
[C---:B------:R-:W-:Y:S01]  /*7690*/  FFMA R2, R53.reuse, R21, R2 ;  /* 0x0000001535027223 */ /* 0x040fe20000000002 */
[----:B------:R-:W-:Y:S01]  /*76a0*/  SHF.L.U32 R40, R62, 0x10, RZ ;  /* 0x000000103e287819 */ /* 0x000fe200000006ff */
[----:B------:R-:W-:Y:S01]  /*76b0*/  FMUL R20, R52, R27 ;  /* 0x0000001b34147220 */ /* 0x000fe20000400000 */
[----:B------:R-:W-:Y:S01]  /*76c0*/  LOP3.LUT R41, R62, 0xffff0000, RZ, 0xc0, !PT ;  /* 0xffff00003e297812 */ /* 0x000fe200078ec0ff */
[----:B------:R-:W-:Y:S01]  /*76d0*/  FFMA R3, R53, R22, R3 ;  /* 0x0000001635037223 */ /* 0x000fe20000000003 */
[----:B------:R-:W-:Y:S01]  /*76e0*/  F2FP.BF16.F32.PACK_AB R112, R2, R0 ;  /* 0x000000000270723e */ /* 0x000fe200000010ff */
[C---:B------:R-:W-:Y:S01]  /*76f0*/  FMUL R21, R52.reuse, R28 ;  /* 0x0000001c34157220 */ /* 0x040fe20000400000 */
[----:B------:R-:W-:Y:S01]  /*7700*/  LOP3.LUT R42, R77, 0xffff0000, RZ, 0xc0, !PT ;  /* 0xffff00004d2a7812 */ /* 0x000fe200078ec0ff */
[----:B------:R-:W-:Y:S01]  /*7710*/  FMUL R22, R52, R29 ;  /* 0x0000001d34167220 */ /* 0x000fe20000400000 */
[----:B------:R-:W-:Y:S01]  /*7720*/  SHF.L.U32 R54, R78, 0x10, RZ ;  /* 0x000000104e367819 */ /* 0x000fe200000006ff */
[----:B------:R-:W-:Y:S01]  /*7730*/  FFMA R20, R53, R23, R20 ;  /* 0x0000001735147223 */ /* 0x000fe20000000014 */
[----:B------:R-:W-:Y:S01]  /*7740*/  SHF.L.U32 R23, R63, 0x10, RZ ;  /* 0x000000103f177819 */ /* 0x000fe200000006ff */
[----:B------:R-:W-:Y:S01]  /*7750*/  FFMA R21, R53, R40, R21 ;  /* 0x0000002835157223 */ /* 0x000fe20000000015 */
[----:B------:R-:W-:Y:S01]  /*7760*/  LOP3.LUT R40, R63, 0xffff0000, RZ, 0xc0, !PT ;  /* 0xffff00003f287812 */ /* 0x000fe200078ec0ff */
[C---:B------:R-:W-:Y:S01]  /*7770*/  FFMA R22, R53.reuse, R41, R22 ;  /* 0x0000002935167223 */ /* 0x040fe20000000016 */
[----:B------:R-:W-:Y:S01]  /*7780*/  F2FP.BF16.F32.PACK_AB R113, R20, R3 ;  /* 0x000000031471723e */ /* 0x000fe200000010ff */
[----:B------:R-:W-:Y:S01]  /*7790*/  FMUL R0, R52, R30 ;  /* 0x0000001e34007220 */ /* 0x000fe20000400000 */
[----:B----4-:R-:W-:Y:S01]  /*77a0*/  LOP3.LUT R41, R66, 0xffff0000, RZ, 0xc0, !PT ;  /* 0xffff000042297812 */ /* 0x010fe200078ec0ff */
[----:B------:R-:W-:Y:S01]  /*77b0*/  FMUL R2, R52, R31 ;  /* 0x0000001f34027220 */ /* 0x000fe20000400000 */
[----:B------:R-:W-:Y:S01]  /*77c0*/  F2FP.BF16.F32.PACK_AB R114, R22, R21 ;  /* 0x000000151672723e */ /* 0x000fe200000010ff */
[C---:B------:R-:W-:Y:S01]  /*77d0*/  FFMA R0, R53.reuse, R23, R0 ;  /* 0x0000001735007223 */ /* 0x040fe20000000000 */
[C---:B------:R-:W-:Y:S01]  /*77e0*/  SHF.L.U32 R22, R64.reuse, 0x10, RZ ;  /* 0x0000001040167819 */ /* 0x040fe200000006ff */
[----:B------:R-:W-:Y:S01]  /*77f0*/  FFMA R2, R53, R40, R2 ;  /* 0x0000002835027223 */ /* 0x000fe20000000002 */
[----:B------:R-:W-:Y:S01]  /*7800*/  LOP3.LUT R23, R64, 0xffff0000, RZ, 0xc0, !PT ;  /* 0xffff000040177812 */ /* 0x000fe200078ec0ff */
[C---:B------:R-:W-:Y:S01]  /*7810*/  FMUL R3, R52.reuse, R32 ;  /* 0x0000002034037220 */ /* 0x040fe20000400000 */
[----:B------:R-:W-:Y:S01]  /*7820*/  SHF.L.U32 R40, R65, 0x10, RZ ;  /* 0x0000001041287819 */ /* 0x000fe200000006ff */
[----:B------:R-:W-:Y:S01]  /*7830*/  FMUL R20, R52, R33 ;  /* 0x0000002134147220 */ /* 0x000fe20000400000 */
[----:B------:R-:W-:Y:S01]  /*7840*/  F2FP.BF16.F32.PACK_AB R115, R2, R0 ;  /* 0x000000000273723e */ /* 0x000fe200000010ff */
[----:B------:R-:W-:Y:S01]  /*7850*/  FMUL R21, R52, R34 ;  /* 0x0000002234157220 */ /* 0x000fe20000400000 */
[----:B------:R-:W-:Y:S01]  /*7860*/  LOP3.LUT R55, R78, 0xffff0000, RZ, 0xc0, !PT ;  /* 0xffff00004e377812 */ /* 0x000fe200078ec0ff */
[----:B------:R-:W-:Y:S01]  /*7870*/  FFMA R3, R53, R22, R3 ;  /* 0x0000001635037223 */ /* 0x000fe20000000003 */
[----:B------:R-:W-:Y:S01]  /*7880*/  SHF.L.U32 R56, R79, 0x10, RZ ;  /* 0x000000104f387819 */ /* 0x000fe200000006ff */
[----:B------:R-:W-:Y:S01]  /*7890*/  FFMA R20, R53, R23, R20 ;  /* 0x0000001735147223 */ /* 0x000fe20000000014 */
[----:B------:R-:W-:Y:S01]  /*78a0*/  LOP3.LUT R23, R65, 0xffff0000, RZ, 0xc0, !PT ;  /* 0xffff000041177812 */ /* 0x000fe200078ec0ff */
[----:B------:R-:W-:Y:S01]  /*78b0*/  FFMA R21, R53, R40, R21 ;  /* 0x0000002835157223 */ /* 0x000fe20000000015 */
[----:B------:R-:W-:Y:S01]  /*78c0*/  SHF.L.U32 R40, R66, 0x10, RZ ;  /* 0x0000001042287819 */ /* 0x000fe200000006ff */
[----:B------:R-:W-:Y:S01]  /*78d0*/  FMUL R0, R52, R35 ;  /* 0x0000002334007220 */ /* 0x000fe20000400000 */
[----:B------:R-:W-:Y:S01]  /*78e0*/  F2FP.BF16.F32.PACK_AB R116, R20, R3 ;  /* 0x000000031474723e */ /* 0x000fe200000010ff */
[C---:B------:R-:W-:Y:S01]  /*78f0*/  FMUL R2, R52.reuse, R36 ;  /* 0x0000002434027220 */ /* 0x040fe20000400000 */
[----:B------:R-:W-:Y:S01]  /*7900*/  LOP3.LUT R57, R79, 0xffff0000, RZ, 0xc0, !PT ;  /* 0xffff00004f397812 */ /* 0x000fe200078ec0ff */
[----:B------:R-:W-:Y:S01]  /*7910*/  FMUL R22, R52, R37 ;  /* 0x0000002534167220 */ /* 0x000fe20000400000 */
[----:B------:R-:W-:Y:S01]  /*7920*/  ISETP.NE.AND P1, PT, R102, RZ, PT ;  /* 0x000000ff6600720c */ /* 0x000fe20003f25270 */
[----:B------:R-:W-:Y:S01]  /*7930*/  FFMA R0, R53, R23, R0 ;  /* 0x0000001735007223 */ /* 0x000fe20000000000 */
[----:B------:R-:W-:Y:S01]  /*7940*/  SHF.L.U32 R23, R67, 0x10, RZ ;  /* 0x0000001043177819 */ /* 0x000fe200000006ff */
[----:B------:R-:W-:Y:S01]  /*7950*/  FFMA R2, R53, R40, R2 ;  /* 0x0000002835027223 */ /* 0x000fe20000000002 */
[----:B------:R-:W-:Y:S01]  /*7960*/  LOP3.LUT R40, R67, 0xffff0000, RZ, 0xc0, !PT ;  /* 0xffff000043287812 */ /* 0x000fe200078ec0ff */
[----:B------:R1:W-:Y:S01]  /*7970*/  @!P0 STS.128 [R108+UR36+0x200], R112 ;  /* 0x000200706c008988 */ /* 0x0003e20008000c24 */
[----:B------:R-:W-:Y:S01]  /*7980*/  F2FP.BF16.F32.PACK_AB R117, R0, R21 ;  /* 0x000000150075723e */ /* 0x000fe200000010ff */
[C---:B------:R-:W-:Y:S01]  /*7990*/  FFMA R22, R53.reuse, R41, R22 ;  /* 0x0000002935167223 */ /* 0x040fe20000000016 */
[----:B------:R-:W-:Y:S01]  /*79a0*/  LOP3.LUT R41, R74, 0xffff0000, RZ, 0xc0, !PT ;  /* 0xffff00004a297812 */ /* 0x000fe200078ec0ff */
[C---:B------:R-:W-:Y:S01]  /*79b0*/  FMUL R3, R52.reuse, R38 ;  /* 0x0000002634037220 */ /* 0x040fe20000400000 */
[C---:B------:R-:W-:Y:S01]  /*79c0*/  FMUL R20, R52.reuse, R39 ;  /* 0x0000002734147220 */ /* 0x040fe20000400000 */
        /* <DEDUP_REMOVED lines=9> */
[C---:B------:R-:W-:Y:S01]  /*7a60*/  FFMA R0, R53.reuse, R22, R0 ;  /* 0x0000001635007223 */ /* 0x040fe20000000000 */
[C---:B------:R-:W-:Y:S01]  /*7a70*/  FFMA R2, R53.reuse, R23, R2 ;  /* 0x0000001735027223 */ /* 0x040fe20000000002 */
[----:B------:R-:W-:Y:S01]  /*7a80*/  F2FP.BF16.F32.PACK_AB R119, R20, R3 ;  /* 0x000000031477723e */ /* 0x000fe200000010ff */
[----:B------:R-:W-:Y:S01]  /*7a90*/  FFMA R21, R53, R40, R21 ;  /* 0x0000002835157223 */ /* 0x000fe20000000015 */
[----:B------:R-:W-:Y:S01]  /*7aa0*/  LOP3.LUT R23, R73, 0xffff0000, RZ, 0xc0, !PT ;  /* 0xffff000049177812 */ /* 0x000fe200078ec0ff */
[----:B------:R-:W-:Y:S01]  /*7ab0*/  FMUL R3, R52, R7 ;  /* 0x0000000734037220 */ /* 0x000fe20000400000 */
[----:B------:R-:W-:Y:S01]  /*7ac0*/  SHF.L.U32 R40, R74, 0x10, RZ ;  /* 0x000000104a287819 */ /* 0x000fe200000006ff */
[----:B------:R1:W-:Y:S01]  /*7ad0*/  @!P0 STS.128 [R107+0x200], R116 ;  /* 0x000200746b008388 */ /* 0x0003e20000000c00 */
[C---:B------:R-:W-:Y:S01]  /*7ae0*/  FMUL R20, R52.reuse, R8 ;  /* 0x0000000834147220 */ /* 0x040fe20000400000 */
[----:B------:R-:W-:Y:S01]  /*7af0*/  FMUL R22, R52, R9 ;  /* 0x0000000934167220 */ /* 0x000fe20000400000 */
[C---:B------:R-:W-:Y:S01]  /*7b00*/  FFMA R3, R53.reuse, R23, R3 ;  /* 0x0000001735037223 */ /* 0x040fe20000000003 */
[----:B------:R-:W-:Y:S01]  /*7b10*/  F2FP.BF16.F32.PACK_AB R120, R2, R0 ;  /* 0x000000000278723e */ /* 0x000fe200000010ff */
[----:B------:R-:W-:Y:S01]  /*7b20*/  FFMA R20, R53, R40, R20 ;  /* 0x0000002835147223 */ /* 0x000fe20000000014 */
[C---:B------:R-:W-:Y:S01]  /*7b30*/  SHF.L.U32 R23, R75.reuse, 0x10, RZ ;  /* 0x000000104b177819 */ /* 0x040fe200000006ff */
[C---:B------:R-:W-:Y:S01]  /*7b40*/  FMUL R0, R52.reuse, R10 ;  /* 0x0000000a34007220 */ /* 0x040fe20000400000 */
[----:B------:R-:W-:Y:S01]  /*7b50*/  LOP3.LUT R40, R75, 0xffff0000, RZ, 0xc0, !PT ;  /* 0xffff00004b287812 */ /* 0x000fe200078ec0ff */
[C---:B------:R-:W-:Y:S01]  /*7b60*/  FFMA R22, R53.reuse, R41, R22 ;  /* 0x0000002935167223 */ /* 0x040fe20000000016 */
[C---:B------:R-:W-:Y:S01]  /*7b70*/  FMUL R2, R52.reuse, R11 ;  /* 0x0000000b34027220 */ /* 0x040fe20000400000 */
[----:B------:R-:W-:Y:S01]  /*7b80*/  FFMA R0, R53, R23, R0 ;  /* 0x0000001735007223 */ /* 0x000fe20000000000 */
[----:B------:R-:W-:Y:S01]  /*7b90*/  F2FP.BF16.F32.PACK_AB R121, R3, R21 ;  /* 0x000000150379723e */ /* 0x000fe200000010ff */
[----:B------:R-:W-:Y:S01]  /*7ba0*/  FMUL R3, R52, R12 ;  /* 0x0000000c34037220 */ /* 0x000fe20000400000 */
[----:B------:R-:W-:Y:S01]  /*7bb0*/  FFMA R2, R53, R40, R2 ;  /* 0x0000002835027223 */ /* 0x000fe20000000002 */
[----:B------:R-:W-:Y:S01]  /*7bc0*/  SHF.L.U32 R23, R76, 0x10, RZ ;  /* 0x000000104c177819 */ /* 0x000fe200000006ff */
[----:B------:R-:W-:Y:S01]  /*7bd0*/  FMUL R21, R52, R14 ;  /* 0x0000000e34157220 */ /* 0x000fe20000400000 */
[----:B------:R-:W-:Y:S01]  /*7be0*/  F2FP.BF16.F32.PACK_AB R122, R22, R20 ;  /* 0x00000014167a723e */ /* 0x000fe200000010ff */
[----:B------:R-:W-:Y:S01]  /*7bf0*/  FMUL R20, R52, R13 ;  /* 0x0000000d34147220 */ /* 0x000fe20000400000 */
[----:B------:R-:W-:Y:S01]  /*7c00*/  LOP3.LUT R40, R76, 0xffff0000, RZ, 0xc0, !PT ;  /* 0xffff00004c287812 */ /* 0x000fe200078ec0ff */
[C---:B------:R-:W-:Y:S01]  /*7c10*/  FMUL R22, R52.reuse, R15 ;  /* 0x0000000f34167220 */ /* 0x040fe20000400000 */
[----:B------:R-:W-:Y:S01]  /*7c20*/  SHF.L.U32 R41, R77, 0x10, RZ ;  /* 0x000000104d297819 */ /* 0x000fe200000006ff */
[C---:B------:R-:W-:Y:S01]  /*7c30*/  FFMA R3, R53.reuse, R23, R3 ;  /* 0x0000001735037223 */ /* 0x040fe20000000003 */
[C---:B------:R-:W-:Y:S01]  /*7c40*/  FMUL R23, R52.reuse, R16 ;  /* 0x0000001034177220 */ /* 0x040fe20000400000 */
[C---:B------:R-:W-:Y:S01]  /*7c50*/  FFMA R20, R53.reuse, R40, R20 ;  /* 0x0000002835147223 */ /* 0x040fe20000000014 */
[C---:B------:R-:W-:Y:S01]  /*7c60*/  FMUL R40, R52.reuse, R17 ;  /* 0x0000001134287220 */ /* 0x040fe20000400000 */
[C---:B------:R-:W-:Y:S01]  /*7c70*/  FFMA R21, R53.reuse, R41, R21 ;  /* 0x0000002935157223 */ /* 0x040fe20000000015 */
[C---:B------:R-:W-:Y:S01]  /*7c80*/  FFMA R22, R53.reuse, R42, R22 ;  /* 0x0000002a35167223 */ /* 0x040fe20000000016 */
[C---:B------:R-:W-:Y:S01]  /*7c90*/  FMUL R41, R52.reuse, R18 ;  /* 0x0000001234297220 */ /* 0x040fe20000400000 */
[----:B------:R-:W-:Y:S01]  /*7ca0*/  FMUL R42, R52, R19 ;  /* 0x00000013342a7220 */ /* 0x000fe20000400000 */
[----:B------:R-:W-:Y:S01]  /*7cb0*/  F2FP.BF16.F32.PACK_AB R123, R2, R0 ;  /* 0x00000000027b723e */ /* 0x000fe200000010ff */
[C---:B------:R-:W-:Y:S01]  /*7cc0*/  FFMA R23, R53.reuse, R54, R23 ;  /* 0x0000003635177223 */ /* 0x040fe20000000017 */
[C---:B------:R-:W-:Y:S01]  /*7cd0*/  FFMA R40, R53.reuse, R55, R40 ;  /* 0x0000003735287223 */ /* 0x040fe20000000028 */
[C---:B------:R-:W-:Y:S01]  /*7ce0*/  FFMA R41, R53.reuse, R56, R41 ;  /* 0x0000003835297223 */ /* 0x040fe20000000029 */
[----:B------:R-:W-:Y:S01]  /*7cf0*/  FFMA R42, R53, R57, R42 ;  /* 0x00000039352a7223 */ /* 0x000fe2000000002a */
[----:B------:R1:W-:Y:S01]  /*7d00*/  @!P0 STS.128 [R108+UR36+0xa00], R120 ;  /* 0x000a00786c008988 */ /* 0x0003e20008000c24 */
[----:B------:R-:W-:Y:S02]  /*7d10*/  F2FP.BF16.F32.PACK_AB R21, R22, R21 ;  /* 0x000000151615723e */ /* 0x000fe400000010ff */
[----:B------:R-:W-:Y:S02]  /*7d20*/  F2FP.BF16.F32.PACK_AB R22, R40, R23 ;  /* 0x000000172816723e */ /* 0x000fe400000010ff */
[----:B------:R-:W-:Y:S02]  /*7d30*/  F2FP.BF16.F32.PACK_AB R20, R20, R3 ;  /* 0x000000031414723e */ /* 0x000fe400000010ff */
[----:B------:R-:W-:Y:S05]  /*7d40*/  F2FP.BF16.F32.PACK_AB R23, R42, R41 ;  /* 0x000000292a17723e */ /* 0x000fea00000010ff */
[----:B------:R1:W-:Y:S01]  /*7d50*/  @!P0 STS.128 [R107+0xa00], R20 ;  /* 0x000a00146b008388 */ /* 0x0003e20000000c00 */
[----:B------:R-:W-:Y:S01]  /*7d60*/  @!PT LDS RZ, [RZ] ;  /* 0x00000000fffff984 */ /* 0x000fe20000000800 */
[----:B------:R-:W-:Y:S01]  /*7d70*/  @!PT LDS RZ, [RZ] ;  /* 0x00000000fffff984 */ /* 0x000fe20000000800 */
[----:B------:R-:W-:Y:S01]  /*7d80*/  @!PT LDS RZ, [RZ] ;  /* 0x00000000fffff984 */ /* 0x000fe20000000800 */
[----:B------:R-:W-:Y:S01]  /*7d90*/  @!PT LDS RZ, [RZ] ;  /* 0x00000000fffff984 */ /* 0x000fe20000000800 */
[----:B------:R3:W-:Y:S07]  /*7da0*/  MEMBAR.ALL.CTA ;  /* 0x0000000000007992 */ /* 0x0007ee0000008000 */
[----:B---3--:R-:W3:Y:S01]  /*7db0*/  FENCE.VIEW.ASYNC.S ;  /* 0x00000000000073c6 */ /* 0x008ee20000000000 */
[----:B------:R-:W-:Y:S05]  /*7dc0*/  WARPSYNC.ALL ;  /* 0x0000000000007948 */ /* 0x000fea0003800000 */
[----:B------:R-:W-:Y:S01]  /*7dd0*/  BSSY.RECONVERGENT B0, `(.L_x_122) ;  /* 0x0000011000007945 */ /* 0x000fe20003800200 */
[----:B---3--:R-:W-:Y:S06]  /*7de0*/  BAR.SYNC.DEFER_BLOCKING 0x1, 0x80 ;  /* 0x0042000000007b1d */ /* 0x008fec0000010000 */
[----:B------:R-:W-:Y:S05]  /*7df0*/  @P1 BRA `(.L_x_123) ;  /* 0x0000000000381947 */ /* 0x000fea0003800000 */
[----:B------:R-:W-:Y:S02]  /*7e00*/  UIADD3 UR4, UPT, UPT, UR36, 0x200, URZ ;  /* 0x0000020024047890 */ /* 0x000fe4000fffe0ff */
[----:B------:R-:W-:Y:S01]  /*7e10*/  UIADD3 UR8, UP0, UPT, UR50, 0xa80, URZ ;  /* 0x00000a8032087890 */ /* 0x000fe2000ff1e0ff */
[----:B------:R-:W-:Y:S01]  /*7e20*/  UMOV UR43, UR44 ;  /* 0x0000002c002b7c82 */ /* 0x000fe20008000000 */
[----:B------:R-:W-:Y:S02]  /*7e30*/  UIADD3 UR5, UPT, UPT, UR41, 0x40, URZ ;  /* 0x0000004029057890 */ /* 0x000fe4000fffe0ff */
[----:B------:R-:W-:Y:S01]  /*7e40*/  MOV R92, UR4 ;  /* 0x00000004005c7c02 */ /* 0x000fe20008000f00 */
[----:B------:R-:W-:Y:S02]  /*7e50*/  UIADD3.X UR9, UPT, UPT, URZ, UR51, URZ, UP0, !UPT ;  /* 0x00000033ff097290 */ /* 0x000fe400087fe4ff */
[----:B------:R-:W-:Y:S01]  /*7e60*/  UIADD3 UR4, UPT, UPT, UR36, 0xa00, URZ ;  /* 0x00000a0024047890 */ /* 0x000fe2000fffe0ff */
[----:B------:R-:W-:Y:S01]  /*7e70*/  R2UR UR40, R92 ;  /* 0x000000005c2872ca */ /* 0x000fe200000e0000 */
[----:B------:R-:W-:Y:S01]  /*7e80*/  UMOV UR6, UR42 ;  /* 0x0000002a00067c82 */ /* 0x000fe20008000000 */
[----:B------:R-:W-:Y:S11]  /*7e90*/  UMOV UR7, UR44 ;  /* 0x0000002c00077c82 */ /* 0x000ff60008000000 */
[----:B------:R3:W-:Y:S01]  /*7ea0*/  UTMASTG.3D [UR40], [UR8] ;  /* 0x00000028080073b5 */ /* 0x0007e20008010000 */
[----:B------:R3:W-:Y:S01]  /*7eb0*/  UTMASTG.3D [UR4], [UR8] ;  /* 0x00000004080073b5 */ /* 0x0007e20008010000 */
[----:B------:R0:W-:Y:S01]  /*7ec0*/  UTMACMDFLUSH ;  /* 0x00000000000079b7 */ /* 0x0001e20000000000 */
[----:B---3--:R-:W-:Y:S04]  /*7ed0*/  DEPBAR.LE SB0, 0x1 ;  /* 0x000080400000791a */ /* 0x008fe80000000000 */
.L_x_123:
[----:B------:R-:W-:Y:S05]  /*7ee0*/  BSYNC.RECONVERGENT B0 ;  /* 0x0000000000007941 */ /* 0x000fea0003800200 */
.L_x_122:
[----:B------:R-:W-:Y:S01]  /*7ef0*/  BAR.SYNC.DEFER_BLOCKING 0x1, 0x80 ;  /* 0x0042000000007b1d */ /* 0x000fe20000010000 */
[----:B------:R-:W-:Y:S01]  /*7f00*/  ISETP.NE.AND P1, PT, R109, RZ, PT ;  /* 0x000000ff6d00720c */ /* 0x000fe20003f25270 */
[----:B------:R-:W-:Y:S01]  /*7f10*/  UISETP.NE.AND UP0, UPT, UR45, URZ, UPT ;  /* 0x000000ff2d00728c */ /* 0x000fe2000bf05270 */
[----:B------:R-:W-:Y:S11]  /*7f20*/  LEA R2, R68, UR36, 0x3 ;  /* 0x0000002444027c11 */ /* 0x000ff6000f8e18ff */
[----:B------:R-:W-:Y:S01]  /*7f30*/  @P1 SHF.L.U32 R3, RZ, 0x1f, RZ ;  /* 0x0000001fff031819 */ /* 0x000fe200000006ff */
[----:B------:R-:W-:Y:S06]  /*7f40*/  BRA.U !UP0, `(.L_x_124) ;  /* 0x0000000108247547 */ /* 0x000fec000b800000 */
[----:B-1----:R-:W-:Y:S01]  /*7f50*/  IMAD.U32 R20, RZ, RZ, UR56 ;  /* 0x00000038ff147e24 */ /* 0x002fe2000f8e00ff */
[----:B------:R-:W-:Y:S01]  /*7f60*/  MOV R0, UR37 ;  /* 0x0000002500007c02 */ /* 0x000fe20008000f00 */
[----:B------:R-:W-:Y:S03]  /*7f70*/  UIADD3 UR56, UPT, UPT, UR56, 0x1, URZ ;  /* 0x0000000138387890 */ /* 0x000fe6000fffe0ff */
[----:B------:R-:W-:Y:S01]  /*7f80*/  @P1 LEA R20, R20, UR36, 0x3 ;  /* 0x0000002414141c11 */ /* 0x000fe2000f8e18ff */
[----:B------:R-:W-:Y:S04]  /*7f90*/  UISETP.NE.AND UP0, UPT, UR56, 0x4, UPT ;  /* 0x000000043800788c */ /* 0x000fe8000bf05270 */
[----:B------:R-:W-:Y:S01]  /*7fa0*/  @P1 VIADD R20, R20, 0xe0 ;  /* 0x000000e014141836 */ /* 0x000fe20000000000 */
[----:B------:R-:W-:Y:S04]  /*7fb0*/  USEL UR56, UR56, URZ, UP0 ;  /* 0x000000ff38387287 */ /* 0x000fe80008000000 */
[----:B------:R-:W-:Y:S04]  /*7fc0*/  @P1 PRMT R0, R0, 0x654, R20 ;  /* 0x0000065400001816 */ /* 0x000fe80000000014 */
[----:B------:R3:W-:Y:S04]  /*7fd0*/  @P1 SYNCS.ARRIVE.TRANS64.RED.A1T0 RZ, [R0+URZ], RZ ;  /* 0x000000ff00ff19a7 */ /* 0x0007e800081004ff */
.L_x_124:
[----:B------:R-:W4:Y:S01]  /*7fe0*/  @P1 SYNCS.PHASECHK.TRANS64.TRYWAIT P0, [R2+URZ+0xc0], R3 ;  /* 0x0000c003020015a7 */ /* 0x000f2200080011ff */
[----:B------:R-:W-:Y:S01]  /*7ff0*/  BSSY B1, `(.L_x_125) ;  /* 0x0000014000017945 */ /* 0x000fe20003800000 */
[----:B----4-:R-:W-:Y:S03]  /*8000*/  @P1 SEL R70, RZ, 0x1, !P0 ;  /* 0x00000001ff461807 */ /* 0x010fe60004000000 */
[----:B------:R-:W-:Y:S05]  /*8010*/  @!P1 BRA `(.L_x_126) ;  /* 0x0000000000449947 */ /* 0x000fea0003800000 */
[----:B------:R-:W-:Y:S01]  /*8020*/  ISETP.NE.AND P1, PT, R71, RZ, PT ;  /* 0x000000ff4700720c */ /* 0x000fe20003f25270 */
[----:B------:R-:W-:Y:S01]  /*8030*/  BSSY B0, `(.L_x_127) ;  /* 0x0000009000007945 */ /* 0x000fe20003800000 */
[----:B------:R-:W-:Y:S11]  /*8040*/  ISETP.NE.AND P0, PT, R70, RZ, PT ;  /* 0x000000ff4600720c */ /* 0x000ff60003f05270 */
[----:B-1----:R-:W-:Y:S05]  /*8050*/  @P1 IMAD R20, R68, 0x1000, R108 ;  /* 0x0000100044141824 */ /* 0x002fea00078e026c */
[----:B------:R-:W-:Y:S05]  /*8060*/  @P1 IADD3 R3, PT, PT, R20, UR36, RZ ;  /* 0x0000002414031c10 */ /* 0x000fea000fffe0ff */
[----:B------:R-:W-:Y:S01]  /*8070*/  @P1 IMAD.IADD R3, R69, 0x1, R3 ;  /* 0x0000000145031824 */ /* 0x000fe200078e0203 */
[----:B------:R-:W-:Y:S06]  /*8080*/  @P0 BRA `(.L_x_128) ;  /* 0x00000000000c0947 */ /* 0x000fec0003800000 */
[----:B---3--:R-:W-:Y:S04]  /*8090*/  SHF.L.U32 R0, RZ, 0x1f, RZ ;  /* 0x0000001fff007819 */ /* 0x008fe800000006ff */
[----:B------:R-:W1:Y:S02]  /*80a0*/  SYNCS.PHASECHK.TRANS64.TRYWAIT P0, [R2+URZ+0xc0], R0 ;  /* 0x0000c000020075a7 */ /* 0x000e6400080011ff */
[----:B-1----:R-:W-:Y:S05]  /*80b0*/  @!P0 BRA `(.L_x_129) ;  /* 0x0000007400c08947 */ /* 0x002fea0003800000 */
.L_x_128:
[----:B------:R-:W-:Y:S05]  /*80c0*/  BSYNC B0 ;  /* 0x0000000000007941 */ /* 0x000fea0003800000 */
.L_x_127:
[----:B------:R-:W-:Y:S02]  /*80d0*/  ISETP.NE.AND P0, PT, R71, RZ, PT ;  /* 0x000000ff4700720c */ /* 0x000fe40003f05270 */
[----:B------:R-:W-:Y:S11]  /*80e0*/  IADD3 R68, PT, PT, R68, 0x1, RZ ;  /* 0x0000000144447810 */ /* 0x000ff60007ffe0ff */
[----:B------:R4:W1:Y:S04]  /*80f0*/  @P0 LDS.128 R60, [R20+UR36+0x200] ;  /* 0x00020024143c0984 */ /* 0x0008680008000c00 */
[----:B------:R4:W1:Y:S04]  /*8100*/  @P0 LDS.128 R72, [R20+UR36+0xa00] ;  /* 0x000a002414480984 */ /* 0x0008680008000c00 */
[----:B------:R4:W1:Y:S04]  /*8110*/  @P0 LDS.128 R64, [R3+0x200] ;  /* 0x0002000003400984 */ /* 0x0008680000000c00 */
[----:B------:R4:W1:Y:S02]  /*8120*/  @P0 LDS.128 R76, [R3+0xa00] ;  /* 0x000a0000034c0984 */ /* 0x0008640000000c00 */
.L_x_126:
[----:B------:R-:W-:Y:S05]  /*8130*/  BSYNC B1 ;  /* 0x0000000000017941 */ /* 0x000fea0003800000 */
.L_x_125:
[----:B----4-:R-:W-:Y:S05]  /*8140*/  VIADD R3, R59, 0x400000 ;  /* 0x004000003b037836 */ /* 0x010fea0000000000 */
[----:B-1-3--:R-:W-:Y:S04]  /*8150*/  SHF.R.U32.HI R0, RZ, 0x15, R3 ;  /* 0x00000015ff007819 */ /* 0x00afe80000011603 */
[----:B------:R-:W-:Y:S04]  /*8160*/  LOP3.LUT R22, R0, 0x3, RZ, 0xc0, !PT ;  /* 0x0000000300167812 */ /* 0x000fe800078ec0ff */
[----:B------:R-:W-:Y:S11]  /*8170*/  ISETP.NE.AND P0, PT, R102, R22, PT ;  /* 0x000000166600720c */ /* 0x000ff60003f05270 */
[----:B------:R-:W-:Y:S02]  /*8180*/  @!UPT UIADD3 URZ, UPT, UPT, URZ, URZ, URZ ;  /* 0x000000fffffff290 */ /* 0x000fe4000fffe0ff */
[----:B------:R-:W-:Y:S05]  /*8190*/  @P0 BRA `(.L_x_130) ;  /* 0x0000000000bc0947 */ /* 0x000fea0003800000 */
[----:B------:R-:W-:Y:S02]  /*81a0*/  LOP3.LUT P0, RZ, R0, 0x3, R103, 0x48, !PT ;  /* 0x0000000300ff7812 */ /* 0x000fe40007804867 */
[----:B------:R-:W-:Y:S11]  /*81b0*/  MOV R2, R3 ;  /* 0x0000000300027202 */ /* 0x000ff60000000f00 */
[----:B------:R-:W-:Y:S05]  /*81c0*/  @!P0 BRA `(.L_x_131) ;  /* 0x0000000000408947 */ /* 0x000fea0003800000 */
[----:B------:R-:W1:Y:S01]  /*81d0*/  LDCU.64 UR8, c[0x4][0x70] ;  /* 0x01000e00ff0877ac */ /* 0x000e620008000a00 */
[----:B------:R-:W-:Y:S01]  /*81e0*/  MOV R15, 0x0 ;  /* 0x00000000000f7802 */ /* 0x000fe20000000f00 */
[----:B------:R-:W-:Y:S02]  /*81f0*/  HFMA2 R12, -RZ, RZ, 0, 5.9604644775390625e-08 ;  /* 0x00000001ff0c7431 */ /* 0x000fe400000001ff */
[----:B------:R-:W-:Y:S02]  /*8200*/  IMAD.MOV.U32 R8, RZ, RZ, 0x192 ;  /* 0x00000192ff087424 */ /* 0x000fe400078e00ff */
[----:B------:R-:W-:Y:S01]  /*8210*/  IMAD.MOV.U32 R13, RZ, RZ, RZ ;  /* 0x000000ffff0d7224 */ /* 0x000fe200078e00ff */
[----:B------:R-:W3:Y:S01]  /*8220*/  LDCU.64 UR6, c[0x4][0x78] ;  /* 0x01000f00ff0677ac */ /* 0x000ee20008000a00 */
[----:B------:R-:W4:Y:S01]  /*8230*/  LDC.64 R14, c[0x4][R15] ;  /* 0x010000000f0e7b82 */ /* 0x000f220000000a00 */
[----:B------:R-:W5:Y:S01]  /*8240*/  LDCU.64 UR4, c[0x4][0x10] ;  /* 0x01000200ff0477ac */ /* 0x000f620008000a00 */
[----:B-1----:R-:W-:Y:S01]  /*8250*/  MOV R5, UR9 ;  /* 0x0000000900057c02 */ /* 0x002fe20008000f00 */
[----:B------:R-:W-:Y:S01]  /*8260*/  IMAD.U32 R4, RZ, RZ, UR8 ;  /* 0x00000008ff047e24 */ /* 0x000fe2000f8e00ff */
[----:B---3--:R-:W-:Y:S01]  /*8270*/  MOV R7, UR7 ;  /* 0x0000000700077c02 */ /* 0x008fe20008000f00 */
[----:B------:R-:W-:Y:S01]  /*8280*/  IMAD.U32 R6, RZ, RZ, UR6 ;  /* 0x00000006ff067e24 */ /* 0x000fe2000f8e00ff */
[----:B-----5:R-:W-:Y:S01]  /*8290*/  MOV R11, UR5 ;  /* 0x00000005000b7c02 */ /* 0x020fe20008000f00 */
[----:B------:R-:W-:Y:S02]  /*82a0*/  IMAD.U32 R10, RZ, RZ, UR4 ;  /* 0x00000004ff0a7e24 */ /* 0x000fe4000f8e00ff */
[----:B------:R-:W-:Y:S07]  /*82b0*/  LEPC R20, `(.L_x_131) ;  /* 0x000000001014794e */ /* 0x000fee0000000000 */
[----:B--2-4-:R-:W-:Y:S05]  /*82c0*/  CALL.ABS.NOINC R14 ;  /* 0x000000000e007343 */ /* 0x014fea0003c00000 */
.L_x_131:
        /* <DEDUP_REMOVED lines=23> */
.L_x_132:
[----:B------:R-:W-:Y:S05]  /*8440*/  WARPSYNC.ALL ;  /* 0x0000000000007948 */ /* 0x000fea0003800000 */
[----:B------:R-:W-:Y:S11]  /*8450*/  R2UR UR4, R2 ;  /* 0x00000000020472ca */ /* 0x000ff600000e0000 */
[----:B------:R-:W-:Y:S02]  /*8460*/  @!UPT UIADD3 URZ, UPT, UPT, URZ, URZ, URZ ;  /* 0x000000fffffff290 */ /* 0x000fe4000fffe0ff */
[----:B------:R-:W1:Y:S02]  /*8470*/  LDTM.x16 R4, tmem[UR4+0x40] ;  /* 0x00004004000479ee */ /* 0x000e640008240000 */
[----:B-1----:R-:W-:Y:S01]  /*8480*/  NOP ;  /* 0x0000000000007918 */ /* 0x002fe20000000000 */
.L_x_130:
[----:B------:R-:W-:Y:S01]  /*8490*/  ISETP.NE.AND P2, PT, R109, RZ, PT ;  /* 0x000000ff6d00720c */ /* 0x000fe20003f45270 */
[----:B------:R-:W-:Y:S01]  /*84a0*/  FMUL R0, R52, R24 ;  /* 0x0000001834007220 */ /* 0x000fe20000400000 */
[----:B------:R-:W-:Y:S01]  /*84b0*/  SHF.L.U32 R3, R60, 0x10, RZ ;  /* 0x000000103c037819 */ /* 0x000fe200000006ff */
[----:B------:R-:W-:Y:S01]  /*84c0*/  FMUL R2, R52, R25 ;  /* 0x0000001934027220 */ /* 0x000fe20000400000 */
[----:B------:R-:W-:Y:S02]  /*84d0*/  LOP3.LUT R20, R60, 0xffff0000, RZ, 0xc0, !PT ;  /* 0xffff00003c147812 */ /* 0x000fe400078ec0ff */
[----:B------:R-:W-:Y:S01]  /*84e0*/  SHF.L.U32 R21, R61, 0x10, RZ ;  /* 0x000000103d157819 */ /* 0x000fe200000006ff */
[C---:B------:R-:W-:Y:S01]  /*84f0*/  FFMA R0, R53.reuse, R3, R0 ;  /* 0x0000000335007223 */ /* 0x040fe20000000000 */
[----:B------:R-:W-:Y:S01]  /*8500*/  ISETP.NE.AND P1, PT, R102, R22, PT ;  /* 0x000000166600720c */ /* 0x000fe20003f25270 */
[C---:B------:R-:W-:Y:S01]  /*8510*/  FFMA R2, R53.reuse, R20, R2 ;  /* 0x0000001435027223 */ /* 0x040fe20000000002 */
[----:B------:R-:W-:Y:S01]  /*8520*/  MOV R20, UR56 ;  /* 0x0000003800147c02 */ /* 0x000fe20008000f00 */
[----:B------:R-:W-:Y:S01]  /*8530*/  FMUL R3, R52, R26 ;  /* 0x0000001a34037220 */ /* 0x000fe20000400000 */
[----:B------:R-:W-:Y:S02]  /*8540*/  SHF.L.U32 R22, R62, 0x10, RZ ;  /* 0x000000103e167819 */ /* 0x000fe400000006ff */
[----:B------:R-:W-:Y:S01]  /*8550*/  @P2 LEA R20, R20, UR36, 0x3 ;  /* 0x0000002414142c11 */ /* 0x000fe2000f8e18ff */
[----:B------:R-:W-:Y:S01]  /*8560*/  FFMA R3, R53, R21, R3 ;  /* 0x0000001535037223 */ /* 0x000fe20000000003 */
[----:B------:R-:W-:Y:S01]  /*8570*/  F2FP.BF16.F32.PACK_AB R112, R2, R0 ;  /* 0x000000000270723e */ /* 0x000fe200000010ff */
[C---:B------:R-:W-:Y:S01]  /*8580*/  FMUL R0, R52.reuse, R27 ;  /* 0x0000001b34007220 */ /* 0x040fe20000400000 */
[----:B------:R-:W-:Y:S01]  /*8590*/  LOP3.LUT R21, R61, 0xffff0000, RZ, 0xc0, !PT ;  /* 0xffff00003d157812 */ /* 0x000fe200078ec0ff */
[----:B------:R-:W-:Y:S01]  /*85a0*/  FMUL R2, R52, R28 ;  /* 0x0000001c34027220 */ /* 0x000fe20000400000 */
[----:B------:R-:W-:Y:S01]  /*85b0*/  @P2 IADD3 R40, PT, PT, R20, 0xe0, RZ ;  /* 0x000000e014282810 */ /* 0x000fe20007ffe0ff */
[----:B------:R-:W-:Y:S01]  /*85c0*/  FMUL R20, R52, R29 ;  /* 0x0000001d34147220 */ /* 0x000fe20000400000 */
[----:B------:R-:W-:Y:S01]  /*85d0*/  LOP3.LUT R23, R62, 0xffff0000, RZ, 0xc0, !PT ;  /* 0xffff00003e177812 */ /* 0x000fe200078ec0ff */
[C---:B------:R-:W-:Y:S01]  /*85e0*/  FFMA R0, R53.reuse, R21, R0 ;  /* 0x0000001535007223 */ /* 0x040fe20000000000 */
[----:B------:R-:W-:Y:S01]  /*85f0*/  MOV R110, UR37 ;  /* 0x00000025006e7c02 */ /* 0x000fe20008000f00 */
[C---:B------:R-:W-:Y:S01]  /*8600*/  FFMA R2, R53.reuse, R22, R2 ;  /* 0x0000001635027223 */ /* 0x040fe20000000002 */
[----:B------:R-:W-:Y:S01]  /*8610*/  LOP3.LUT R41, R66, 0xffff0000, RZ, 0xc0, !PT ;  /* 0xffff000042297812 */ /* 0x000fe200078ec0ff */
[----:B------:R-:W-:Y:S01]  /*8620*/  FFMA R20, R53, R23, R20 ;  /* 0x0000001735147223 */ /* 0x000fe20000000014 */
[----:B------:R-:W-:Y:S01]  /*8630*/  @P2 PRMT R110, R110, 0x654, R40 ;  /* 0x000006546e6e2816 */ /* 0x000fe20000000028 */
[C---:B------:R-:W-:Y:S01]  /*8640*/  FMUL R21, R52.reuse, R30 ;  /* 0x0000001e34157220 */ /* 0x040fe20000400000 */
[C---:B------:R-:W-:Y:S01]  /*8650*/  SHF.L.U32 R23, R63.reuse, 0x10, RZ ;  /* 0x000000103f177819 */ /* 0x040fe200000006ff */
[----:B------:R-:W-:Y:S01]  /*8660*/  FMUL R22, R52, R31 ;  /* 0x0000001f34167220 */ /* 0x000fe20000400000 */
[----:B------:R-:W-:Y:S02]  /*8670*/  LOP3.LUT R40, R63, 0xffff0000, RZ, 0xc0, !PT ;  /* 0xffff00003f287812 */ /* 0x000fe400078ec0ff */
[----:B------:R-:W-:Y:S01]  /*8680*/  F2FP.BF16.F32.PACK_AB R114, R20, R2 ;  /* 0x000000021472723e */ /* 0x000fe200000010ff */
[C---:B------:R-:W-:Y:S01]  /*8690*/  FFMA R21, R53.reuse, R23, R21 ;  /* 0x0000001735157223 */ /* 0x040fe20000000015 */
[----:B------:R-:W-:Y:S01]  /*86a0*/  F2FP.BF16.F32.PACK_AB R113, R0, R3 ;  /* 0x000000030071723e */ /* 0x000fe200000010ff */
[----:B------:R-:W-:Y:S01]  /*86b0*/  FFMA R22, R53, R40, R22 ;  /* 0x0000002835167223 */ /* 0x000fe20000000016 */
[----:B------:R-:W-:Y:S01]  /*86c0*/  SHF.L.U32 R20, R64, 0x10, RZ ;  /* 0x0000001040147819 */ /* 0x000fe200000006ff */
[----:B------:R-:W-:Y:S01]  /*86d0*/  FMUL R0, R52, R32 ;  /* 0x0000002034007220 */ /* 0x000fe20000400000 */
[----:B------:R-:W-:Y:S01]  /*86e0*/  LOP3.LUT R23, R64, 0xffff0000, RZ, 0xc0, !PT ;  /* 0xffff000040177812 */ /* 0x000fe200078ec0ff */
[C---:B------:R-:W-:Y:S01]  /*86f0*/  FMUL R2, R52.reuse, R33 ;  /* 0x0000002134027220 */ /* 0x040fe20000400000 */
[----:B------:R-:W-:Y:S01]  /*8700*/  SHF.L.U32 R40, R65, 0x10, RZ ;  /* 0x0000001041287819 */ /* 0x000fe200000006ff */
[----:B------:R-:W-:Y:S01]  /*8710*/  FMUL R3, R52, R34 ;  /* 0x0000002234037220 */ /* 0x000fe20000400000 */
[----:B------:R-:W-:Y:S01]  /*8720*/  F2FP.BF16.F32.PACK_AB R115, R22, R21 ;  /* 0x000000151673723e */ /* 0x000fe200000010ff */
[----:B------:R-:W-:Y:S01]  /*8730*/  FFMA R0, R53, R20, R0 ;  /* 0x0000001435007223 */ /* 0x000fe20000000000 */
[----:B------:R-:W-:Y:S01]  /*8740*/  LOP3.LUT R42, R77, 0xffff0000, RZ, 0xc0, !PT ;  /* 0xffff00004d2a7812 */ /* 0x000fe200078ec0ff */
[----:B------:R-:W-:Y:S01]  /*8750*/  FFMA R2, R53, R23, R2 ;  /* 0x0000001735027223 */ /* 0x000fe20000000002 */
[----:B------:R-:W-:Y:S01]  /*8760*/  LOP3.LUT R23, R65, 0xffff0000, RZ, 0xc0, !PT ;  /* 0xffff000041177812 */ /* 0x000fe200078ec0ff */
[C---:B------:R-:W-:Y:S01]  /*8770*/  FFMA R3, R53.reuse, R40, R3 ;  /* 0x0000002835037223 */ /* 0x040fe20000000003 */
[----:B------:R-:W-:Y:S01]  /*8780*/  SHF.L.U32 R40, R66, 0x10, RZ ;  /* 0x0000001042287819 */ /* 0x000fe200000006ff */
[----:B------:R-:W-:Y:S01]  /*8790*/  FMUL R20, R52, R35 ;  /* 0x0000002334147220 */ /* 0x000fe20000400000 */
[----:B------:R-:W-:Y:S01]  /*87a0*/  F2FP.BF16.F32.PACK_AB R116, R2, R0 ;  /* 0x000000000274723e */ /* 0x000fe200000010ff */
[----:B------:R-:W-:Y:S01]  /*87b0*/  FMUL R21, R52, R36 ;  /* 0x0000002434157220 */ /* 0x000fe20000400000 */
[----:B------:R-:W-:Y:S01]  /*87c0*/  SHF.L.U32 R54, R78, 0x10, RZ ;  /* 0x000000104e367819 */ /* 0x000fe200000006ff */
[----:B------:R-:W-:Y:S01]  /*87d0*/  FMUL R22, R52, R37 ;  /* 0x0000002534167220 */ /* 0x000fe20000400000 */
[----:B------:R-:W-:Y:S01]  /*87e0*/  LOP3.LUT R55, R78, 0xffff0000, RZ, 0xc0, !PT ;  /* 0xffff00004e377812 */ /* 0x000fe200078ec0ff */
[----:B------:R-:W-:Y:S01]  /*87f0*/  FFMA R20, R53, R23, R20 ;  /* 0x0000001735147223 */ /* 0x000fe20000000014 */
[----:B------:R-:W-:Y:S01]  /*8800*/  SHF.L.U32 R23, R67, 0x10, RZ ;  /* 0x0000001043177819 */ /* 0x000fe200000006ff */
[----:B------:R-:W-:Y:S01]  /*8810*/  FFMA R21, R53, R40, R21 ;  /* 0x0000002835157223 */ /* 0x000fe20000000015 */
[----:B------:R-:W-:Y:S01]  /*8820*/  LOP3.LUT R40, R67, 0xffff0000, RZ, 0xc0, !PT ;  /* 0xffff000043287812 */ /* 0x000fe200078ec0ff */
[C---:B------:R-:W-:Y:S01]  /*8830*/  FFMA R22, R53.reuse, R41, R22 ;  /* 0x0000002935167223 */ /* 0x040fe20000000016 */
[----:B------:R-:W-:Y:S01]  /*8840*/  F2FP.BF16.F32.PACK_AB R117, R20, R3 ;  /* 0x000000031475723e */ /* 0x000fe200000010ff */
[----:B------:R-:W-:Y:S01]  /*8850*/  FMUL R0, R52, R38 ;  /* 0x0000002634007220 */ /* 0x000fe20000400000 */
[----:B------:R-:W-:Y:S01]  /*8860*/  LOP3.LUT R41, R74, 0xffff0000, RZ, 0xc0, !PT ;  /* 0xffff00004a297812 */ /* 0x000fe200078ec0ff */
[----:B------:R-:W-:Y:S01]  /*8870*/  FMUL R2, R52, R39 ;  /* 0x0000002734027220 */ /* 0x000fe20000400000 */
[----:B------:R-:W-:Y:S01]  /*8880*/  F2FP.BF16.F32.PACK_AB R118, R22, R21 ;  /* 0x000000151676723e */ /* 0x000fe200000010ff */
[----:B------:R1:W-:Y:S01]  /*8890*/  @!P1 STS.128 [R108+UR36+0x1200], R112 ;  /* 0x001200706c009988 */ /* 0x0003e20008000c24 */
[C---:B------:R-:W-:Y:S01]  /*88a0*/  SHF.L.U32 R22, R72.reuse, 0x10, RZ ;  /* 0x0000001048167819 */ /* 0x040fe200000006ff */
[C---:B------:R-:W-:Y:S01]  /*88b0*/  FFMA R0, R53.reuse, R23, R0 ;  /* 0x0000001735007223 */ /* 0x040fe20000000000 */
[----:B------:R-:W-:Y:S01]  /*88c0*/  LOP3.LUT R23, R72, 0xffff0000, RZ, 0xc0, !PT ;  /* 0xffff000048177812 */ /* 0x000fe200078ec0ff */
[----:B------:R-:W-:Y:S01]  /*88d0*/  FFMA R2, R53, R40, R2 ;  /* 0x0000002835027223 */ /* 0x000fe20000000002 */
[----:B------:R-:W-:Y:S01]  /*88e0*/  SHF.L.U32 R40, R73, 0x10, RZ ;  /* 0x0000001049287819 */ /* 0x000fe200000006ff */
[C---:B------:R-:W-:Y:S01]  /*88f0*/  FMUL R3, R52.reuse, R4 ;  /* 0x0000000434037220 */ /* 0x040fe20000400000 */
[C---:B------:R-:W-:Y:S01]  /*8900*/  SHF.L.U32 R56, R79.reuse, 0x10, RZ ;  /* 0x000000104f387819 */ /* 0x040fe200000006ff */
[----:B------:R-:W-:Y:S01]  /*8910*/  FMUL R20, R52, R5 ;  /* 0x0000000534147220 */ /* 0x000fe20000400000 */
[----:B------:R-:W-:Y:S01]  /*8920*/  F2FP.BF16.F32.PACK_AB R119, R2, R0 ;  /* 0x000000000277723e */ /* 0x000fe200000010ff */
[----:B------:R-:W-:Y:S01]  /*8930*/  FMUL R21, R52, R6 ;  /* 0x0000000634157220 */ /* 0x000fe20000400000 */
[----:B------:R-:W-:Y:S01]  /*8940*/  LOP3.LUT R57, R79, 0xffff0000, RZ, 0xc0, !PT ;  /* 0xffff00004f397812 */ /* 0x000fe200078ec0ff */
[C---:B------:R-:W-:Y:S01]  /*8950*/  FFMA R3, R53.reuse, R22, R3 ;  /* 0x0000001635037223 */ /* 0x040fe20000000003 */
[----:B------:R-:W-:Y:S01]  /*8960*/  FFMA R20, R53, R23, R20 ;  /* 0x0000001735147223 */ /* 0x000fe20000000014 */
[----:B------:R1:W-:Y:S01]  /*8970*/  @!P1 STS.128 [R107+0x1200], R116 ;  /* 0x001200746b009388 */ /* 0x0003e20000000c00 */
[----:B------:R-:W-:Y:S01]  /*8980*/  LOP3.LUT R23, R73, 0xffff0000, RZ, 0xc0, !PT ;  /* 0xffff000049177812 */ /* 0x000fe200078ec0ff */
[C---:B------:R-:W-:Y:S01]  /*8990*/  FFMA R21, R53.reuse, R40, R21 ;  /* 0x0000002835157223 */ /* 0x040fe20000000015 */
[----:B------:R-:W-:Y:S01]  /*89a0*/  SHF.L.U32 R40, R74, 0x10, RZ ;  /* 0x000000104a287819 */ /* 0x000fe200000006ff */
[----:B------:R-:W-:Y:S01]  /*89b0*/  FMUL R0, R52, R7 ;  /* 0x0000000734007220 */ /* 0x000fe20000400000 */
[----:B------:R-:W-:Y:S01]  /*89c0*/  F2FP.BF16.F32.PACK_AB R120, R20, R3 ;  /* 0x000000031478723e */ /* 0x000fe200000010ff */
[----:B------:R-:W-:Y:S01]  /*89d0*/  FMUL R2, R52, R8 ;  /* 0x0000000834027220 */ /* 0x000fe20000400000 */
[----:B------:R-:W-:Y:S01]  /*89e0*/  ISETP.NE.AND P0, PT, R102, RZ, PT ;  /* 0x000000ff6600720c */ /* 0x000fe20003f05270 */
[C---:B------:R-:W-:Y:S01]  /*89f0*/  FMUL R22, R52.reuse, R9 ;  /* 0x0000000934167220 */ /* 0x040fe20000400000 */
[C---:B------:R-:W-:Y:S01]  /*8a00*/  FFMA R0, R53.reuse, R23, R0 ;  /* 0x0000001735007223 */ /* 0x040fe20000000000 */
[----:B------:R-:W-:Y:S01]  /*8a10*/  FFMA R2, R53, R40, R2 ;  /* 0x0000002835027223 */ /* 0x000fe20000000002 */
[C---:B------:R-:W-:Y:S01]  /*8a20*/  SHF.L.U32 R23, R75.reuse, 0x10, RZ ;  /* 0x000000104b177819 */ /* 0x040fe200000006ff */
[C---:B------:R-:W-:Y:S01]  /*8a30*/  FMUL R3, R52.reuse, R10 ;  /* 0x0000000a34037220 */ /* 0x040fe20000400000 */
[----:B------:R-:W-:Y:S01]  /*8a40*/  LOP3.LUT R40, R75, 0xffff0000, RZ, 0xc0, !PT ;  /* 0xffff00004b287812 */ /* 0x000fe200078ec0ff */
[C---:B------:R-:W-:Y:S01]  /*8a50*/  FFMA R22, R53.reuse, R41, R22 ;  /* 0x0000002935167223 */ /* 0x040fe20000000016 */
[----:B------:R-:W-:Y:S01]  /*8a60*/  FMUL R20, R52, R11 ;  /* 0x0000000b34147220 */ /* 0x000fe20000400000 */
[C---:B------:R-:W-:Y:S01]  /*8a70*/  FFMA R3, R53.reuse, R23, R3 ;  /* 0x0000001735037223 */ /* 0x040fe20000000003 */
        /* <DEDUP_REMOVED lines=27> */
[----:B------:R-:W-:Y:S02]  /*8c30*/  F2FP.BF16.F32.PACK_AB R23, R42, R41 ;  /* 0x000000292a17723e */ /* 0x000fe400000010ff */
[----:B------:R-:W-:Y:S02]  /*8c40*/  LEA R0, R68, UR36, 0x3 ;  /* 0x0000002444007c11 */ /* 0x000fe4000f8e18ff */
[----:B------:R-:W-:Y:S01]  /*8c50*/  @P2 SHF.L.U32 R2, RZ, 0x1f, RZ ;  /* 0x0000001fff022819 */ /* 0x000fe200000006ff */
[----:B------:R1:W-:Y:S01]  /*8c60*/  @!P1 STS.128 [R107+0x1a00], R20 ;  /* 0x001a00146b009388 */ /* 0x0003e20000000c00 */
[----:B------:R-:W-:Y:S01]  /*8c70*/  @!PT LDS RZ, [RZ] ;  /* 0x00000000fffff984 */ /* 0x000fe20000000800 */
[----:B------:R-:W-:Y:S01]  /*8c80*/  @!PT LDS RZ, [RZ] ;  /* 0x00000000fffff984 */ /* 0x000fe20000000800 */
[----:B------:R-:W-:Y:S01]  /*8c90*/  @!PT LDS RZ, [RZ] ;  /* 0x00000000fffff984 */ /* 0x000fe20000000800 */
[----:B------:R-:W-:Y:S01]  /*8ca0*/  @!PT LDS RZ, [RZ] ;  /* 0x00000000fffff984 */ /* 0x000fe20000000800 */
[----:B------:R3:W-:Y:S07]  /*8cb0*/  MEMBAR.ALL.CTA ;  /* 0x0000000000007992 */ /* 0x0007ee0000008000 */
[----:B---3--:R-:W3:Y:S02]  /*8cc0*/  FENCE.VIEW.ASYNC.S ;  /* 0x00000000000073c6 */ /* 0x008ee40000000000 */
[----:B------:R-:W-:Y:S05]  /*8cd0*/  WARPSYNC.ALL ;  /* 0x0000000000007948 */ /* 0x000fea0003800000 */
[----:B------:R-:W-:Y:S01]  /*8ce0*/  BSSY.RECONVERGENT B0, `(.L_x_133) ;  /* 0x0000011000007945 */ /* 0x000fe20003800200 */
[----:B---3--:R-:W-:Y:S06]  /*8cf0*/  BAR.SYNC.DEFER_BLOCKING 0x1, 0x80 ;  /* 0x0042000000007b1d */ /* 0x008fec0000010000 */
[----:B------:R-:W-:Y:S05]  /*8d00*/  @P0 BRA `(.L_x_134) ;  /* 0x0000000000380947 */ /* 0x000fea0003800000 */
[----:B------:R-:W-:Y:S02]  /*8d10*/  UIADD3 UR12, UP0, UPT, UR50, 0xa80, URZ ;  /* 0x00000a80320c7890 */ /* 0x000fe4000ff1e0ff */
[----:B------:R-:W-:Y:S02]  /*8d20*/  UIADD3 UR10, UPT, UPT, UR42, 0x40, URZ ;  /* 0x000000402a0a7890 */ /* 0x000fe4000fffe0ff */
[----:B------:R-:W-:Y:S02]  /*8d30*/  UIADD3 UR8, UPT, UPT, UR36, 0x1200, URZ ;  /* 0x0000120024087890 */ /* 0x000fe4000fffe0ff */
[----:B------:R-:W-:Y:S01]  /*8d40*/  UIADD3.X UR13, UPT, UPT, URZ, UR51, URZ, UP0, !UPT ;  /* 0x00000033ff0d7290 */ /* 0x000fe200087fe4ff */
[----:B------:R-:W-:Y:S01]  /*8d50*/  UMOV UR9, UR41 ;  /* 0x0000002900097c82 */ /* 0x000fe20008000000 */
[----:B------:R-:W-:Y:S01]  /*8d60*/  UMOV UR11, UR44 ;  /* 0x0000002c000b7c82 */ /* 0x000fe20008000000 */
[----:B------:R-:W-:Y:S02]  /*8d70*/  UIADD3 UR5, UPT, UPT, UR41, 0x40, URZ ;  /* 0x0000004029057890 */ /* 0x000fe4000fffe0ff */
[----:B------:R-:W-:Y:S01]  /*8d80*/  UIADD3 UR4, UPT, UPT, UR36, 0x1a00, URZ ;  /* 0x00001a0024047890 */ /* 0x000fe2000fffe0ff */
[----:B------:R-:W-:Y:S03]  /*8d90*/  UMOV UR7, UR44 ;  /* 0x0000002c00077c82 */ /* 0x000fe60008000000 */
[----:B------:R3:W-:Y:S01]  /*8da0*/  UTMASTG.3D [UR8], [UR12] ;  /* 0x000000080c0073b5 */ /* 0x0007e20008010000 */
[----:B------:R-:W-:Y:S04]  /*8db0*/  UMOV UR6, UR10 ;  /* 0x0000000a00067c82 */ /* 0x000fe80008000000 */
[----:B------:R3:W-:Y:S01]  /*8dc0*/  UTMASTG.3D [UR4], [UR12] ;  /* 0x000000040c0073b5 */ /* 0x0007e20008010000 */
[----:B------:R0:W-:Y:S01]  /*8dd0*/  UTMACMDFLUSH ;  /* 0x00000000000079b7 */ /* 0x0001e20000000000 */
[----:B---3--:R-:W-:Y:S04]  /*8de0*/  DEPBAR.LE SB0, 0x1 ;  /* 0x000080400000791a */ /* 0x008fe80000000000 */
.L_x_134:
[----:B------:R-:W-:Y:S05]  /*8df0*/  BSYNC.RECONVERGENT B0 ;  /* 0x0000000000007941 */ /* 0x000fea0003800200 */
.L_x_133:
[----:B------:R-:W-:Y:S01]  /*8e00*/  BAR.SYNC.DEFER_BLOCKING 0x1, 0x80 ;  /* 0x0042000000007b1d */ /* 0x000fe20000010000 */
[----:B------:R-:W-:Y:S01]  /*8e10*/  UIADD3 UR43, UPT, UPT, UR56, 0x1, URZ ;  /* 0x00000001382b7890 */ /* 0x000fe2000fffe0ff */
[----:B-1----:R-:W-:Y:S01]  /*8e20*/  VIADD R23, R59, 0x10 ;  /* 0x000000103b177836 */ /* 0x002fe20000000000 */
[----:B------:R-:W-:Y:S02]  /*8e30*/  UIADD3 UR53, UPT, UPT, UR41, 0x10, URZ ;  /* 0x0000001029357890 */ /* 0x000fe4000fffe0ff */
[----:B------:R-:W-:Y:S02]  /*8e40*/  UISETP.NE.AND UP0, UPT, UR43, 0x4, UPT ;  /* 0x000000042b00788c */ /* 0x000fe4000bf05270 */
[----:B------:R-:W-:Y:S02]  /*8e50*/  SHF.R.U32.HI R21, RZ, 0x15, R23 ;  /* 0x00000015ff157819 */ /* 0x000fe40000011617 */
[----:B------:R-:W-:Y:S02]  /*8e60*/  USEL UR43, UR43, URZ, UP0 ;  /* 0x000000ff2b2b7287 */ /* 0x000fe40008000000 */
[----:B------:R-:W-:Y:S01]  /*8e70*/  LOP3.LUT R22, R21, 0x3, RZ, 0xc0, !PT ;  /* 0x0000000315167812 */ /* 0x000fe200078ec0ff */
[----:B------:R1:W-:Y:S01]  /*8e80*/  @P2 SYNCS.ARRIVE.TRANS64.RED.A1T0 RZ, [R110+URZ], RZ ;  /* 0x000000ff6eff29a7 */ /* 0x0003e200081004ff */
[----:B------:R-:W-:Y:S01]  /*8e90*/  BSSY B1, `(.L_x_135) ;  /* 0x0000015000017945 */ /* 0x000fe20003800000 */
[----:B------:R-:W3:Y:S02]  /*8ea0*/  @P2 SYNCS.PHASECHK.TRANS64.TRYWAIT P0, [R0+URZ+0xc0], R2 ;  /* 0x0000c002000025a7 */ /* 0x000ee400080011ff */
[----:B---3--:R-:W-:Y:S01]  /*8eb0*/  @P2 SEL R70, RZ, 0x1, !P0 ;  /* 0x00000001ff462807 */ /* 0x008fe20004000000 */
[----:B-1----:R-:W-:Y:S06]  /*8ec0*/  @!P2 BRA `(.L_x_136) ;  /* 0x000000000044a947 */ /* 0x002fec0003800000 */
[----:B------:R-:W-:Y:S01]  /*8ed0*/  ISETP.NE.AND P1, PT, R71, RZ, PT ;  /* 0x000000ff4700720c */ /* 0x000fe20003f25270 */
[----:B------:R-:W-:Y:S01]  /*8ee0*/  BSSY B0, `(.L_x_137) ;  /* 0x0000009000007945 */ /* 0x000fe20003800000 */
[----:B------:R-:W-:Y:S11]  /*8ef0*/  ISETP.NE.AND P0, PT, R70, RZ, PT ;  /* 0x000000ff4600720c */ /* 0x000ff60003f05270 */
[----:B------:R-:W-:Y:S05]  /*8f00*/  @P1 IMAD R3, R68, 0x1000, R108 ;  /* 0x0000100044031824 */ /* 0x000fea00078e026c */
[----:B------:R-:W-:Y:S05]  /*8f10*/  @P1 IADD3 R2, PT, PT, R3, UR36, RZ ;  /* 0x0000002403021c10 */ /* 0x000fea000fffe0ff */
[----:B------:R-:W-:Y:S01]  /*8f20*/  @P1 IMAD.IADD R2, R69, 0x1, R2 ;  /* 0x0000000145021824 */ /* 0x000fe200078e0202 */
[----:B------:R-:W-:Y:S06]  /*8f30*/  @P0 BRA `(.L_x_138) ;  /* 0x00000000000c0947 */ /* 0x000fec0003800000 */
[----:B------:R-:W-:Y:S04]  /*8f40*/  SHF.L.U32 R20, RZ, 0x1f, RZ ;  /* 0x0000001fff147819 */ /* 0x000fe800000006ff */
[----:B------:R-:W1:Y:S02]  /*8f50*/  SYNCS.PHASECHK.TRANS64.TRYWAIT P0, [R0+URZ+0xc0], R20 ;  /* 0x0000c014000075a7 */ /* 0x000e6400080011ff */
[----:B-1----:R-:W-:Y:S05]  /*8f60*/  @!P0 BRA `(.L_x_139) ;  /* 0x0000006800288947 */ /* 0x002fea0003800000 */
.L_x_138:
[----:B------:R-:W-:Y:S05]  /*8f70*/  BSYNC B0 ;  /* 0x0000000000007941 */ /* 0x000fea0003800000 */
.L_x_137:
[----:B------:R-:W-:Y:S02]  /*8f80*/  ISETP.NE.AND P0, PT, R71, RZ, PT ;  /* 0x000000ff4700720c */ /* 0x000fe40003f05270 */
[----:B------:R-:W-:Y:S11]  /*8f90*/  IADD3 R68, PT, PT, R68, 0x1, RZ ;  /* 0x0000000144447810 */ /* 0x000ff60007ffe0ff */
[----:B------:R3:W4:Y:S04]  /*8fa0*/  @P0 LDS.128 R60, [R3+UR36+0x200] ;  /* 0x00020024033c0984 */ /* 0x0007280008000c00 */
[----:B------:R3:W1:Y:S04]  /*8fb0*/  @P0 LDS.128 R72, [R3+UR36+0xa00] ;  /* 0x000a002403480984 */ /* 0x0006680008000c00 */
[----:B------:R3:W1:Y:S04]  /*8fc0*/  @P0 LDS.128 R64, [R2+0x200] ;  /* 0x0002000002400984 */ /* 0x0006680000000c00 */
[----:B------:R3:W1:Y:S02]  /*8fd0*/  @P0 LDS.128 R76, [R2+0xa00] ;  /* 0x000a0000024c0984 */ /* 0x0006640000000c00 */
.L_x_136:
[----:B------:R-:W-:Y:S05]  /*8fe0*/  BSYNC B1 ;  /* 0x0000000000017941 */ /* 0x000fea0003800000 */
.L_x_135:
[----:B------:R-:W-:Y:S11]  /*8ff0*/  ISETP.NE.AND P0, PT, R102, R22, PT ;  /* 0x000000166600720c */ /* 0x000ff60003f05270 */
[----:B------:R-:W-:Y:S02]  /*9000*/  @!UPT UIADD3 URZ, UPT, UPT, URZ, URZ, URZ ;  /* 0x000000fffffff290 */ /* 0x000fe4000fffe0ff */
[----:B------:R-:W-:Y:S05]  /*9010*/  @P0 BRA `(.L_x_140) ;  /* 0x0000000000bc0947 */ /* 0x000fea0003800000 */
[----:B------:R-:W-:Y:S11]  /*9020*/  LOP3.LUT P0, RZ, R21, 0x3, R103, 0x48, !PT ;  /* 0x0000000315ff7812 */ /* 0x000ff60007804867 */
[----:B------:R-:W-:Y:S02]  /*9030*/  @!UPT UIADD3 URZ, UPT, UPT, URZ, URZ, URZ ;  /* 0x000000fffffff290 */ /* 0x000fe4000fffe0ff */
[----:B------:R-:W-:Y:S05]  /*9040*/  @!P0 BRA `(.L_x_141) ;  /* 0x0000000000408947 */ /* 0x000fea0003800000 */
[----:B------:R-:W5:Y:S01]  /*9050*/  LDCU.64 UR8, c[0x4][0x70] ;  /* 0x01000e00ff0877ac */ /* 0x000f620008000a00 */
[----:B---3--:R-:W-:Y:S01]  /*9060*/  MOV R3, 0x0 ;  /* 0x0000000000037802 */ /* 0x008fe20000000f00 */
[----:B------:R-:W-:Y:S02]  /*9070*/  HFMA2 R12, -RZ, RZ, 0, 5.9604644775390625e-08 ;  /* 0x00000001ff0c7431 */ /* 0x000fe400000001ff */
[----:B------:R-:W-:Y:S02]  /*9080*/  IMAD.MOV.U32 R8, RZ, RZ, 0x192 ;  /* 0x00000192ff087424 */ /* 0x000fe400078e00ff */
[----:B------:R-:W-:Y:S01]  /*9090*/  IMAD.MOV.U32 R13, RZ, RZ, RZ ;  /* 0x000000ffff0d7224 */ /* 0x000fe200078e00ff */
[----:B------:R-:W3:Y:S01]  /*90a0*/  LDCU.64 UR6, c[0x4][0x78] ;  /* 0x01000f00ff0677ac */ /* 0x000ee20008000a00 */
[----:B------:R-:W1:Y:S01]  /*90b0*/  LDC.64 R2, c[0x4][R3] ;  /* 0x0100000003027b82 */ /* 0x000e620000000a00 */
[----:B------:R-:W2:Y:S01]  /*90c0*/  LDCU.64 UR4, c[0x4][0x10] ;  /* 0x01000200ff0477ac */ /* 0x000ea20008000a00 */
[----:B-----5:R-:W-:Y:S01]  /*90d0*/  MOV R5, UR9 ;  /* 0x0000000900057c02 */ /* 0x020fe20008000f00 */
[----:B------:R-:W-:Y:S01]  /*90e0*/  IMAD.U32 R4, RZ, RZ, UR8 ;  /* 0x00000008ff047e24 */ /* 0x000fe2000f8e00ff */
[----:B---3--:R-:W-:Y:S01]  /*90f0*/  MOV R7, UR7 ;  /* 0x0000000700077c02 */ /* 0x008fe20008000f00 */
[----:B------:R-:W-:Y:S01]  /*9100*/  IMAD.U32 R6, RZ, RZ, UR6 ;  /* 0x00000006ff067e24 */ /* 0x000fe2000f8e00ff */
[----:B--2---:R-:W-:Y:S01]  /*9110*/  MOV R11, UR5 ;  /* 0x00000005000b7c02 */ /* 0x004fe20008000f00 */
[----:B------:R-:W-:Y:S02]  /*9120*/  IMAD.U32 R10, RZ, RZ, UR4 ;  /* 0x00000004ff0a7e24 */ /* 0x000fe4000f8e00ff */
[----:B-1----:R-:W-:Y:S07]  /*9130*/  LEPC R20, `(.L_x_141) ;  /* 0x000000001014794e */ /* 0x002fee0000000000 */
[----:B----4-:R-:W-:Y:S05]  /*9140*/  CALL.ABS.NOINC R2 ;  /* 0x0000000002007343 */ /* 0x010fea0003c00000 */
.L_x_141:
[----:B------:R-:W-:Y:S05]  /*9150*/  WARPSYNC.ALL ;  /* 0x0000000000007948 */ /* 0x000fea0003800000 */
[C---:B------:R-:W-:Y:S01]  /*9160*/  R2UR UR4, R23.reuse ;  /* 0x00000000170472ca */ /* 0x040fe200000e0000 */
[----:B-1----:R-:W-:Y:S05]  /*9170*/  VIADD R0, R23, 0x40 ;  /* 0x0000004017007836 */ /* 0x002fea0000000000 */
[----:B------:R-:W-:Y:S04]  /*9180*/  SHF.R.U32.HI R0, RZ, 0x15, R0 ;  /* 0x00000015ff007819 */ /* 0x000fe80000011600 */
[----:B------:R-:W-:Y:S03]  /*9190*/  LOP3.LUT P0, RZ, R0, 0x3, R103, 0x48, !PT ;  /* 0x0000000300ff7812 */ /* 0x000fe60007804867 */
[----:B------:R-:W1:Y:S10]  /*91a0*/  LDTM.x16 R24, tmem[UR4] ;  /* 0x00000004001879ee */ /* 0x000e740008240000 */
[----:B-1----:R-:W-:Y:S05]  /*91b0*/  @!P0 BRA `(.L_x_142) ;  /* 0x0000000000408947 */ /* 0x002fea0003800000 */
[----:B------:R-:W1:Y:S01]  /*91c0*/  LDCU.64 UR8, c[0x4][0x70] ;  /* 0x01000e00ff0877ac */ /* 0x000e620008000a00 */
[----:B---3--:R-:W-:Y:S01]  /*91d0*/  MOV R3, 0x0 ;  /* 0x0000000000037802 */ /* 0x008fe20000000f00 */
[----:B------:R-:W-:Y:S02]  /*91e0*/  HFMA2 R12, -RZ, RZ, 0, 5.9604644775390625e-08 ;  /* 0x00000001ff0c7431 */ /* 0x000fe400000001ff */
[----:B------:R-:W-:Y:S02]  /*91f0*/  IMAD.MOV.U32 R8, RZ, RZ, 0x192 ;  /* 0x00000192ff087424 */ /* 0x000fe400078e00ff */
[----:B------:R-:W-:Y:S01]  /*9200*/  IMAD.MOV.U32 R13, RZ, RZ, RZ ;  /* 0x000000ffff0d7224 */ /* 0x000fe200078e00ff */
[----:B------:R-:W3:Y:S01]  /*9210*/  LDCU.64 UR6, c[0x4][0x78] ;  /* 0x01000f00ff0677ac */ /* 0x000ee20008000a00 */
[----:B------:R-:W2:Y:S01]  /*9220*/  LDC.64 R2, c[0x4][R3] ;  /* 0x0100000003027b82 */ /* 0x000ea20000000a00 */
        /* <DEDUP_REMOVED lines=9> */
.L_x_142:
[----:B------:R-:W-:Y:S05]  /*92c0*/  WARPSYNC.ALL ;  /* 0x0000000000007948 */ /* 0x000fea0003800000 */
[----:B------:R-:W-:Y:S11]  /*92d0*/  R2UR UR4, R23 ;  /* 0x00000000170472ca */ /* 0x000ff600000e0000 */
[----:B------:R-:W-:Y:S02]  /*92e0*/  @!UPT UIADD3 URZ, UPT, UPT, URZ, URZ, URZ ;  /* 0x000000fffffff290 */ /* 0x000fe4000fffe0ff */
[----:B------:R-:W1:Y:S02]  /*92f0*/  LDTM.x16 R4, tmem[UR4+0x40] ;  /* 0x00004004000479ee */ /* 0x000e640008240000 */
[----:B-1----:R-:W-:Y:S01]  /*9300*/  NOP ;  /* 0x0000000000007918 */ /* 0x002fe20000000000 */
.L_x_140:
[----:B------:R-:W-:Y:S01]  /*9310*/  ISETP.NE.AND P2, PT, R109, RZ, PT ;  /* 0x000000ff6d00720c */ /* 0x000fe20003f45270 */
[----:B-1----:R-:W-:Y:S01]  /*9320*/  FMUL R0, R52, R24 ;  /* 0x0000001834007220 */ /* 0x002fe20000400000 */
[----:B---34-:R-:W-:Y:S01]  /*9330*/  SHF.L.U32 R3, R60, 0x10, RZ ;  /* 0x000000103c037819 */ /* 0x018fe200000006ff */
        /* <DEDUP_REMOVED lines=146> */
.L_x_144:
[----:B------:R-:W-:Y:S05]  /*9c60*/  BSYNC.RECONVERGENT B0 ;  /* 0x0000000000007941 */ /* 0x000fea0003800200 */
.L_x_143:
[----:B------:R-:W-:Y:S01]  /*9c70*/  BAR.SYNC.DEFER_BLOCKING 0x1, 0x80 ;  /* 0x0042000000007b1d */ /* 0x000fe20000010000 */
[----:B------:R-:W-:Y:S04]  /*9c80*/  UIADD3 UR40, UPT, UPT, UR43, 0x1, URZ ;  /* 0x000000012b287890 */ /* 0x000fe8000fffe0ff */
[----:B------:R-:W-:Y:S04]  /*9c90*/  UISETP.NE.AND UP0, UPT, UR40, 0x4, UPT ;  /* 0x000000042800788c */ /* 0x000fe8000bf05270 */
[----:B------:R-:W-:Y:S01]  /*9ca0*/  USEL UR40, UR40, URZ, UP0 ;  /* 0x000000ff28287287 */ /* 0x000fe20008000000 */
[----:B------:R3:W-:Y:S01]  /*9cb0*/  @P2 SYNCS.ARRIVE.TRANS64.RED.A1T0 RZ, [R110+URZ], RZ ;  /* 0x000000ff6eff29a7 */ /* 0x0007e200081004ff */
[----:B------:R-:W-:Y:S01]  /*9cc0*/  BSSY B1, `(.L_x_145) ;  /* 0x000001a000017945 */ /* 0x000fe20003800000 */
[----:B------:R-:W4:Y:S01]  /*9cd0*/  @P2 SYNCS.PHASECHK.TRANS64.TRYWAIT P0, [R0+URZ+0xc0], R2 ;  /* 0x0000c002000025a7 */ /* 0x000f2200080011ff */
[----:B---3--:R-:W-:Y:S01]  /*9ce0*/  HFMA2 R110, -RZ, RZ, 0, 0 ;  /* 0x00000000ff6e7431 */ /* 0x008fe200000001ff */
[----:B----4-:R-:W-:Y:S01]  /*9cf0*/  @P2 SEL R70, RZ, 0x1, !P0 ;  /* 0x00000001ff462807 */ /* 0x010fe20004000000 */
[----:B------:R-:W-:Y:S06]  /*9d00*/  @!P2 BRA `(.L_x_146) ;  /* 0x000000000054a947 */ /* 0x000fec0003800000 */
[----:B------:R-:W-:Y:S01]  /*9d10*/  ISETP.NE.AND P1, PT, R71, RZ, PT ;  /* 0x000000ff4700720c */ /* 0x000fe20003f25270 */
[----:B------:R-:W-:Y:S01]  /*9d20*/  BSSY B0, `(.L_x_147) ;  /* 0x0000009000007945 */ /* 0x000fe20003800000 */
[----:B------:R-:W-:Y:S11]  /*9d30*/  ISETP.NE.AND P0, PT, R70, RZ, PT ;  /* 0x000000ff4600720c */ /* 0x000ff60003f05270 */
[----:B------:R-:W-:Y:S05]  /*9d40*/  @P1 IMAD R3, R68, 0x1000, R108 ;  /* 0x0000100044031824 */ /* 0x000fea00078e026c */
[----:B------:R-:W-:Y:S05]  /*9d50*/  @P1 IADD3 R2, PT, PT, R3, UR36, RZ ;  /* 0x0000002403021c10 */ /* 0x000fea000fffe0ff */
[----:B------:R-:W-:Y:S01]  /*9d60*/  @P1 IMAD.IADD R2, R69, 0x1, R2 ;  /* 0x0000000145021824 */ /* 0x000fe200078e0202 */
[----:B------:R-:W-:Y:S06]  /*9d70*/  @P0 BRA `(.L_x_148) ;  /* 0x00000000000c0947 */ /* 0x000fec0003800000 */
[----:B-1----:R-:W-:Y:S04]  /*9d80*/  SHF.L.U32 R20, RZ, 0x1f, RZ ;  /* 0x0000001fff147819 */ /* 0x002fe800000006ff */
[----:B------:R-:W1:Y:S02]  /*9d90*/  SYNCS.PHASECHK.TRANS64.TRYWAIT P0, [R0+URZ+0xc0], R20 ;  /* 0x0000c014000075a7 */ /* 0x000e6400080011ff */
[----:B-1----:R-:W-:Y:S05]  /*9da0*/  @!P0 BRA `(.L_x_149) ;  /* 0x0000005800ac8947 */ /* 0x002fea0003800000 */
.L_x_148:
[----:B------:R-:W-:Y:S05]  /*9db0*/  BSYNC B0 ;  /* 0x0000000000007941 */ /* 0x000fea0003800000 */
.L_x_147:
[----:B------:R-:W-:Y:S01]  /*9dc0*/  ISETP.NE.AND P0, PT, R71, RZ, PT ;  /* 0x000000ff4700720c */ /* 0x000fe20003f05270 */
[----:B------:R-:W-:Y:S11]  /*9dd0*/  VIADD R68, R68, 0x1 ;  /* 0x0000000144447836 */ /* 0x000ff60000000000 */
[----:B------:R-:W-:Y:S01]  /*9de0*/  @!UPT UIADD3 URZ, UPT, UPT, URZ, URZ, URZ ;  /* 0x000000fffffff290 */ /* 0x000fe2000fffe0ff */
[----:B------:R3:W4:Y:S04]  /*9df0*/  @P0 LDS.128 R60, [R3+UR36+0x200] ;  /* 0x00020024033c0984 */ /* 0x0007280008000c00 */
[----:B------:R3:W1:Y:S04]  /*9e00*/  @P0 LDS.128 R72, [R3+UR36+0xa00] ;  /* 0x000a002403480984 */ /* 0x0006680008000c00 */
[----:B------:R3:W1:Y:S04]  /*9e10*/  @P0 LDS.128 R64, [R2+0x200] ;  /* 0x0002000002400984 */ /* 0x0006680000000c00 */
[----:B------:R3:W1:Y:S01]  /*9e20*/  @P0 LDS.128 R76, [R2+0xa00] ;  /* 0x000a0000024c0984 */ /* 0x0006620000000c00 */
[C---:B------:R-:W-:Y:S04]  /*9e30*/  ISETP.NE.AND P0, PT, R68.reuse, 0x4, PT ;  /* 0x000000044400780c */ /* 0x040fe80003f05270 */
[----:B------:R-:W-:Y:S02]  /*9e40*/  SEL R68, R68, RZ, P0 ;  /* 0x000000ff44447207 */ /* 0x000fe40000000000 */
[----:B------:R-:W-:Y:S02]  /*9e50*/  SEL R110, RZ, 0x1, P0 ;  /* 0x00000001ff6e7807 */ /* 0x000fe40000000000 */
.L_x_146:
[----:B------:R-:W-:Y:S05]  /*9e60*/  BSYNC B1 ;  /* 0x0000000000017941 */ /* 0x000fea0003800000 */
.L_x_145:
[----:B---3--:R-:W-:Y:S05]  /*9e70*/  VIADD R3, R59, 0x400010 ;  /* 0x004000103b037836 */ /* 0x008fea0000000000 */
[----:B-1----:R-:W-:Y:S04]  /*9e80*/  SHF.R.U32.HI R0, RZ, 0x15, R3 ;  /* 0x00000015ff007819 */ /* 0x002fe80000011603 */
        /* <DEDUP_REMOVED lines=23> */
.L_x_151:
        /* <DEDUP_REMOVED lines=23> */
.L_x_152:
[----:B------:R-:W-:Y:S05]  /*a170*/  WARPSYNC.ALL ;  /* 0x0000000000007948 */ /* 0x000fea0003800000 */
[----:B------:R-:W-:Y:S11]  /*a180*/  R2UR UR4, R2 ;  /* 0x00000000020472ca */ /* 0x000ff600000e0000 */
[----:B------:R-:W-:Y:S02]  /*a190*/  @!UPT UIADD3 URZ, UPT, UPT, URZ, URZ, URZ ;  /* 0x000000fffffff290 */ /* 0x000fe4000fffe0ff */
[----:B------:R-:W1:Y:S02]  /*a1a0*/  LDTM.x16 R4, tmem[UR4+0x40] ;  /* 0x00004004000479ee */ /* 0x000e640008240000 */
[----:B-1----:R-:W-:Y:S01]  /*a1b0*/  NOP ;  /* 0x0000000000007918 */ /* 0x002fe20000000000 */
.L_x_150:
[----:B------:R-:W-:Y:S01]  /*a1c0*/  ISETP.NE.AND P2, PT, R109, RZ, PT ;  /* 0x000000ff6d00720c */ /* 0x000fe20003f45270 */
[----:B------:R-:W-:Y:S01]  /*a1d0*/  FMUL R0, R52, R24 ;  /* 0x0000001834007220 */ /* 0x000fe20000400000 */
[----:B----4-:R-:W-:Y:S01]  /*a1e0*/  SHF.L.U32 R3, R60, 0x10, RZ ;  /* 0x000000103c037819 */ /* 0x010fe200000006ff */
        /* <DEDUP_REMOVED lines=121> */
[----:B------:R-:W-:Y:S01]  /*a980*/  @P2 SHF.L.U32 R2, R110, 0x1f, RZ ;  /* 0x0000001f6e022819 */ /* 0x000fe200000006ff */
        /* <DEDUP_REMOVED lines=16> */
[----:B------:R-:W-:Y:S02]  /*aa90*/  UIADD3 UR5, UPT, UPT, UR41, 0x50, URZ ;  /* 0x0000005029057890 */ /* 0x000fe4000fffe0ff */
[----:B------:R-:W-:Y:S01]  /*aaa0*/  UIADD3 UR4, UPT, UPT, UR36, 0x3a00, URZ ;  /* 0x00003a0024047890 */ /* 0x000fe2000fffe0ff */
[----:B------:R-:W-:Y:S01]  /*aab0*/  UMOV UR7, UR44 ;  /* 0x0000002c00077c82 */ /* 0x000fe20008000000 */
[----:B------:R-:W-:Y:S03]  /*aac0*/  UMOV UR6, UR54 ;  /* 0x0000003600067c82 */ /* 0x000fe60008000000 */
[----:B------:R3:W-:Y:S04]  /*aad0*/  UTMASTG.3D [UR52], [UR8] ;  /* 0x00000034080073b5 */ /* 0x0007e80008010000 */
[----:B------:R3:W-:Y:S01]  /*aae0*/  UTMASTG.3D [UR4], [UR8] ;  /* 0x00000004080073b5 */ /* 0x0007e20008010000 */
[----:B------:R0:W-:Y:S01]  /*aaf0*/  UTMACMDFLUSH ;  /* 0x00000000000079b7 */ /* 0x0001e20000000000 */
[----:B---3--:R-:W-:Y:S04]  /*ab00*/  DEPBAR.LE SB0, 0x1 ;  /* 0x000080400000791a */ /* 0x008fe80000000000 */
.L_x_154:
[----:B------:R-:W-:Y:S05]  /*ab10*/  BSYNC.RECONVERGENT B0 ;  /* 0x0000000000007941 */ /* 0x000fea0003800200 */
.L_x_153:
        /* <DEDUP_REMOVED lines=20> */
[----:B------:R-:W-:Y:S04]  /*ac60*/  SHF.L.U32 R20, R110, 0x1f, RZ ;  /* 0x0000001f6e147819 */ /* 0x000fe800000006ff */
[----:B------:R-:W1:Y:S02]  /*ac70*/  SYNCS.PHASECHK.TRANS64.TRYWAIT P0, [R0+URZ+0xc0], R20 ;  /* 0x0000c014000075a7 */ /* 0x000e6400080011ff */
[----:B-1----:R-:W-:Y:S05]  /*ac80*/  @!P0 BRA `(.L_x_159) ;  /* 0x0000004c00088947 */ /* 0x002fea0003800000 */
.L_x_158:
[----:B------:R-:W-:Y:S05]  /*ac90*/  BSYNC B0 ;  /* 0x0000000000007941 */ /* 0x000fea0003800000 */
.L_x_157:
[----:B------:R-:W-:Y:S01]  /*aca0*/  ISETP.NE.AND P0, PT, R71, RZ, PT ;  /* 0x000000ff4700720c */ /* 0x000fe20003f05270 */
[----:B------:R-:W-:Y:S11]  /*acb0*/  VIADD R68, R68, 0x1 ;  /* 0x0000000144447836 */ /* 0x000ff60000000000 */
[----:B------:R-:W-:Y:S01]  /*acc0*/  @!UPT UIADD3 URZ, UPT, UPT, URZ, URZ, URZ ;  /* 0x000000fffffff290 */ /* 0x000fe2000fffe0ff */
[----:B------:R3:W4:Y:S04]  /*acd0*/  @P0 LDS.128 R60, [R3+UR36+0x200] ;  /* 0x00020024033c0984 */ /* 0x0007280008000c00 */
[----:B------:R3:W2:Y:S04]  /*ace0*/  @P0 LDS.128 R72, [R3+UR36+0xa00] ;  /* 0x000a002403480984 */ /* 0x0006a80008000c00 */
[----:B------:R3:W2:Y:S04]  /*acf0*/  @P0 LDS.128 R64, [R2+0x200] ;  /* 0x0002000002400984 */ /* 0x0006a80000000c00 */
[----:B------:R3:W2:Y:S01]  /*ad00*/  @P0 LDS.128 R76, [R2+0xa00] ;  /* 0x000a0000024c0984 */ /* 0x0006a20000000c00 */
[C---:B------:R-:W-:Y:S04]  /*ad10*/  ISETP.NE.AND P0, PT, R68.reuse, 0x4, PT ;  /* 0x000000044400780c */ /* 0x040fe80003f05270 */
[----:B-1----:R-:W-:Y:S02]  /*ad20*/  SEL R0, RZ, 0x1, P0 ;  /* 0x00000001ff007807 */ /* 0x002fe40000000000 */
[----:B------:R-:W-:Y:S02]  /*ad30*/  SEL R68, R68, RZ, P0 ;  /* 0x000000ff44447207 */ /* 0x000fe40000000000 */
[----:B------:R-:W-:Y:S02]  /*ad40*/  LOP3.LUT R110, R110, R0, RZ, 0x3c, !PT ;  /* 0x000000006e6e7212 */ /* 0x000fe400078e3cff */
.L_x_156:
[----:B------:R-:W-:Y:S05]  /*ad50*/  BSYNC B1 ;  /* 0x0000000000017941 */ /* 0x000fea0003800000 */
.L_x_155:
[----:B------:R-:W-:Y:S11]  /*ad60*/  ISETP.NE.AND P0, PT, R102, R22, PT ;  /* 0x000000166600720c */ /* 0x000ff60003f05270 */
[----:B------:R-:W-:Y:S02]  /*ad70*/  @!UPT UIADD3 URZ, UPT, UPT, URZ, URZ, URZ ;  /* 0x000000fffffff290 */ /* 0x000fe4000fffe0ff */
[----:B------:R-:W-:Y:S05]  /*ad80*/  @P0 BRA `(.L_x_160) ;  /* 0x0000000000bc0947 */ /* 0x000fea0003800000 */
[----:B------:R-:W-:Y:S11]  /*ad90*/  LOP3.LUT P0, RZ, R21, 0x3, R103, 0x48, !PT ;  /* 0x0000000315ff7812 */ /* 0x000ff60007804867 */
[----:B------:R-:W-:Y:S02]  /*ada0*/  @!UPT UIADD3 URZ, UPT, UPT, URZ, URZ, URZ ;  /* 0x000000fffffff290 */ /* 0x000fe4000fffe0ff */
[----:B------:R-:W-:Y:S05]  /*adb0*/  @!P0 BRA `(.L_x_161) ;  /* 0x0000000000408947 */ /* 0x000fea0003800000 */
        /* <DEDUP_REMOVED lines=16> */
.L_x_161:
        /* <DEDUP_REMOVED lines=23> */
.L_x_162:
[----:B------:R-:W-:Y:S05]  /*b030*/  WARPSYNC.ALL ;  /* 0x0000000000007948 */ /* 0x000fea0003800000 */
[----:B------:R-:W-:Y:S11]  /*b040*/  R2UR UR4, R23 ;  /* 0x00000000170472ca */ /* 0x000ff600000e0000 */
[----:B------:R-:W-:Y:S02]  /*b050*/  @!UPT UIADD3 URZ, UPT, UPT, URZ, URZ, URZ ;  /* 0x000000fffffff290 */ /* 0x000fe4000fffe0ff */
[----:B------:R-:W1:Y:S02]  /*b060*/  LDTM.x16 R4, tmem[UR4+0x40] ;  /* 0x00004004000479ee */ /* 0x000e640008240000 */
[----:B-1----:R-:W-:Y:S01]  /*b070*/  NOP ;  /* 0x0000000000007918 */ /* 0x002fe20000000000 */
.L_x_160:
[----:B------:R-:W-:Y:S01]  /*b080*/  ISETP.NE.AND P2, PT, R109, RZ, PT ;  /* 0x000000ff6d00720c */ /* 0x000fe20003f45270 */
[----:B------:R-:W-:Y:S01]  /*b090*/  FMUL R0, R52, R24 ;  /* 0x0000001834007220 */ /* 0x000fe20000400000 */
        /* <DEDUP_REMOVED lines=22> */
[----:B--2---:R-:W-:Y:S01]  /*b200*/  LOP3.LUT R41, R66, 0xffff0000, RZ, 0xc0, !PT ;  /* 0xffff000042297812 */ /* 0x004fe200078ec0ff */
        /* <DEDUP_REMOVED lines=106> */
[----:B--2---:R-:W2:Y:S02]  /*b8b0*/  FENCE.VIEW.ASYNC.S ;  /* 0x00000000000073c6 */ /* 0x004ea40000000000 */
[----:B------:R-:W-:Y:S05]  /*b8c0*/  WARPSYNC.ALL ;  /* 0x0000000000007948 */ /* 0x000fea0003800000 */
[----:B------:R-:W-:Y:S01]  /*b8d0*/  BSSY.RECONVERGENT B0, `(.L_x_163) ;  /* 0x0000012000007945 */ /* 0x000fe20003800200 */
[----:B--2---:R-:W-:Y:S06]  /*b8e0*/  BAR.SYNC.DEFER_BLOCKING 0x1, 0x80 ;  /* 0x0042000000007b1d */ /* 0x004fec0000010000 */
[----:B------:R-:W-:Y:S05]  /*b8f0*/  @P0 BRA `(.L_x_164) ;  /* 0x00000000003c0947 */ /* 0x000fea0003800000 */
[----:B------:R-:W-:Y:S02]  /*b900*/  UIADD3 UR4, UPT, UPT, UR36, 0x200, URZ ;  /* 0x0000020024047890 */ /* 0x000fe4000fffe0ff */
[----:B------:R-:W-:Y:S01]  /*b910*/  UIADD3 UR8, UP0, UPT, UR50, 0xa80, URZ ;  /* 0x00000a8032087890 */ /* 0x000fe2000ff1e0ff */
[----:B------:R-:W-:Y:S01]  /*b920*/  UMOV UR54, UR42 ;  /* 0x0000002a00367c82 */ /* 0x000fe20008000000 */
[----:B------:R-:W-:Y:S02]  /*b930*/  UMOV UR55, UR44 ;  /* 0x0000002c00377c82 */ /* 0x000fe40008000000 */
[----:B------:R-:W-:Y:S01]  /*b940*/  MOV R92, UR4 ;  /* 0x00000004005c7c02 */ /* 0x000fe20008000f00 */
[----:B------:R-:W-:Y:S02]  /*b950*/  UIADD3.X UR9, UPT, UPT, URZ, UR51, URZ, UP0, !UPT ;  /* 0x00000033ff097290 */ /* 0x000fe400087fe4ff */
[----:B------:R-:W-:Y:S01]  /*b960*/  UIADD3 UR5, UPT, UPT, UR41, 0x60, URZ ;  /* 0x0000006029057890 */ /* 0x000fe2000fffe0ff */
[----:B------:R-:W-:Y:S01]  /*b970*/  R2UR UR52, R92 ;  /* 0x000000005c3472ca */ /* 0x000fe200000e0000 */
[----:B------:R-:W-:Y:S01]  /*b980*/  UIADD3 UR4, UPT, UPT, UR36, 0xa00, URZ ;  /* 0x00000a0024047890 */ /* 0x000fe2000fffe0ff */
[----:B------:R-:W-:Y:S01]  /*b990*/  UMOV UR6, UR42 ;  /* 0x0000002a00067c82 */ /* 0x000fe20008000000 */
[----:B------:R-:W-:Y:S10]  /*b9a0*/  UMOV UR7, UR44 ;  /* 0x0000002c00077c82 */ /* 0x000ff40008000000 */
[----:B------:R2:W-:Y:S01]  /*b9b0*/  UTMASTG.3D [UR52], [UR8] ;  /* 0x00000034080073b5 */ /* 0x0005e20008010000 */
[----:B------:R2:W-:Y:S01]  /*b9c0*/  UTMASTG.3D [UR4], [UR8] ;  /* 0x00000004080073b5 */ /* 0x0005e20008010000 */
[----:B------:R0:W-:Y:S01]  /*b9d0*/  UTMACMDFLUSH ;  /* 0x00000000000079b7 */ /* 0x0001e20000000000 */
[----:B--2---:R-:W-:Y:S04]  /*b9e0*/  DEPBAR.LE SB0, 0x1 ;  /* 0x000080400000791a */ /* 0x004fe80000000000 */
.L_x_164:
[----:B------:R-:W-:Y:S05]  /*b9f0*/  BSYNC.RECONVERGENT B0 ;  /* 0x0000000000007941 */ /* 0x000fea0003800200 */
.L_x_163:
[----:B------:R-:W-:Y:S01]  /*ba00*/  BAR.SYNC.DEFER_BLOCKING 0x1, 0x80 ;  /* 0x0042000000007b1d */ /* 0x000fe20000010000 */
[----:B------:R-:W-:Y:S04]  /*ba10*/  UIADD3 UR40, UPT, UPT, UR43, 0x1, URZ ;  /* 0x000000012b287890 */ /* 0x000fe8000fffe0ff */
[----:B------:R-:W-:Y:S04]  /*ba20*/  UISETP.NE.AND UP0, UPT, UR40, 0x4, UPT ;  /* 0x000000042800788c */ /* 0x000fe8000bf05270 */
[----:B------:R-:W-:Y:S01]  /*ba30*/  USEL UR40, UR40, URZ, UP0 ;  /* 0x000000ff28287287 */ /* 0x000fe20008000000 */
[----:B------:R2:W-:Y:S01]  /*ba40*/  @P2 SYNCS.ARRIVE.TRANS64.RED.A1T0 RZ, [R111+URZ], RZ ;  /* 0x000000ff6fff29a7 */ /* 0x0005e200081004ff */
[----:B------:R-:W-:Y:S01]  /*ba50*/  BSSY B1, `(.L_x_165) ;  /* 0x000001a000017945 */ /* 0x000fe20003800000 */
[----:B------:R-:W3:Y:S02]  /*ba60*/  @P2 SYNCS.PHASECHK.TRANS64.TRYWAIT P0, [R0+URZ+0xc0], R2 ;  /* 0x0000c002000025a7 */ /* 0x000ee400080011ff */
[----:B---3--:R-:W-:Y:S01]  /*ba70*/  @P2 SEL R70, RZ, 0x1, !P0 ;  /* 0x00000001ff462807 */ /* 0x008fe20004000000 */
[----:B--2---:R-:W-:Y:S06]  /*ba80*/  @!P2 BRA `(.L_x_166) ;  /* 0x000000000058a947 */ /* 0x004fec0003800000 */
[----:B------:R-:W-:Y:S01]  /*ba90*/  ISETP.NE.AND P1, PT, R71, RZ, PT ;  /* 0x000000ff4700720c */ /* 0x000fe20003f25270 */
[----:B------:R-:W-:Y:S01]  /*baa0*/  BSSY B0, `(.L_x_167) ;  /* 0x0000009000007945 */ /* 0x000fe20003800000 */
[----:B------:R-:W-:Y:S11]  /*bab0*/  ISETP.NE.AND P0, PT, R70, RZ, PT ;  /* 0x000000ff4600720c */ /* 0x000ff60003f05270 */
[----:B------:R-:W-:Y:S05]  /*bac0*/  @P1 IMAD R3, R68, 0x1000, R108 ;  /* 0x0000100044031824 */ /* 0x000fea00078e026c */
[----:B------:R-:W-:Y:S05]  /*bad0*/  @P1 IADD3 R2, PT, PT, R3, UR36, RZ ;  /* 0x0000002403021c10 */ /* 0x000fea000fffe0ff */
[----:B------:R-:W-:Y:S01]  /*bae0*/  @P1 IMAD.IADD R2, R69, 0x1, R2 ;  /* 0x0000000145021824 */ /* 0x000fe200078e0202 */
[----:B------:R-:W-:Y:S06]  /*baf0*/  @P0 BRA `(.L_x_168) ;  /* 0x00000000000c0947 */ /* 0x000fec0003800000 */
[----:B-1----:R-:W-:Y:S04]  /*bb00*/  SHF.L.U32 R20, R110, 0x1f, RZ ;  /* 0x0000001f6e147819 */ /* 0x002fe800000006ff */
[----:B------:R-:W1:Y:S02]  /*bb10*/  SYNCS.PHASECHK.TRANS64.TRYWAIT P0, [R0+URZ+0xc0], R20 ;  /* 0x0000c014000075a7 */ /* 0x000e6400080011ff */
[----:B-1----:R-:W-:Y:S05]  /*bb20*/  @!P0 BRA `(.L_x_169) ;  /* 0x0000003c00748947 */ /* 0x002fea0003800000 */
.L_x_168:
[----:B------:R-:W-:Y:S05]  /*bb30*/  BSYNC B0 ;  /* 0x0000000000007941 */ /* 0x000fea0003800000 */
.L_x_167:
[----:B------:R-:W-:Y:S01]  /*bb40*/  ISETP.NE.AND P0, PT, R71, RZ, PT ;  /* 0x000000ff4700720c */ /* 0x000fe20003f05270 */
[----:B------:R-:W-:Y:S11]  /*bb50*/  VIADD R68, R68, 0x1 ;  /* 0x0000000144447836 */ /* 0x000ff60000000000 */
[----:B------:R-:W-:Y:S01]  /*bb60*/  @!UPT UIADD3 URZ, UPT, UPT, URZ, URZ, URZ ;  /* 0x000000fffffff290 */ /* 0x000fe2000fffe0ff */
[----:B------:R2:W3:Y:S04]  /*bb70*/  @P0 LDS.128 R60, [R3+UR36+0x200] ;  /* 0x00020024033c0984 */ /* 0x0004e80008000c00 */
[----:B------:R2:W4:Y:S04]  /*bb80*/  @P0 LDS.128 R72, [R3+UR36+0xa00] ;  /* 0x000a002403480984 */ /* 0x0005280008000c00 */
[----:B------:R2:W2:Y:S04]  /*bb90*/  @P0 LDS.128 R64, [R2+0x200] ;  /* 0x0002000002400984 */ /* 0x0004a80000000c00 */
[----:B------:R2:W2:Y:S01]  /*bba0*/  @P0 LDS.128 R76, [R2+0xa00] ;  /* 0x000a0000024c0984 */ /* 0x0004a20000000c00 */
[C---:B------:R-:W-:Y:S04]  /*bbb0*/  ISETP.NE.AND P0, PT, R68.reuse, 0x4, PT ;  /* 0x000000044400780c */ /* 0x040fe80003f05270 */
[----:B-1----:R-:W-:Y:S02]  /*bbc0*/  SEL R0, RZ, 0x1, P0 ;  /* 0x00000001ff007807 */ /* 0x002fe40000000000 */
[----:B------:R-:W-:Y:S02]  /*bbd0*/  SEL R68, R68, RZ, P0 ;  /* 0x000000ff44447207 */ /* 0x000fe40000000000 */
[----:B------:R-:W-:Y:S02]  /*bbe0*/  LOP3.LUT R110, R110, R0, RZ, 0x3c, !PT ;  /* 0x000000006e6e7212 */ /* 0x000fe400078e3cff */
.L_x_166:
[----:B------:R-:W-:Y:S05]  /*bbf0*/  BSYNC B1 ;  /* 0x0000000000017941 */ /* 0x000fea0003800000 */
.L_x_165:
[----:B--2---:R-:W-:Y:S05]  /*bc00*/  VIADD R3, R59, 0x400020 ;  /* 0x004000203b037836 */ /* 0x004fea0000000000 */
[----:B------:R-:W-:Y:S04]  /*bc10*/  SHF.R.U32.HI R0, RZ, 0x15, R3 ;  /* 0x00000015ff007819 */ /* 0x000fe80000011603 */
[----:B-1----:R-:W-:Y:S04]  /*bc20*/  LOP3.LUT R22, R0, 0x3, RZ, 0xc0, !PT ;  /* 0x0000000300167812 */ /* 0x002fe800078ec0ff */
        /* <DEDUP_REMOVED lines=11> */
[----:B------:R-:W2:Y:S01]  /*bce0*/  LDCU.64 UR6, c[0x4][0x78] ;  /* 0x01000f00ff0677ac */ /* 0x000ea20008000a00 */
[----:B------:R-:W3:Y:S01]  /*bcf0*/  LDC.64 R14, c[0x4][R15] ;  /* 0x010000000f0e7b82 */ /* 0x000ee20000000a00 */
[----:B------:R-:W5:Y:S01]  /*bd00*/  LDCU.64 UR4, c[0x4][0x10] ;  /* 0x01000200ff0477ac */ /* 0x000f620008000a00 */
[----:B-1----:R-:W-:Y:S01]  /*bd10*/  MOV R5, UR9 ;  /* 0x0000000900057c02 */ /* 0x002fe20008000f00 */
[----:B------:R-:W-:Y:S01]  /*bd20*/  IMAD.U32 R4, RZ, RZ, UR8 ;  /* 0x00000008ff047e24 */ /* 0x000fe2000f8e00ff */
[----:B--2---:R-:W-:Y:S01]  /*bd30*/  MOV R7, UR7 ;  /* 0x0000000700077c02 */ /* 0x004fe20008000f00 */
[----:B------:R-:W-:Y:S01]  /*bd40*/  IMAD.U32 R6, RZ, RZ, UR6 ;  /* 0x00000006ff067e24 */ /* 0x000fe2000f8e00ff */
[----:B-----5:R-:W-:Y:S01]  /*bd50*/  MOV R11, UR5 ;  /* 0x00000005000b7c02 */ /* 0x020fe20008000f00 */
[----:B------:R-:W-:Y:S02]  /*bd60*/  IMAD.U32 R10, RZ, RZ, UR4 ;  /* 0x00000004ff0a7e24 */ /* 0x000fe4000f8e00ff */
[----:B------:R-:W-:Y:S07]  /*bd70*/  LEPC R20, `(.L_x_171) ;  /* 0x000000001014794e */ /* 0x000fee0000000000 */
[----:B---34-:R-:W-:Y:S05]  /*bd80*/  CALL.ABS.NOINC R14 ;  /* 0x000000000e007343 */ /* 0x018fea0003c00000 */
.L_x_171:
        /* <DEDUP_REMOVED lines=23> */
.L_x_172:
[----:B------:R-:W-:Y:S05]  /*bf00*/  WARPSYNC.ALL ;  /* 0x0000000000007948 */ /* 0x000fea0003800000 */
[----:B------:R-:W-:Y:S11]  /*bf10*/  R2UR UR4, R2 ;  /* 0x00000000020472ca */ /* 0x000ff600000e0000 */
[----:B------:R-:W-:Y:S02]  /*bf20*/  @!UPT UIADD3 URZ, UPT, UPT, URZ, URZ, URZ ;  /* 0x000000fffffff290 */ /* 0x000fe4000fffe0ff */
[----:B------:R-:W1:Y:S02]  /*bf30*/  LDTM.x16 R4, tmem[UR4+0x40] ;  /* 0x00004004000479ee */ /* 0x000e640008240000 */
[----:B-1----:R-:W-:Y:S01]  /*bf40*/  NOP ;  /* 0x0000000000007918 */ /* 0x002fe20000000000 */
.L_x_170:
[----:B------:R-:W-:Y:S01]  /*bf50*/  ISETP.NE.AND P2, PT, R109, RZ, PT ;  /* 0x000000ff6d00720c */ /* 0x000fe20003f45270 */
[----:B------:R-:W-:Y:S01]  /*bf60*/  FMUL R0, R52, R24 ;  /* 0x0000001834007220 */ /* 0x000fe20000400000 */
[----:B---3--:R-:W-:Y:S01]  /*bf70*/  SHF.L.U32 R3, R60, 0x10, RZ ;  /* 0x000000103c037819 */ /* 0x008fe200000006ff */
        /* <DEDUP_REMOVED lines=145> */
[----:B--2---:R-:W-:Y:S04]  /*c890*/  DEPBAR.LE SB0, 0x1 ;  /* 0x000080400000791a */ /* 0x004fe80000000000 */
.L_x_174:
[----:B------:R-:W-:Y:S05]  /*c8a0*/  BSYNC.RECONVERGENT B0 ;  /* 0x0000000000007941 */ /* 0x000fea0003800200 */
.L_x_173:
        /* <DEDUP_REMOVED lines=10> */
[----:B------:R-:W2:Y:S02]  /*c950*/  @P2 SYNCS.PHASECHK.TRANS64.TRYWAIT P0, [R0+URZ+0xc0], R2 ;  /* 0x0000c002000025a7 */ /* 0x000ea400080011ff */
[----:B--2---:R-:W-:Y:S01]  /*c960*/  @P2 SEL R70, RZ, 0x1, !P0 ;  /* 0x00000001ff462807 */ /* 0x004fe20004000000 */
        /* <DEDUP_REMOVED lines=11> */
.L_x_178:
[----:B------:R-:W-:Y:S05]  /*ca20*/  BSYNC B0 ;  /* 0x0000000000007941 */ /* 0x000fea0003800000 */
.L_x_177:
        /* <DEDUP_REMOVED lines=11> */
.L_x_176:
[----:B------:R-:W-:Y:S05]  /*cae0*/  BSYNC B1 ;  /* 0x0000000000017941 */ /* 0x000fea0003800000 */
.L_x_175:
[----:B------:R-:W-:Y:S11]  /*caf0*/  ISETP.NE.AND P0, PT, R102, R22, PT ;  /* 0x000000166600720c */ /* 0x000ff60003f05270 */
[----:B------:R-:W-:Y:S02]  /*cb00*/  @!UPT UIADD3 URZ, UPT, UPT, URZ, URZ, URZ ;  /* 0x000000fffffff290 */ /* 0x000fe4000fffe0ff */
[----:B------:R-:W-:Y:S05]  /*cb10*/  @P0 BRA `(.L_x_180) ;  /* 0x0000000000bc0947 */ /* 0x000fea0003800000 */
[----:B------:R-:W-:Y:S11]  /*cb20*/  LOP3.LUT P0, RZ, R21, 0x3, R103, 0x48, !PT ;  /* 0x0000000315ff7812 */ /* 0x000ff60007804867 */
[----:B------:R-:W-:Y:S02]  /*cb30*/  @!UPT UIADD3 URZ, UPT, UPT, URZ, URZ, URZ ;  /* 0x000000fffffff290 */ /* 0x000fe4000fffe0ff */
[----:B------:R-:W-:Y:S05]  /*cb40*/  @!P0 BRA `(.L_x_181) ;  /* 0x0000000000408947 */ /* 0x000fea0003800000 */
[----:B------:R-:W1:Y:S01]  /*cb50*/  LDCU.64 UR8, c[0x4][0x70] ;  /* 0x01000e00ff0877ac */ /* 0x000e620008000a00 */
[----:B--2---:R-:W-:Y:S01]  /*cb60*/  MOV R3, 0x0 ;  /* 0x0000000000037802 */ /* 0x004fe20000000f00 */
        /* <DEDUP_REMOVED lines=14> */
.L_x_181:
        /* <DEDUP_REMOVED lines=23> */
.L_x_182:
[----:B------:R-:W-:Y:S05]  /*cdc0*/  WARPSYNC.ALL ;  /* 0x0000000000007948 */ /* 0x000fea0003800000 */
[----:B------:R-:W-:Y:S11]  /*cdd0*/  R2UR UR4, R23 ;  /* 0x00000000170472ca */ /* 0x000ff600000e0000 */
[----:B------:R-:W-:Y:S02]  /*cde0*/  @!UPT UIADD3 URZ, UPT, UPT, URZ, URZ, URZ ;  /* 0x000000fffffff290 */ /* 0x000fe4000fffe0ff */
[----:B------:R-:W1:Y:S02]  /*cdf0*/  LDTM.x16 R4, tmem[UR4+0x40] ;  /* 0x00004004000479ee */ /* 0x000e640008240000 */
[----:B-1----:R-:W-:Y:S01]  /*ce00*/  NOP ;  /* 0x0000000000007918 */ /* 0x002fe20000000000 */
.L_x_180:
[----:B------:R-:W-:Y:S01]  /*ce10*/  ISETP.NE.AND P2, PT, R109, RZ, PT ;  /* 0x000000ff6d00720c */ /* 0x000fe20003f45270 */
[----:B------:R-:W-:Y:S01]  /*ce20*/  FMUL R0, R52, R24 ;  /* 0x0000001834007220 */ /* 0x000fe20000400000 */
[----:B--23--:R-:W-:Y:S01]  /*ce30*/  SHF.L.U32 R3, R60, 0x10, RZ ;  /* 0x000000103c037819 */ /* 0x00cfe200000006ff */
        /* <DEDUP_REMOVED lines=145> */
[----:B--2---:R-:W-:Y:S04]  /*d750*/  DEPBAR.LE SB0, 0x1 ;  /* 0x000080400000791a */ /* 0x004fe80000000000 */
.L_x_184:
[----:B------:R-:W-:Y:S05]  /*d760*/  BSYNC.RECONVERGENT B0 ;  /* 0x0000000000007941 */ /* 0x000fea0003800200 */
.L_x_183:
        /* <DEDUP_REMOVED lines=17> */
[----:B------:R-:W2:Y:S02]  /*d880*/  SYNCS.PHASECHK.TRANS64.TRYWAIT P0, [R0+URZ+0xc0], R110 ;  /* 0x0000c06e000075a7 */ /* 0x000ea400080011ff */
[----:B--2---:R-:W-:Y:S05]  /*d890*/  @!P0 BRA `(.L_x_189) ;  /* 0x0000002000408947 */ /* 0x004fea0003800000 */
.L_x_188:
[----:B------:R-:W-:Y:S05]  /*d8a0*/  BSYNC B0 ;  /* 0x0000000000007941 */ /* 0x000fea0003800000 */
.L_x_187:
[----:B------:R-:W-:Y:S11]  /*d8b0*/  ISETP.NE.AND P0, PT, R71, RZ, PT ;  /* 0x000000ff4700720c */ /* 0x000ff60003f05270 */
[----:B------:R-:W-:Y:S02]  /*d8c0*/  @!UPT UIADD3 URZ, UPT, UPT, URZ, URZ, URZ ;  /* 0x000000fffffff290 */ /* 0x000fe4000fffe0ff */
[----:B------:R3:W4:Y:S04]  /*d8d0*/  @P0 LDS.128 R60, [R68+UR36+0x200] ;  /* 0x00020024443c0984 */ /* 0x0007280008000c00 */
[----:B------:R3:W1:Y:S04]  /*d8e0*/  @P0 LDS.128 R72, [R68+UR36+0xa00] ;  /* 0x000a002444480984 */ /* 0x0006680008000c00 */
[----:B------:R3:W1:Y:S04]  /*d8f0*/  @P0 LDS.128 R64, [R2+0x200] ;  /* 0x0002000002400984 */ /* 0x0006680000000c00 */
[----:B------:R3:W1:Y:S02]  /*d900*/  @P0 LDS.128 R76, [R2+0xa00] ;  /* 0x000a0000024c0984 */ /* 0x0006640000000c00 */
.L_x_186:
[----:B------:R-:W-:Y:S05]  /*d910*/  BSYNC B1 ;  /* 0x0000000000017941 */ /* 0x000fea0003800000 */
.L_x_185:
[----:B------:R-:W-:Y:S05]  /*d920*/  VIADD R59, R59, 0x400030 ;  /* 0x004000303b3b7836 */ /* 0x000fea0000000000 */
[----:B--2---:R-:W-:Y:S04]  /*d930*/  SHF.R.U32.HI R0, RZ, 0x15, R59 ;  /* 0x00000015ff007819 */ /* 0x004fe8000001163b */
[----:B---3--:R-:W-:Y:S04]  /*d940*/  LOP3.LUT R2, R0, 0x3, RZ, 0xc0, !PT ;  /* 0x0000000300027812 */ /* 0x008fe800078ec0ff */
[----:B------:R-:W-:Y:S11]  /*d950*/  ISETP.NE.AND P0, PT, R102, R2, PT ;  /* 0x000000026600720c */ /* 0x000ff60003f05270 */
[----:B------:R-:W-:Y:S02]  /*d960*/  @!UPT UIADD3 URZ, UPT, UPT, URZ, URZ, URZ ;  /* 0x000000fffffff290 */ /* 0x000fe4000fffe0ff */
[----:B------:R-:W-:Y:S05]  /*d970*/  @P0 BRA `(.L_x_190) ;  /* 0x0000000000bc0947 */ /* 0x000fea0003800000 */
[----:B------:R-:W-:Y:S02]  /*d980*/  LOP3.LUT P0, RZ, R0, 0x3, R103, 0x48, !PT ;  /* 0x0000000300ff7812 */ /* 0x000fe40007804867 */
[----:B------:R-:W-:Y:S11]  /*d990*/  MOV R16, R59 ;  /* 0x0000003b00107202 */ /* 0x000ff60000000f00 */
[----:B------:R-:W-:Y:S05]  /*d9a0*/  @!P0 BRA `(.L_x_191) ;  /* 0x0000000000408947 */ /* 0x000fea0003800000 */
[----:B------:R-:W2:Y:S01]  /*d9b0*/  LDCU.64 UR8, c[0x4][0x70] ;  /* 0x01000e00ff0877ac */ /* 0x000ea20008000a00 */
[----:B------:R-:W-:Y:S01]  /*d9c0*/  MOV R15, 0x0 ;  /* 0x00000000000f7802 */ /* 0x000fe20000000f00 */
[----:B------:R-:W-:Y:S02]  /*d9d0*/  HFMA2 R12, -RZ, RZ, 0, 5.9604644775390625e-08 ;  /* 0x00000001ff0c7431 */ /* 0x000fe400000001ff */
[----:B------:R-:W-:Y:S02]  /*d9e0*/  IMAD.MOV.U32 R8, RZ, RZ, 0x192 ;  /* 0x00000192ff087424 */ /* 0x000fe400078e00ff */
[----:B------:R-:W-:Y:S01]  /*d9f0*/  IMAD.MOV.U32 R13, RZ, RZ, RZ ;  /* 0x000000ffff0d7224 */ /* 0x000fe200078e00ff */
[----:B------:R-:W3:Y:S01]  /*da00*/  LDCU.64 UR6, c[0x4][0x78] ;  /* 0x01000f00ff0677ac */ /* 0x000ee20008000a00 */
[----:B------:R-:W1:Y:S01]  /*da10*/  LDC.64 R14, c[0x4][R15] ;  /* 0x010000000f0e7b82 */ /* 0x000e620000000a00 */
[----:B------:R-:W5:Y:S01]  /*da20*/  LDCU.64 UR4, c[0x4][0x10] ;  /* 0x01000200ff0477ac */ /* 0x000f620008000a00 */
[----:B--2---:R-:W-:Y:S01]  /*da30*/  MOV R5, UR9 ;  /* 0x0000000900057c02 */ /* 0x004fe20008000f00 */
[----:B------:R-:W-:Y:S01]  /*da40*/  IMAD.U32 R4, RZ, RZ, UR8 ;  /* 0x00000008ff047e24 */ /* 0x000fe2000f8e00ff */
[----:B---3--:R-:W-:Y:S01]  /*da50*/  MOV R7, UR7 ;  /* 0x0000000700077c02 */ /* 0x008fe20008000f00 */
[----:B------:R-:W-:Y:S01]  /*da60*/  IMAD.U32 R6, RZ, RZ, UR6 ;  /* 0x00000006ff067e24 */ /* 0x000fe2000f8e00ff */
[----:B-----5:R-:W-:Y:S01]  /*da70*/  MOV R11, UR5 ;  /* 0x00000005000b7c02 */ /* 0x020fe20008000f00 */
[----:B------:R-:W-:Y:S02]  /*da80*/  IMAD.U32 R10, RZ, RZ, UR4 ;  /* 0x00000004ff0a7e24 */ /* 0x000fe4000f8e00ff */
[----:B-1----:R-:W-:Y:S07]  /*da90*/  LEPC R20, `(.L_x_191) ;  /* 0x000000001014794e */ /* 0x002fee0000000000 */
[----:B----4-:R-:W-:Y:S05]  /*daa0*/  CALL.ABS.NOINC R14 ;  /* 0x000000000e007343 */ /* 0x010fea0003c00000 */
.L_x_191:
[----:B------:R-:W-:Y:S05]  /*dab0*/  WARPSYNC.ALL ;  /* 0x0000000000007948 */ /* 0x000fea0003800000 */
[C---:B------:R-:W-:Y:S01]  /*dac0*/  R2UR UR4, R16.reuse ;  /* 0x00000000100472ca */ /* 0x040fe200000e0000 */
[----:B------:R-:W-:Y:S05]  /*dad0*/  VIADD R0, R16, 0x40 ;  /* 0x0000004010007836 */ /* 0x000fea0000000000 */
[----:B------:R-:W-:Y:S04]  /*dae0*/  SHF.R.U32.HI R0, RZ, 0x15, R0 ;  /* 0x00000015ff007819 */ /* 0x000fe80000011600 */
[----:B------:R-:W-:Y:S03]  /*daf0*/  LOP3.LUT P0, RZ, R0, 0x3, R103, 0x48, !PT ;  /* 0x0000000300ff7812 */ /* 0x000fe60007804867 */
[----:B------:R-:W2:Y:S10]  /*db00*/  LDTM.x16 R24, tmem[UR4] ;  /* 0x00000004001879ee */ /* 0x000eb40008240000 */
[----:B--2---:R-:W-:Y:S05]  /*db10*/  @!P0 BRA `(.L_x_192) ;  /* 0x0000000000408947 */ /* 0x004fea0003800000 */
        /* <DEDUP_REMOVED lines=16> */
.L_x_192:
[----:B------:R-:W-:Y:S05]  /*dc20*/  WARPSYNC.ALL ;  /* 0x0000000000007948 */ /* 0x000fea0003800000 */
[----:B------:R-:W-:Y:S11]  /*dc30*/  R2UR UR4, R16 ;  /* 0x00000000100472ca */ /* 0x000ff600000e0000 */
[----:B------:R-:W-:Y:S02]  /*dc40*/  @!UPT UIADD3 URZ, UPT, UPT, URZ, URZ, URZ ;  /* 0x000000fffffff290 */ /* 0x000fe4000fffe0ff */
[----:B------:R-:W2:Y:S02]  /*dc50*/  LDTM.x16 R4, tmem[UR4+0x40] ;  /* 0x00004004000479ee */ /* 0x000ea40008240000 */
[----:B--2---:R-:W-:Y:S01]  /*dc60*/  NOP ;  /* 0x0000000000007918 */ /* 0x004fe20000000000 */
.L_x_190:
[----:B------:R-:W-:Y:S01]  /*dc70*/  ISETP.NE.AND P1, PT, R102, R2, PT ;  /* 0x000000026600720c */ /* 0x000fe20003f25270 */
[----:B------:R-:W-:Y:S05]  /*dc80*/  WARPSYNC.ALL ;  /* 0x0000000000007948 */ /* 0x000fea0003800000 */
[C---:B----4-:R-:W-:Y:S01]  /*dc90*/  SHF.L.U32 R3, R60.reuse, 0x10, RZ ;  /* 0x000000103c037819 */ /* 0x050fe200000006ff */
[----:B------:R-:W-:Y:S01]  /*dca0*/  NOP ;  /* 0x0000000000007918 */ /* 0x000fe20000000000 */
[----:B------:R-:W-:Y:S01]  /*dcb0*/  LOP3.LUT R40, R60, 0xffff0000, RZ, 0xc0, !PT ;  /* 0xffff00003c287812 */ /* 0x000fe200078ec0ff */
[C---:B------:R-:W-:Y:S01]  /*dcc0*/  FMUL R0, R52.reuse, R24 ;  /* 0x0000001834007220 */ /* 0x040fe20000400000 */
[C---:B------:R-:W-:Y:S01]  /*dcd0*/  SHF.L.U32 R41, R61.reuse, 0x10, RZ ;  /* 0x000000103d297819 */ /* 0x040fe200000006ff */
[----:B------:R-:W-:Y:S01]  /*dce0*/  FMUL R2, R52, R25 ;  /* 0x0000001934027220 */ /* 0x000fe20000400000 */
[----:B------:R-:W-:Y:S01]  /*dcf0*/  LOP3.LUT R42, R61, 0xffff0000, RZ, 0xc0, !PT ;  /* 0xffff00003d2a7812 */ /* 0x000fe200078ec0ff */
[C---:B------:R-:W-:Y:S01]  /*dd00*/  FFMA R0, R53.reuse, R3, R0 ;  /* 0x0000000335007223 */ /* 0x040fe20000000000 */
[----:B------:R-:W-:Y:S01]  /*dd10*/  R2UR UR4, R58 ;  /* 0x000000003a0472ca */ /* 0x000fe200000e0000 */
[----:B------:R-:W-:Y:S01]  /*dd20*/  FFMA R2, R53, R40, R2 ;  /* 0x0000002835027223 */ /* 0x000fe20000000002 */
[----:B------:R-:W-:Y:S01]  /*dd30*/  SHF.L.U32 R54, R62, 0x10, RZ ;  /* 0x000000103e367819 */ /* 0x000fe200000006ff */
[----:B-1----:R-:W-:Y:S01]  /*dd40*/  FMUL R20, R52, R4 ;  /* 0x0000000434147220 */ /* 0x002fe20000400000 */
[----:B------:R-:W-:Y:S01]  /*dd50*/  LOP3.LUT R55, R62, 0xffff0000, RZ, 0xc0, !PT ;  /* 0xffff00003e377812 */ /* 0x000fe200078ec0ff */
[----:B------:R-:W-:Y:S01]  /*dd60*/  FMUL R3, R52, R26 ;  /* 0x0000001a34037220 */ /* 0x000fe20000400000 */
[----:B------:R-:W-:Y:S01]  /*dd70*/  F2FP.BF16.F32.PACK_AB R112, R2, R0 ;  /* 0x000000000270723e */ /* 0x000fe200000010ff */
[----:B------:R-:W-:Y:S01]  /*dd80*/  FMUL R4, R52, R27 ;  /* 0x0000001b34047220 */ /* 0x000fe20000400000 */
[----:B------:R-:W-:Y:S01]  /*dd90*/  SHF.L.U32 R56, R63, 0x10, RZ ;  /* 0x000000103f387819 */ /* 0x000fe200000006ff */
[----:B------:R-:W-:Y:S01]  /*dda0*/  FFMA R3, R53, R41, R3 ;  /* 0x0000002935037223 */ /* 0x000fe20000000003 */
[----:B------:R-:W-:Y:S01]  /*ddb0*/  LOP3.LUT R57, R63, 0xffff0000, RZ, 0xc0, !PT ;  /* 0xffff00003f397812 */ /* 0x000fe200078ec0ff */
[----:B------:R-:W-:Y:S01]  /*ddc0*/  FFMA R4, R53, R42, R4 ;  /* 0x0000002a35047223 */ /* 0x000fe20000000004 */
[----:B------:R-:W-:Y:S01]  /*ddd0*/  SHF.L.U32 R58, R64, 0x10, RZ ;  /* 0x00000010403a7819 */ /* 0x000fe200000006ff */
[----:B------:R-:W-:Y:S01]  /*dde0*/  FMUL R0, R52, R28 ;  /* 0x0000001c34007220 */ /* 0x000fe20000400000 */
[----:B------:R-:W-:Y:S01]  /*ddf0*/  LOP3.LUT R59, R64, 0xffff0000, RZ, 0xc0, !PT ;  /* 0xffff0000403b7812 */ /* 0x000fe200078ec0ff */
[----:B------:R-:W-:Y:S01]  /*de00*/  FMUL R2, R52, R29 ;  /* 0x0000001d34027220 */ /* 0x000fe20000400000 */
[----:B------:R-:W-:Y:S01]  /*de10*/  F2FP.BF16.F32.PACK_AB R113, R4, R3 ;  /* 0x000000030471723e */ /* 0x000fe200000010ff */
[C---:B------:R-:W-:Y:S01]  /*de20*/  FMUL R21, R52.reuse, R5 ;  /* 0x0000000534157220 */ /* 0x040fe20000400000 */
[C---:B------:R-:W-:Y:S01]  /*de30*/  SHF.L.U32 R60, R65.reuse, 0x10, RZ ;  /* 0x00000010413c7819 */ /* 0x040fe200000006ff */
[C---:B------:R-:W-:Y:S01]  /*de40*/  FMUL R5, R52.reuse, R30 ;  /* 0x0000001e34057220 */ /* 0x040fe20000400000 */
[----:B------:R-:W-:Y:S01]  /*de50*/  LOP3.LUT R61, R65, 0xffff0000, RZ, 0xc0, !PT ;  /* 0xffff0000413d7812 */ /* 0x000fe200078ec0ff */
[----:B------:R-:W-:Y:S01]  /*de60*/  FMUL R22, R52, R6 ;  /* 0x0000000634167220 */ /* 0x000fe20000400000 */
[----:B------:R-:W-:Y:S01]  /*de70*/  SHF.L.U32 R62, R66, 0x10, RZ ;  /* 0x00000010423e7819 */ /* 0x000fe200000006ff */
        /* <DEDUP_REMOVED lines=10> */
[----:B------:R-:W-:Y:S01]  /*df20*/  FMUL R3, R52, R33 ;  /* 0x0000002134037220 */ /* 0x000fe20000400000 */
[----:B------:R-:W-:Y:S01]  /*df30*/  F2FP.BF16.F32.PACK_AB R114, R2, R0 ;  /* 0x000000000272723e */ /* 0x000fe200000010ff */
[----:B------:R-:W-:Y:S01]  /*df40*/  FFMA R5, R53, R56, R5 ;  /* 0x0000003835057223 */ /* 0x000fe20000000005 */
[----:B------:R-:W-:Y:S01]  /*df50*/  SHF.L.U32 R68, R73, 0x10, RZ ;  /* 0x0000001049447819 */ /* 0x000fe200000006ff */
[----:B------:R-:W-:Y:S01]  /*df60*/  FFMA R6, R53, R57, R6 ;  /* 0x0000003935067223 */ /* 0x000fe20000000006 */
[----:B------:R-:W-:Y:S01]  /*df70*/  LOP3.LUT R69, R73, 0xffff0000, RZ, 0xc0, !PT ;  /* 0xffff000049457812 */ /* 0x000fe200078ec0ff */
[C---:B------:R-:W-:Y:S01]  /*df80*/  FFMA R7, R53.reuse, R58, R7 ;  /* 0x0000003a35077223 */ /* 0x040fe20000000007 */
[----:B------:R-:W-:Y:S01]  /*df90*/  SHF.L.U32 R70, R74, 0x10, RZ ;  /* 0x000000104a467819 */ /* 0x000fe200000006ff */
[----:B------:R-:W-:Y:S01]  /*dfa0*/  UIADD3 UR4, UPT, UPT, UR4, 0x140, URZ ;  /* 0x0000014004047890 */ /* 0x000fe2000fffe0ff */
[----:B------:R-:W-:Y:S01]  /*dfb0*/  F2FP.BF16.F32.PACK_AB R115, R6, R5 ;  /* 0x000000050673723e */ /* 0x000fe200000010ff */
[----:B------:R-:W-:Y:S01]  /*dfc0*/  FFMA R3, R53, R59, R3 ;  /* 0x0000003b35037223 */ /* 0x000fe20000000003 */
[----:B------:R-:W-:Y:S01]  /*dfd0*/  LOP3.LUT R71, R74, 0xffff0000, RZ, 0xc0, !PT ;  /* 0xffff00004a477812 */ /* 0x000fe200078ec0ff */
[C---:B------:R-:W-:Y:S01]  /*dfe0*/  FMUL R0, R52.reuse, R34 ;  /* 0x0000002234007220 */ /* 0x040fe20000400000 */
[----:B------:R-:W-:Y:S01]  /*dff0*/  SHF.L.U32 R72, R75, 0x10, RZ ;  /* 0x000000104b487819 */ /* 0x000fe200000006ff */
[C---:B------:R-:W-:Y:S01]  /*e000*/  FMUL R2, R52.reuse, R35 ;  /* 0x0000002334027220 */ /* 0x040fe20000400000 */
[----:B------:R-:W-:Y:S01]  /*e010*/  UPRMT UR4, UR37, 0x654, UR4 ;  /* 0x0000065425047896 */ /* 0x000fe20008000004 */
[C---:B------:R-:W-:Y:S01]  /*e020*/  FMUL R4, R52.reuse, R36 ;  /* 0x0000002434047220 */ /* 0x040fe20000400000 */
[C---:B------:R-:W-:Y:S01]  /*e030*/  FMUL R5, R52.reuse, R37 ;  /* 0x0000002534057220 */ /* 0x040fe20000400000 */
[----:B------:R-:W-:Y:S01]  /*e040*/  F2FP.BF16.F32.PACK_AB R28, R3, R7 ;  /* 0x00000007031c723e */ /* 0x000fe200000010ff */
[C---:B------:R-:W-:Y:S01]  /*e050*/  FFMA R0, R53.reuse, R60, R0 ;  /* 0x0000003c35007223 */ /* 0x040fe20000000000 */
[C---:B------:R-:W-:Y:S01]  /*e060*/  FMUL R6, R52.reuse, R38 ;  /* 0x0000002634067220 */ /* 0x040fe20000400000 */
[C---:B------:R-:W-:Y:S01]  /*e070*/  FFMA R2, R53.reuse, R61, R2 ;  /* 0x0000003d35027223 */ /* 0x040fe20000000002 */
[C---:B------:R-:W-:Y:S01]  /*e080*/  FMUL R3, R52.reuse, R39 ;  /* 0x0000002734037220 */ /* 0x040fe20000400000 */
[C---:B------:R-:W-:Y:S01]  /*e090*/  FFMA R4, R53.reuse, R62, R4 ;  /* 0x0000003e35047223 */ /* 0x040fe20000000004 */
[C---:B------:R-:W-:Y:S01]  /*e0a0*/  FFMA R5, R53.reuse, R63, R5 ;  /* 0x0000003f35057223 */ /* 0x040fe20000000005 */
[C---:B------:R-:W-:Y:S01]  /*e0b0*/  FFMA R6, R53.reuse, R64, R6 ;  /* 0x0000004035067223 */ /* 0x040fe20000000006 */
[C---:B------:R-:W-:Y:S01]  /*e0c0*/  FFMA R3, R53.reuse, R65, R3 ;  /* 0x0000004135037223 */ /* 0x040fe20000000003 */
[----:B------:R-:W-:Y:S01]  /*e0d0*/  FFMA R20, R53, R66, R20 ;  /* 0x0000004235147223 */ /* 0x000fe20000000014 */
[----:B------:R-:W-:Y:S01]  /*e0e0*/  FMUL R8, R52, R8 ;  /* 0x0000000834087220 */ /* 0x000fe20000400000 */
[----:B------:R-:W-:Y:S01]  /*e0f0*/  SYNCS.ARRIVE.TRANS64.RED.A1T0 RZ, [UR4], RZ ;  /* 0x000000ffffff79a7 */ /* 0x000fe20008100404 */
[----:B------:R1:W-:Y:S01]  /*e100*/  @!P1 STS.128 [R108+UR36+0x3200], R112 ;  /* 0x003200706c009988 */ /* 0x0003e20008000c24 */
[----:B------:R-:W-:Y:S01]  /*e110*/  LOP3.LUT R73, R75, 0xffff0000, RZ, 0xc0, !PT ;  /* 0xffff00004b497812 */ /* 0x000fe200078ec0ff */
[C---:B------:R-:W-:Y:S01]  /*e120*/  FFMA R21, R53.reuse, R67, R21 ;  /* 0x0000004335157223 */ /* 0x040fe20000000015 */
[----:B------:R-:W-:Y:S01]  /*e130*/  SHF.L.U32 R24, R76, 0x10, RZ ;  /* 0x000000104c187819 */ /* 0x000fe200000006ff */
[----:B------:R-:W-:Y:S01]  /*e140*/  FMUL R9, R52, R9 ;  /* 0x0000000934097220 */ /* 0x000fe20000400000 */
[----:B------:R-:W-:Y:S01]  /*e150*/  LOP3.LUT R25, R76, 0xffff0000, RZ, 0xc0, !PT ;  /* 0xffff00004c197812 */ /* 0x000fe200078ec0ff */
[C---:B------:R-:W-:Y:S01]  /*e160*/  FFMA R22, R53.reuse, R68, R22 ;  /* 0x0000004435167223 */ /* 0x040fe20000000016 */
[C---:B------:R-:W-:Y:S01]  /*e170*/  FMUL R10, R52.reuse, R10 ;  /* 0x0000000a340a7220 */ /* 0x040fe20000400000 */
[C---:B------:R-:W-:Y:S01]  /*e180*/  FFMA R23, R53.reuse, R69, R23 ;  /* 0x0000004535177223 */ /* 0x040fe20000000017 */
[----:B------:R-:W-:Y:S01]  /*e190*/  FMUL R11, R52, R11 ;  /* 0x0000000b340b7220 */ /* 0x000fe20000400000 */
[----:B------:R-:W-:Y:S01]  /*e1a0*/  F2FP.BF16.F32.PACK_AB R29, R2, R0 ;  /* 0x00000000021d723e */ /* 0x000fe200000010ff */
[----:B------:R-:W-:Y:S01]  /*e1b0*/  FFMA R8, R53, R70, R8 ;  /* 0x0000004635087223 */ /* 0x000fe20000000008 */
[----:B------:R-:W-:Y:S01]  /*e1c0*/  F2FP.BF16.F32.PACK_AB R30, R5, R4 ;  /* 0x00000004051e723e */ /* 0x000fe200000010ff */
[C---:B------:R-:W-:Y:S01]  /*e1d0*/  FMUL R12, R52.reuse, R12 ;  /* 0x0000000c340c7220 */ /* 0x040fe20000400000 */
[----:B------:R-:W-:Y:S01]  /*e1e0*/  F2FP.BF16.F32.PACK_AB R31, R3, R6 ;  /* 0x00000006031f723e */ /* 0x000fe200000010ff */
[----:B------:R-:W-:Y:S01]  /*e1f0*/  FFMA R9, R53, R71, R9 ;  /* 0x0000004735097223 */ /* 0x000fe20000000009 */
[C---:B------:R-:W-:Y:S01]  /*e200*/  FMUL R13, R52.reuse, R13 ;  /* 0x0000000d340d7220 */ /* 0x040fe20000400000 */
[----:B------:R-:W-:Y:S01]  /*e210*/  SHF.L.U32 R26, R77, 0x10, RZ ;  /* 0x000000104d1a7819 */ /* 0x000fe200000006ff */
[----:B------:R-:W-:Y:S01]  /*e220*/  FFMA R10, R53, R72, R10 ;  /* 0x00000048350a7223 */ /* 0x000fe2000000000a */
[----:B------:R1:W-:Y:S01]  /*e230*/  @!P1 STS.128 [R107+0x3200], R28 ;  /* 0x0032001c6b009388 */ /* 0x0003e20000000c00 */
[C---:B------:R-:W-:Y:S01]  /*e240*/  FMUL R14, R52.reuse, R14 ;  /* 0x0000000e340e7220 */ /* 0x040fe20000400000 */
[----:B------:R-:W-:Y:S01]  /*e250*/  LOP3.LUT R27, R77, 0xffff0000, RZ, 0xc0, !PT ;  /* 0xffff00004d1b7812 */ /* 0x000fe200078ec0ff */
[C---:B------:R-:W-:Y:S01]  /*e260*/  FFMA R11, R53.reuse, R73, R11 ;  /* 0x00000049350b7223 */ /* 0x040fe2000000000b */
[----:B------:R-:W-:Y:S01]  /*e270*/  FMUL R15, R52, R15 ;  /* 0x0000000f340f7220 */ /* 0x000fe20000400000 */
[----:B------:R-:W-:Y:S01]  /*e280*/  SHF.L.U32 R40, R78, 0x10, RZ ;  /* 0x000000104e287819 */ /* 0x000fe200000006ff */
[C---:B------:R-:W-:Y:S01]  /*e290*/  FFMA R12, R53.reuse, R24, R12 ;  /* 0x00000018350c7223 */ /* 0x040fe2000000000c */
[----:B------:R-:W-:Y:S01]  /*e2a0*/  FMUL R16, R52, R16 ;  /* 0x0000001034107220 */ /* 0x000fe20000400000 */
[----:B------:R-:W-:Y:S01]  /*e2b0*/  LOP3.LUT R74, R78, 0xffff0000, RZ, 0xc0, !PT ;  /* 0xffff00004e4a7812 */ /* 0x000fe200078ec0ff */
[----:B------:R-:W-:Y:S01]  /*e2c0*/  FFMA R13, R53, R25, R13 ;  /* 0x00000019350d7223 */ /* 0x000fe2000000000d */
[C---:B------:R-:W-:Y:S01]  /*e2d0*/  FMUL R17, R52.reuse, R17 ;  /* 0x0000001134117220 */ /* 0x040fe20000400000 */
[----:B------:R-:W-:Y:S01]  /*e2e0*/  SHF.L.U32 R75, R79, 0x10, RZ ;  /* 0x000000104f4b7819 */ /* 0x000fe200000006ff */
[----:B------:R-:W-:Y:S01]  /*e2f0*/  FFMA R14, R53, R26, R14 ;  /* 0x0000001a350e7223 */ /* 0x000fe2000000000e */
[----:B------:R-:W-:Y:S01]  /*e300*/  F2FP.BF16.F32.PACK_AB R20, R21, R20 ;  /* 0x000000141514723e */ /* 0x000fe200000010ff */
[C---:B------:R-:W-:Y:S01]  /*e310*/  FMUL R18, R52.reuse, R18 ;  /* 0x0000001234127220 */ /* 0x040fe20000400000 */
[----:B------:R-:W-:Y:S01]  /*e320*/  LOP3.LUT R76, R79, 0xffff0000, RZ, 0xc0, !PT ;  /* 0xffff00004f4c7812 */ /* 0x000fe200078ec0ff */
[----:B------:R-:W-:Y:S01]  /*e330*/  FFMA R15, R53, R27, R15 ;  /* 0x0000001b350f7223 */ /* 0x000fe2000000000f */
[----:B------:R-:W-:Y:S01]  /*e340*/  F2FP.BF16.F32.PACK_AB R21, R23, R22 ;  /* 0x000000161715723e */ /* 0x000fe200000010ff */
[----:B------:R-:W-:Y:S01]  /*e350*/  FMUL R19, R52, R19 ;  /* 0x0000001334137220 */ /* 0x000fe20000400000 */
[----:B------:R-:W-:Y:S01]  /*e360*/  F2FP.BF16.F32.PACK_AB R22, R9, R8 ;  /* 0x000000080916723e */ /* 0x000fe200000010ff */
[----:B------:R-:W-:Y:S01]  /*e370*/  FFMA R16, R53, R40, R16 ;  /* 0x0000002835107223 */ /* 0x000fe20000000010 */
[----:B------:R-:W-:Y:S01]  /*e380*/  F2FP.BF16.F32.PACK_AB R23, R11, R10 ;  /* 0x0000000a0b17723e */ /* 0x000fe200000010ff */
[C---:B------:R-:W-:Y:S01]  /*e390*/  FFMA R17, R53.reuse, R74, R17 ;  /* 0x0000004a35117223 */ /* 0x040fe20000000011 */
[C---:B------:R-:W-:Y:S01]  /*e3a0*/  FFMA R18, R53.reuse, R75, R18 ;  /* 0x0000004b35127223 */ /* 0x040fe20000000012 */
[----:B------:R-:W-:Y:S01]  /*e3b0*/  FFMA R19, R53, R76, R19 ;  /* 0x0000004c35137223 */ /* 0x000fe20000000013 */
[----:B------:R-:W-:Y:S01]  /*e3c0*/  F2FP.BF16.F32.PACK_AB R12, R13, R12 ;  /* 0x0000000c0d0c723e */ /* 0x000fe200000010ff */
[----:B------:R1:W-:Y:S01]  /*e3d0*/  @!P1 STS.128 [R108+UR36+0x3a00], R20 ;  /* 0x003a00146c009988 */ /* 0x0003e20008000c24 */
[----:B------:R-:W-:Y:S01]  /*e3e0*/  F2FP.BF16.F32.PACK_AB R13, R15, R14 ;  /* 0x0000000e0f0d723e */ /* 0x000fe200000010ff */
[----:B------:R-:W-:Y:S01]  /*e3f0*/  BSSY.RECONVERGENT B0, `(.L_x_193) ;  /* 0x000001a000007945 */ /* 0x000fe20003800200 */
[----:B------:R-:W-:Y:S02]  /*e400*/  F2FP.BF16.F32.PACK_AB R14, R17, R16 ;  /* 0x00000010110e723e */ /* 0x000fe400000010ff */
[----:B------:R-:W-:Y:S02]  /*e410*/  F2FP.BF16.F32.PACK_AB R15, R19, R18 ;  /* 0x00000012130f723e */ /* 0x000fe400000010ff */
[----:B------:R-:W-:Y:S03]  /*e420*/  ISETP.NE.AND P0, PT, R102, RZ, PT ;  /* 0x000000ff6600720c */ /* 0x000fe60003f05270 */
[----:B------:R1:W-:Y:S01]  /*e430*/  @!P1 STS.128 [R107+0x3a00], R12 ;  /* 0x003a000c6b009388 */ /* 0x0003e20000000c00 */
[----:B------:R-:W-:Y:S01]  /*e440*/  @!PT LDS RZ, [RZ] ;  /* 0x00000000fffff984 */ /* 0x000fe20000000800 */
[----:B------:R-:W-:Y:S01]  /*e450*/  @!PT LDS RZ, [RZ] ;  /* 0x00000000fffff984 */ /* 0x000fe20000000800 */
[----:B------:R-:W-:Y:S01]  /*e460*/  @!PT LDS RZ, [RZ] ;  /* 0x00000000fffff984 */ /* 0x000fe20000000800 */
[----:B------:R-:W-:Y:S01]  /*e470*/  @!PT LDS RZ, [RZ] ;  /* 0x00000000fffff984 */ /* 0x000fe20000000800 */
[----:B------:R2:W-:Y:S07]  /*e480*/  MEMBAR.ALL.CTA ;  /* 0x0000000000007992 */ /* 0x0005ee0000008000 */
[----:B--2---:R-:W2:Y:S02]  /*e490*/  FENCE.VIEW.ASYNC.S ;  /* 0x00000000000073c6 */ /* 0x004ea40000000000 */
        /* <DEDUP_REMOVED lines=15> */
.L_x_194:
[----:B------:R-:W-:Y:S05]  /*e590*/  BSYNC.RECONVERGENT B0 ;  /* 0x0000000000007941 */ /* 0x000fea0003800200 */
.L_x_193:
[----:B------:R-:W-:Y:S01]  /*e5a0*/  BAR.SYNC.DEFER_BLOCKING 0x1, 0x80 ;  /* 0x0042000000007b1d */ /* 0x000fe20000010000 */
[----:B------:R-:W-:Y:S01]  /*e5b0*/  UISETP.NE.AND UP0, UPT, UR45, -0x8, UPT ;  /* 0xfffffff82d00788c */ /* 0x000fe2000bf05270 */
[----:B------:R-:W-:Y:S08]  /*e5c0*/  IADD3 R98, PT, PT, R98, 0x1, RZ ;  /* 0x0000000162627810 */ /* 0x000ff00007ffe0ff */
[----:B------:R-:W-:Y:S05]  /*e5d0*/  BRA.U !UP0, `(.L_x_195) ;  /* 0x0000000108287547 */ /* 0x000fea000b800000 */
[----:B------:R-:W-:Y:S01]  /*e5e0*/  ISETP.NE.AND P0, PT, R109, RZ, PT ;  /* 0x000000ff6d00720c */ /* 0x000fe20003f05270 */
[----:B------:R-:W-:Y:S01]  /*e5f0*/  IMAD.U32 R2, RZ, RZ, UR56 ;  /* 0x00000038ff027e24 */ /* 0x000fe2000f8e00ff */
[----:B------:R-:W-:Y:S01]  /*e600*/  UIADD3 UR56, UPT, UPT, UR56, 0x1, URZ ;  /* 0x0000000138387890 */ /* 0x000fe2000fffe0ff */
[----:B------:R-:W-:Y:S03]  /*e610*/  IMAD.U32 R0, RZ, RZ, UR37 ;  /* 0x00000025ff007e24 */ /* 0x000fe6000f8e00ff */
[----:B------:R-:W-:Y:S04]  /*e620*/  UISETP.NE.AND UP0, UPT, UR56, 0x4, UPT ;  /* 0x000000043800788c */ /* 0x000fe8000bf05270 */
[----:B------:R-:W-:Y:S03]  /*e630*/  USEL UR56, UR56, URZ, UP0 ;  /* 0x000000ff38387287 */ /* 0x000fe60008000000 */
[----:B------:R-:W-:Y:S05]  /*e640*/  @P0 LEA R2, R2, UR36, 0x3 ;  /* 0x0000002402020c11 */ /* 0x000fea000f8e18ff */
[----:B------:R-:W-:Y:S05]  /*e650*/  @P0 VIADD R2, R2, 0xe0 ;  /* 0x000000e002020836 */ /* 0x000fea0000000000 */
[----:B------:R-:W-:Y:S04]  /*e660*/  @P0 PRMT R0, R0, 0x654, R2 ;  /* 0x0000065400000816 */ /* 0x000fe80000000002 */
[----:B------:R2:W-:Y:S03]  /*e670*/  @P0 SYNCS.ARRIVE.TRANS64.RED.A1T0 RZ, [R0+URZ], RZ ;  /* 0x000000ff00ff09a7 */ /* 0x0005e600081004ff */
.L_x_195:
[----:B------:R-:W-:Y:S01]  /*e680*/  ISETP.NE.AND P2, PT, R104, RZ, PT ;  /* 0x000000ff6800720c */ /* 0x000fe20003f45270 */
[----:B------:R-:W-:Y:S01]  /*e690*/  VIADD R2, R50, UR38 ;  /* 0x0000002632027c36 */ /* 0x000fe20008000000 */
[----:B------:R-:W-:Y:S01]  /*e6a0*/  ISETP.NE.AND P0, PT, R106, 0x2, PT ;  /* 0x000000026a00780c */ /* 0x000fe20003f05270 */
[----:B--2---:R-:W-:Y:S01]  /*e6b0*/  VIADD R0, R51, UR39 ;  /* 0x0000002733007c36 */ /* 0x004fe20008000000 */
[----:B------:R-:W-:Y:S01]  /*e6c0*/  ISETP.NE.AND P1, PT, R98, 0x2, PT ;  /* 0x000000026200780c */ /* 0x000fe20003f25270 */
[----:B------:R-:W-:Y:S01]  /*e6d0*/  UIADD3 UR45, UPT, UPT, UR45, 0x8, URZ ;  /* 0x000000082d2d7890 */ /* 0x000fe2000fffe0ff */
[----:B------:R-:W-:Y:S02]  /*e6e0*/  R2UR UR11, R2 ;  /* 0x00000000020b72ca */ /* 0x000fe400000e0000 */
[----:B------:R-:W-:Y:S02]  /*e6f0*/  R2UR UR27, R0 ;  /* 0x00000000001b72ca */ /* 0x000fe400000e0000 */
[----:B------:R-:W-:Y:S02]  /*e700*/  SEL R2, RZ, 0x1, P0 ;  /* 0x00000001ff027807 */ /* 0x000fe40000000000 */
[----:B------:R-:W-:Y:S02]  /*e710*/  SEL R0, RZ, 0x1, P1 ;  /* 0x00000001ff007807 */ /* 0x000fe40000800000 */
[----:B------:R-:W-:Y:S02]  /*e720*/  @P2 R2UR UR44, R95 ;  /* 0x000000005f2c22ca */ /* 0x000fe400000e0000 */
[----:B------:R-:W-:Y:S02]  /*e730*/  LOP3.LUT R96, R96, R2, RZ, 0x3c, !PT ;  /* 0x0000000260607212 */ /* 0x000fe400078e3cff */
[----:B------:R-:W-:Y:S02]  /*e740*/  LOP3.LUT R97, R97, R0, RZ, 0x3c, !PT ;  /* 0x0000000061617212 */ /* 0x000fe400078e3cff */
[----:B------:R-:W-:Y:S02]  /*e750*/  SEL R106, R106, RZ, P0 ;  /* 0x000000ff6a6a7207 */ /* 0x000fe40000000000 */
[----:B------:R-:W-:Y:S01]  /*e760*/  SEL R98, R98, RZ, P1 ;  /* 0x000000ff62627207 */ /* 0x000fe20000800000 */
[----:B------:R-:W-:Y:S06]  /*e770*/  @P2 BRA `(.L_x_196) ;  /* 0xffffff7c00302947 */ /* 0x000fec000383ffff */
[----:B------:R-:W2:Y:S01]  /*e780*/  LDCU.64 UR6, c[0x0][0xc88] ;  /* 0x00019100ff0677ac */ /* 0x000ea20008000a00 */
[----:B------:R-:W3:Y:S01]  /*e790*/  LDCU.64 UR4, c[0x0][0xc90] ;  /* 0x00019200ff0477ac */ /* 0x000ee20008000a00 */
[----:B--2---:R-:W-:Y:S02]  /*e7a0*/  ISETP.NE.U32.AND P2, PT, RZ, UR6, PT ;  /* 0x00000006ff007c0c */ /* 0x004fe4000bf45070 */
[----:B---3--:R-:W-:Y:S02]  /*e7b0*/  ISETP.NE.U32.AND P1, PT, RZ, UR4, PT ;  /* 0x00000004ff007c0c */ /* 0x008fe4000bf25070 */
[----:B------:R-:W-:Y:S02]  /*e7c0*/  ISETP.NE.AND.EX P2, PT, RZ, UR7, PT, P2 ;  /* 0x00000007ff007c0c */ /* 0x000fe4000bf45320 */
[----:B------:R-:W-:-:S13]  /*e7d0*/  ISETP.NE.AND.EX P0, PT, RZ, UR5, PT, P1 ;  /* 0x00000005ff007c0c */ /* 0x000fda000bf05310 */
[----:B------:R-:W-:Y:S05]  /*e7e0*/  @P2 BRA P0, `(.L_x_197) ;  /* 0x00000000003c2947 */ /* 0x000fea0000000000 */
[----:B------:R-:W-:-:S13]  /*e7f0*/  ISETP.NE.AND.EX P1, PT, RZ, UR5, PT, P1 ;  /* 0x00000005ff007c0c */ /* 0x000fda000bf25310 */
[----:B------:R-:W-:Y:S05]  /*e800*/  @P1 BRA `(.L_x_198) ;  /* 0x00000000000c1947 */ /* 0x000fea0003800000 */
[----:B------:R-:W-:-:S13]  /*e810*/  FSETP.NEU.AND P0, PT, R53, RZ, PT ;  /* 0x000000ff3500720b */ /* 0x000fda0003f0d000 */
[----:B------:R-:W-:Y:S05]  /*e820*/  @!P0 EXIT ;  /* 0x000000000000894d */ /* 0x000fea0003800000 */
[----:B------:R-:W-:Y:S05]  /*e830*/  BRA `(.L_x_197) ;  /* 0x0000000000287947 */ /* 0x000fea0003800000 */
.L_x_198:
[----:B------:R-:W-:Y:S01]  /*e840*/  ISETP.NE.AND P0, PT, R105, RZ, PT ;  /* 0x000000ff6900720c */ /* 0x000fe20003f05270 */
[----:B------:R-:W-:-:S12]  /*e850*/  BSSY.RECONVERGENT B0, `(.L_x_197) ;  /* 0x0000008000007945 */ /* 0x000fd80003800200 */
[----:B------:R-:W-:Y:S05]  /*e860*/  @P0 BRA `(.L_x_199) ;  /* 0x0000000000100947 */ /* 0x000fea0003800000 */
[----:B------:R-:W-:-:S04]  /*e870*/  ISETP.NE.U32.AND P0, PT, RZ, UR6, PT ;  /* 0x00000006ff007c0c */ /* 0x000fc8000bf05070 */
[----:B------:R-:W-:-:S13]  /*e880*/  ISETP.NE.AND.EX P0, PT, RZ, UR7, PT, P0 ;  /* 0x00000007ff007c0c */ /* 0x000fda000bf05300 */
[----:B------:R-:W-:Y:S05]  /*e890*/  @!P0 EXIT ;  /* 0x000000000000894d */ /* 0x000fea0003800000 */
[----:B------:R-:W-:Y:S05]  /*e8a0*/  BRA `(.L_x_200) ;  /* 0x0000000000087947 */ /* 0x000fea0003800000 */
.L_x_199:
[----:B------:R-:W-:-:S13]  /*e8b0*/  FSETP.NEU.AND P0, PT, R53, RZ, PT ;  /* 0x000000ff3500720b */ /* 0x000fda0003f0d000 */
[----:B------:R-:W-:Y:S05]  /*e8c0*/  @!P0 EXIT ;  /* 0x000000000000894d */ /* 0x000fea0003800000 */
.L_x_200:
[----:B------:R-:W-:Y:S05]  /*e8d0*/  BSYNC.RECONVERGENT B0 ;  /* 0x0000000000007941 */ /* 0x000fea0003800200 */
.L_x_197:
[----:B------:R-:W-:Y:S01]  /*e8e0*/  ULEA UR4, UR56, UR36, 0x3 ;  /* 0x0000002438047291 */ /* 0x000fe2000f8e18ff */
[----:B------:R-:W-:-:S04]  /*e8f0*/  DEPBAR.LE SB0, 0x0 ;  /* 0x000080000000791a */ /* 0x000fc80000000000 */
[----:B------:R-:W-:-:S04]  /*e900*/  UIADD3 UR4, UPT, UPT, UR4, 0xe0, URZ ;  /* 0x000000e004047890 */ /* 0x000fc8000fffe0ff */
[----:B------:R-:W-:-:S09]  /*e910*/  UPRMT UR4, UR37, 0x654, UR4 ;  /* 0x0000065425047896 */ /* 0x000fd20008000004 */
[----:B------:R-:W-:Y:S01]  /*e920*/  SYNCS.ARRIVE.TRANS64.RED.A1T0 RZ, [UR4], RZ ;  /* 0x000000ffffff79a7 */ /* 0x000fe20008100404 */
[----:B------:R-:W-:Y:S05]  /*e930*/  EXIT ;  /* 0x000000000000794d */ /* 0x000fea0003800000 */
.L_x_25:
[----:B----4-:R4:W1:Y:S02]  /*e940*/  SYNCS.PHASECHK.TRANS64.TRYWAIT P0, [R2+URZ+0x160], R3 ;  /* 0x00016003020075a7 */ /* 0x01086400080011ff */
[----:B-1----:R-:W-:Y:S05]  /*e950*/  @!P0 NANOSLEEP.SYNCS 0x989680 ;  /* 0x009896800000895d */ /* 0x002fea0003900000 */
[----:B------:R-:W1:Y:S02]  /*e960*/  @!P0 SYNCS.PHASECHK.TRANS64 P0, [R2+URZ+0x160], R3 ;  /* 0x00016003020085a7 */ /* 0x000e6400080010ff */
[----:B-1----:R-:W-:Y:S05]  /*e970*/  @!P0 BRA `(.L_x_25) ;  /* 0xfffffffc00f08947 */ /* 0x002fea000383ffff */
[----:B------:R-:W-:Y:S05]  /*e980*/  BRA `(.L_x_201) ;  /* 0xffffff3000e07947 */ /* 0x000fea000383ffff */
.L_x_28:
[----:B-1----:R-:W-:-:S07]  /*e990*/  MOV R2, UR41 ;  /* 0x0000002900027c02 */ /* 0x002fce0008000f00 */
.L_x_202:
[----:B-1----:R1:W4:Y:S02]  /*e9a0*/  SYNCS.PHASECHK.TRANS64.TRYWAIT P0, [R2+URZ+0x60], R4 ;  /* 0x00006004020075a7 */ /* 0x00232400080011ff */
[----:B----4-:R-:W-:Y:S05]  /*e9b0*/  @!P0 NANOSLEEP.SYNCS 0x989680 ;  /* 0x009896800000895d */ /* 0x010fea0003900000 */
[----:B------:R-:W4:Y:S02]  /*e9c0*/  @!P0 SYNCS.PHASECHK.TRANS64 P0, [R2+URZ+0x60], R4 ;  /* 0x00006004020085a7 */ /* 0x000f2400080010ff */
[----:B----4-:R-:W-:Y:S05]  /*e9d0*/  @!P0 BRA `(.L_x_202) ;  /* 0xfffffffc00f08947 */ /* 0x010fea000383ffff */
[----:B------:R-:W-:Y:S05]  /*e9e0*/  BRA `(.L_x_27) ;  /* 0xffffff34002c7947 */ /* 0x000fea000383ffff */
.L_x_37:
[----:B------:R-:W-:-:S07]  /*e9f0*/  MOV R2, UR41 ;  /* 0x0000002900027c02 */ /* 0x000fce0008000f00 */
.L_x_203:
[----:B-1----:R1:W4:Y:S02]  /*ea00*/  SYNCS.PHASECHK.TRANS64.TRYWAIT P0, [R2+URZ+0x60], R4 ;  /* 0x00006004020075a7 */ /* 0x00232400080011ff */
[----:B----4-:R-:W-:Y:S05]  /*ea10*/  @!P0 NANOSLEEP.SYNCS 0x989680 ;  /* 0x009896800000895d */ /* 0x010fea0003900000 */
[----:B------:R-:W4:Y:S02]  /*ea20*/  @!P0 SYNCS.PHASECHK.TRANS64 P0, [R2+URZ+0x60], R4 ;  /* 0x00006004020085a7 */ /* 0x000f2400080010ff */
[----:B----4-:R-:W-:Y:S05]  /*ea30*/  @!P0 BRA `(.L_x_203) ;  /* 0xfffffffc00f08947 */ /* 0x010fea000383ffff */
[----:B------:R-:W-:Y:S05]  /*ea40*/  BRA `(.L_x_36) ;  /* 0xffffff3800447947 */ /* 0x000fea000383ffff */
.L_x_44:
[----:B-1----:R1:W4:Y:S02]  /*ea50*/  SYNCS.PHASECHK.TRANS64.TRYWAIT P0, [R2+URZ+0x110], R3 ;  /* 0x00011003020075a7 */ /* 0x00232400080011ff */
[----:B----4-:R-:W-:Y:S05]  /*ea60*/  @!P0 NANOSLEEP.SYNCS 0x989680 ;  /* 0x009896800000895d */ /* 0x010fea0003900000 */
[----:B------:R-:W4:Y:S02]  /*ea70*/  @!P0 SYNCS.PHASECHK.TRANS64 P0, [R2+URZ+0x110], R3 ;  /* 0x00011003020085a7 */ /* 0x000f2400080010ff */
[----:B----4-:R-:W-:Y:S05]  /*ea80*/  @!P0 BRA `(.L_x_44) ;  /* 0xfffffffc00f08947 */ /* 0x010fea000383ffff */
[----:B------:R-:W-:Y:S05]  /*ea90*/  BRA `(.L_x_204) ;  /* 0xffffff3c00447947 */ /* 0x000fea000383ffff */
.L_x_48:
[----:B---3--:R-:W-:-:S07]  /*eaa0*/  MOV R0, UR5 ;  /* 0x0000000500007c02 */ /* 0x008fce0008000f00 */
.L_x_205:
[----:B-1----:R1:W3:Y:S02]  /*eab0*/  SYNCS.PHASECHK.TRANS64.TRYWAIT P0, [R0+URZ], R2 ;  /* 0x00000002000075a7 */ /* 0x0022e400080011ff */
[----:B---3--:R-:W-:Y:S05]  /*eac0*/  @!P0 NANOSLEEP.SYNCS 0x989680 ;  /* 0x009896800000895d */ /* 0x008fea0003900000 */
[----:B------:R-:W3:Y:S02]  /*ead0*/  @!P0 SYNCS.PHASECHK.TRANS64 P0, [R0+URZ], R2 ;  /* 0x00000002000085a7 */ /* 0x000ee400080010ff */
[----:B---3--:R-:W-:Y:S05]  /*eae0*/  @!P0 BRA `(.L_x_205) ;  /* 0xfffffffc00f08947 */ /* 0x008fea000383ffff */
[----:B------:R-:W-:Y:S05]  /*eaf0*/  BRA `(.L_x_206) ;  /* 0xffffff4000bc7947 */ /* 0x000fea000383ffff */
.L_x_49:
[----:B---3--:R-:W-:-:S07]  /*eb00*/  MOV R0, UR5 ;  /* 0x0000000500007c02 */ /* 0x008fce0008000f00 */
.L_x_207:
[----:B-1----:R1:W3:Y:S02]  /*eb10*/  SYNCS.PHASECHK.TRANS64.TRYWAIT P0, [R0+URZ], R3 ;  /* 0x00000003000075a7 */ /* 0x0022e400080011ff */
[----:B---3--:R-:W-:Y:S05]  /*eb20*/  @!P0 NANOSLEEP.SYNCS 0x989680 ;  /* 0x009896800000895d */ /* 0x008fea0003900000 */
[----:B------:R-:W3:Y:S02]  /*eb30*/  @!P0 SYNCS.PHASECHK.TRANS64 P0, [R0+URZ], R3 ;  /* 0x00000003000085a7 */ /* 0x000ee400080010ff */
[----:B---3--:R-:W-:Y:S05]  /*eb40*/  @!P0 BRA `(.L_x_207) ;  /* 0xfffffffc00f08947 */ /* 0x008fea000383ffff */
[----:B------:R-:W-:Y:S05]  /*eb50*/  BRA `(.L_x_208) ;  /* 0xffffff4000c87947 */ /* 0x000fea000383ffff */
.L_x_50:
[----:B---3--:R-:W-:-:S07]  /*eb60*/  MOV R0, UR5 ;  /* 0x0000000500007c02 */ /* 0x008fce0008000f00 */
.L_x_209:
[----:B-1----:R1:W3:Y:S02]  /*eb70*/  SYNCS.PHASECHK.TRANS64.TRYWAIT P0, [R0+URZ], R3 ;  /* 0x00000003000075a7 */ /* 0x0022e400080011ff */
[----:B---3--:R-:W-:Y:S05]  /*eb80*/  @!P0 NANOSLEEP.SYNCS 0x989680 ;  /* 0x009896800000895d */ /* 0x008fea0003900000 */
[----:B------:R-:W3:Y:S02]  /*eb90*/  @!P0 SYNCS.PHASECHK.TRANS64 P0, [R0+URZ], R3 ;  /* 0x00000003000085a7 */ /* 0x000ee400080010ff */
[----:B---3--:R-:W-:Y:S05]  /*eba0*/  @!P0 BRA `(.L_x_209) ;  /* 0xfffffffc00f08947 */ /* 0x008fea000383ffff */
[----:B------:R-:W-:Y:S05]  /*ebb0*/  BRA `(.L_x_210) ;  /* 0xffffff4000d47947 */ /* 0x000fea000383ffff */
.L_x_51:
[----:B---3--:R-:W-:-:S07]  /*ebc0*/  MOV R0, UR5 ;  /* 0x0000000500007c02 */ /* 0x008fce0008000f00 */
.L_x_211:
[----:B-1----:R1:W3:Y:S02]  /*ebd0*/  SYNCS.PHASECHK.TRANS64.TRYWAIT P0, [R0+URZ], R3 ;  /* 0x00000003000075a7 */ /* 0x0022e400080011ff */
[----:B---3--:R-:W-:Y:S05]  /*ebe0*/  @!P0 NANOSLEEP.SYNCS 0x989680 ;  /* 0x009896800000895d */ /* 0x008fea0003900000 */
[----:B------:R-:W3:Y:S02]  /*ebf0*/  @!P0 SYNCS.PHASECHK.TRANS64 P0, [R0+URZ], R3 ;  /* 0x00000003000085a7 */ /* 0x000ee400080010ff */
[----:B---3--:R-:W-:Y:S05]  /*ec00*/  @!P0 BRA `(.L_x_211) ;  /* 0xfffffffc00f08947 */ /* 0x008fea000383ffff */
[----:B------:R-:W-:Y:S05]  /*ec10*/  BRA `(.L_x_212) ;  /* 0xffffff4000e07947 */ /* 0x000fea000383ffff */
.L_x_52:
[----:B---3--:R-:W-:-:S07]  /*ec20*/  MOV R0, UR5 ;  /* 0x0000000500007c02 */ /* 0x008fce0008000f00 */
.L_x_213:
[----:B-1----:R1:W3:Y:S02]  /*ec30*/  SYNCS.PHASECHK.TRANS64.TRYWAIT P0, [R0+URZ], R3 ;  /* 0x00000003000075a7 */ /* 0x0022e400080011ff */
[----:B---3--:R-:W-:Y:S05]  /*ec40*/  @!P0 NANOSLEEP.SYNCS 0x989680 ;  /* 0x009896800000895d */ /* 0x008fea0003900000 */
[----:B------:R-:W3:Y:S02]  /*ec50*/  @!P0 SYNCS.PHASECHK.TRANS64 P0, [R0+URZ], R3 ;  /* 0x00000003000085a7 */ /* 0x000ee400080010ff */
[----:B---3--:R-:W-:Y:S05]  /*ec60*/  @!P0 BRA `(.L_x_213) ;  /* 0xfffffffc00f08947 */ /* 0x008fea000383ffff */
[----:B------:R-:W-:Y:S05]  /*ec70*/  BRA `(.L_x_214) ;  /* 0xffffff4000ec7947 */ /* 0x000fea000383ffff */
.L_x_53:
[----:B---3--:R-:W-:-:S07]  /*ec80*/  MOV R0, UR5 ;  /* 0x0000000500007c02 */ /* 0x008fce0008000f00 */
.L_x_215:
[----:B-1----:R1:W3:Y:S02]  /*ec90*/  SYNCS.PHASECHK.TRANS64.TRYWAIT P0, [R0+URZ], R3 ;  /* 0x00000003000075a7 */ /* 0x0022e400080011ff */
[----:B---3--:R-:W-:Y:S05]  /*eca0*/  @!P0 NANOSLEEP.SYNCS 0x989680 ;  /* 0x009896800000895d */ /* 0x008fea0003900000 */
[----:B------:R-:W3:Y:S02]  /*ecb0*/  @!P0 SYNCS.PHASECHK.TRANS64 P0, [R0+URZ], R3 ;  /* 0x00000003000085a7 */ /* 0x000ee400080010ff */
[----:B---3--:R-:W-:Y:S05]  /*ecc0*/  @!P0 BRA `(.L_x_215) ;  /* 0xfffffffc00f08947 */ /* 0x008fea000383ffff */
[----:B------:R-:W-:Y:S05]  /*ecd0*/  BRA `(.L_x_216) ;  /* 0xffffff4000f87947 */ /* 0x000fea000383ffff */
.L_x_54:
[----:B---3--:R-:W-:-:S07]  /*ece0*/  MOV R0, UR5 ;  /* 0x0000000500007c02 */ /* 0x008fce0008000f00 */
.L_x_217:
[----:B-1----:R1:W3:Y:S02]  /*ecf0*/  SYNCS.PHASECHK.TRANS64.TRYWAIT P0, [R0+URZ], R3 ;  /* 0x00000003000075a7 */ /* 0x0022e400080011ff */
[----:B---3--:R-:W-:Y:S05]  /*ed00*/  @!P0 NANOSLEEP.SYNCS 0x989680 ;  /* 0x009896800000895d */ /* 0x008fea0003900000 */
[----:B------:R-:W3:Y:S02]  /*ed10*/  @!P0 SYNCS.PHASECHK.TRANS64 P0, [R0+URZ], R3 ;  /* 0x00000003000085a7 */ /* 0x000ee400080010ff */
[----:B---3--:R-:W-:Y:S05]  /*ed20*/  @!P0 BRA `(.L_x_217) ;  /* 0xfffffffc00f08947 */ /* 0x008fea000383ffff */
[----:B------:R-:W-:Y:S05]  /*ed30*/  BRA `(.L_x_218) ;  /* 0xffffff4400047947 */ /* 0x000fea000383ffff */
.L_x_55:
[----:B---3--:R-:W-:-:S07]  /*ed40*/  MOV R0, UR5 ;  /* 0x0000000500007c02 */ /* 0x008fce0008000f00 */
.L_x_219:
[----:B-1----:R1:W3:Y:S02]  /*ed50*/  SYNCS.PHASECHK.TRANS64.TRYWAIT P0, [R0+URZ], R3 ;  /* 0x00000003000075a7 */ /* 0x0022e400080011ff */
[----:B---3--:R-:W-:Y:S05]  /*ed60*/  @!P0 NANOSLEEP.SYNCS 0x989680 ;  /* 0x009896800000895d */ /* 0x008fea0003900000 */
[----:B------:R-:W3:Y:S02]  /*ed70*/  @!P0 SYNCS.PHASECHK.TRANS64 P0, [R0+URZ], R3 ;  /* 0x00000003000085a7 */ /* 0x000ee400080010ff */
[----:B---3--:R-:W-:Y:S05]  /*ed80*/  @!P0 BRA `(.L_x_219) ;  /* 0xfffffffc00f08947 */ /* 0x008fea000383ffff */
[----:B------:R-:W-:Y:S05]  /*ed90*/  BRA `(.L_x_220) ;  /* 0xffffff4400107947 */ /* 0x000fea000383ffff */
.L_x_56:
[----:B---3--:R-:W-:-:S07]  /*eda0*/  MOV R0, UR5 ;  /* 0x0000000500007c02 */ /* 0x008fce0008000f00 */
.L_x_221:
[----:B-1----:R1:W3:Y:S02]  /*edb0*/  SYNCS.PHASECHK.TRANS64.TRYWAIT P0, [R0+URZ], R3 ;  /* 0x00000003000075a7 */ /* 0x0022e400080011ff */
[----:B---3--:R-:W-:Y:S05]  /*edc0*/  @!P0 NANOSLEEP.SYNCS 0x989680 ;  /* 0x009896800000895d */ /* 0x008fea0003900000 */
[----:B------:R-:W3:Y:S02]  /*edd0*/  @!P0 SYNCS.PHASECHK.TRANS64 P0, [R0+URZ], R3 ;  /* 0x00000003000085a7 */ /* 0x000ee400080010ff */
[----:B---3--:R-:W-:Y:S05]  /*ede0*/  @!P0 BRA `(.L_x_221) ;  /* 0xfffffffc00f08947 */ /* 0x008fea000383ffff */
[----:B------:R-:W-:Y:S05]  /*edf0*/  BRA `(.L_x_222) ;  /* 0xffffff44001c7947 */ /* 0x000fea000383ffff */
.L_x_57:
[----:B---3--:R-:W-:-:S07]  /*ee00*/  MOV R0, UR5 ;  /* 0x0000000500007c02 */ /* 0x008fce0008000f00 */
.L_x_223:
[----:B-1----:R1:W3:Y:S02]  /*ee10*/  SYNCS.PHASECHK.TRANS64.TRYWAIT P0, [R0+URZ], R3 ;  /* 0x00000003000075a7 */ /* 0x0022e400080011ff */
[----:B---3--:R-:W-:Y:S05]  /*ee20*/  @!P0 NANOSLEEP.SYNCS 0x989680 ;  /* 0x009896800000895d */ /* 0x008fea0003900000 */
[----:B------:R-:W3:Y:S02]  /*ee30*/  @!P0 SYNCS.PHASECHK.TRANS64 P0, [R0+URZ], R3 ;  /* 0x00000003000085a7 */ /* 0x000ee400080010ff */
[----:B---3--:R-:W-:Y:S05]  /*ee40*/  @!P0 BRA `(.L_x_223) ;  /* 0xfffffffc00f08947 */ /* 0x008fea000383ffff */
[----:B------:R-:W-:Y:S05]  /*ee50*/  BRA `(.L_x_224) ;  /* 0xffffff4400287947 */ /* 0x000fea000383ffff */
.L_x_58:
[----:B---3--:R-:W-:-:S07]  /*ee60*/  MOV R0, UR5 ;  /* 0x0000000500007c02 */ /* 0x008fce0008000f00 */
.L_x_225:
[----:B-1----:R1:W3:Y:S02]  /*ee70*/  SYNCS.PHASECHK.TRANS64.TRYWAIT P0, [R0+URZ], R3 ;  /* 0x00000003000075a7 */ /* 0x0022e400080011ff */
[----:B---3--:R-:W-:Y:S05]  /*ee80*/  @!P0 NANOSLEEP.SYNCS 0x989680 ;  /* 0x009896800000895d */ /* 0x008fea0003900000 */
[----:B------:R-:W3:Y:S02]  /*ee90*/  @!P0 SYNCS.PHASECHK.TRANS64 P0, [R0+URZ], R3 ;  /* 0x00000003000085a7 */ /* 0x000ee400080010ff */
[----:B---3--:R-:W-:Y:S05]  /*eea0*/  @!P0 BRA `(.L_x_225) ;  /* 0xfffffffc00f08947 */ /* 0x008fea000383ffff */
[----:B------:R-:W-:Y:S05]  /*eeb0*/  BRA `(.L_x_226) ;  /* 0xffffff4400347947 */ /* 0x000fea000383ffff */
.L_x_61:
[----:B-1----:R1:W2:Y:S02]  /*eec0*/  SYNCS.PHASECHK.TRANS64.TRYWAIT P0, [R0+URZ+0x150], R4 ;  /* 0x00015004000075a7 */ /* 0x0022a400080011ff */
[----:B--2---:R-:W-:Y:S05]  /*eed0*/  @!P0 NANOSLEEP.SYNCS 0x989680 ;  /* 0x009896800000895d */ /* 0x004fea0003900000 */
[----:B------:R-:W2:Y:S02]  /*eee0*/  @!P0 SYNCS.PHASECHK.TRANS64 P0, [R0+URZ+0x150], R4 ;  /* 0x00015004000085a7 */ /* 0x000ea400080010ff */
[----:B--2---:R-:W-:Y:S05]  /*eef0*/  @!P0 BRA `(.L_x_61) ;  /* 0xfffffffc00f08947 */ /* 0x004fea000383ffff */
[----:B------:R-:W-:Y:S05]  /*ef00*/  BRA `(.L_x_227) ;  /* 0xffffff4400907947 */ /* 0x000fea000383ffff */
.L_x_62:
[----:B------:R-:W-:-:S07]  /*ef10*/  MOV R0, UR5 ;  /* 0x0000000500007c02 */ /* 0x000fce0008000f00 */
.L_x_228:
[----:B-1----:R1:W2:Y:S02]  /*ef20*/  SYNCS.PHASECHK.TRANS64.TRYWAIT P0, [R0+URZ+0x120], R5 ;  /* 0x00012005000075a7 */ /* 0x0022a400080011ff */
[----:B--2---:R-:W-:Y:S05]  /*ef30*/  @!P0 NANOSLEEP.SYNCS 0x989680 ;  /* 0x009896800000895d */ /* 0x004fea0003900000 */
[----:B------:R-:W2:Y:S02]  /*ef40*/  @!P0 SYNCS.PHASECHK.TRANS64 P0, [R0+URZ+0x120], R5 ;  /* 0x00012005000085a7 */ /* 0x000ea400080010ff */
[----:B--2---:R-:W-:Y:S05]  /*ef50*/  @!P0 BRA `(.L_x_228) ;  /* 0xfffffffc00f08947 */ /* 0x004fea000383ffff */
[----:B------:R-:W-:Y:S05]  /*ef60*/  BRA `(.L_x_229) ;  /* 0xffffff4400a07947 */ /* 0x000fea000383ffff */
.L_x_63:
[----:B-1----:R1:W2:Y:S02]  /*ef70*/  SYNCS.PHASECHK.TRANS64.TRYWAIT P1, [R0+URZ+0x110], R4 ;  /* 0x00011004000075a7 */ /* 0x0022a400080211ff */
[----:B--2---:R-:W-:Y:S05]  /*ef80*/  @!P1 NANOSLEEP.SYNCS 0x989680 ;  /* 0x009896800000995d */ /* 0x004fea0003900000 */
[----:B------:R-:W2:Y:S02]  /*ef90*/  @!P1 SYNCS.PHASECHK.TRANS64 P1, [R0+URZ+0x110], R4 ;  /* 0x00011004000095a7 */ /* 0x000ea400080210ff */
[----:B--2---:R-:W-:Y:S05]  /*efa0*/  @!P1 BRA `(.L_x_63) ;  /* 0xfffffffc00f09947 */ /* 0x004fea000383ffff */
[----:B------:R-:W-:Y:S05]  /*efb0*/  BRA `(.L_x_230) ;  /* 0xffffff4400d07947 */ /* 0x000fea000383ffff */
.L_x_66:
[----:B------:R-:W-:-:S07]  /*efc0*/  MOV R0, UR5 ;  /* 0x0000000500007c02 */ /* 0x000fce0008000f00 */
.L_x_231:
[----:B-1----:R1:W2:Y:S02]  /*efd0*/  SYNCS.PHASECHK.TRANS64.TRYWAIT P0, [R0+URZ+0x120], R2 ;  /* 0x00012002000075a7 */ /* 0x0022a400080011ff */
[----:B--2---:R-:W-:Y:S05]  /*efe0*/  @!P0 NANOSLEEP.SYNCS 0x989680 ;  /* 0x009896800000895d */ /* 0x004fea0003900000 */
[----:B------:R-:W2:Y:S02]  /*eff0*/  @!P0 SYNCS.PHASECHK.TRANS64 P0, [R0+URZ+0x120], R2 ;  /* 0x00012002000085a7 */ /* 0x000ea400080010ff */
[----:B--2---:R-:W-:Y:S05]  /*f000*/  @!P0 BRA `(.L_x_231) ;  /* 0xfffffffc00f08947 */ /* 0x004fea000383ffff */
[----:B------:R-:W-:Y:S05]  /*f010*/  BRA `(.L_x_65) ;  /* 0xffffff4800247947 */ /* 0x000fea000383ffff */
.L_x_73:
[----:B-1----:R1:W2:Y:S02]  /*f020*/  SYNCS.PHASECHK.TRANS64.TRYWAIT P1, [R0+URZ+0x110], R2 ;  /* 0x00011002000075a7 */ /* 0x0022a400080211ff */
[----:B--2---:R-:W-:Y:S05]  /*f030*/  @!P1 NANOSLEEP.SYNCS 0x989680 ;  /* 0x009896800000995d */ /* 0x004fea0003900000 */
[----:B------:R-:W2:Y:S02]  /*f040*/  @!P1 SYNCS.PHASECHK.TRANS64 P1, [R0+URZ+0x110], R2 ;  /* 0x00011002000095a7 */ /* 0x000ea400080210ff */
[----:B--2---:R-:W-:Y:S05]  /*f050*/  @!P1 BRA `(.L_x_73) ;  /* 0xfffffffc00f09947 */ /* 0x004fea000383ffff */
[----:B------:R-:W-:Y:S05]  /*f060*/  BRA `(.L_x_232) ;  /* 0xffffff4c00e87947 */ /* 0x000fea000383ffff */
.L_x_74:
[----:B------:R-:W-:-:S07]  /*f070*/  MOV R2, UR11 ;  /* 0x0000000b00027c02 */ /* 0x000fce0008000f00 */
.L_x_233:
[----:B-1----:R1:W2:Y:S02]  /*f080*/  SYNCS.PHASECHK.TRANS64.TRYWAIT P0, [R2+URZ+0x140], R0 ;  /* 0x00014000020075a7 */ /* 0x0022a400080011ff */
[----:B--2---:R-:W-:Y:S05]  /*f090*/  @!P0 NANOSLEEP.SYNCS 0x989680 ;  /* 0x009896800000895d */ /* 0x004fea0003900000 */
[----:B------:R-:W2:Y:S02]  /*f0a0*/  @!P0 SYNCS.PHASECHK.TRANS64 P0, [R2+URZ+0x140], R0 ;  /* 0x00014000020085a7 */ /* 0x000ea400080010ff */
[----:B--2---:R-:W-:Y:S05]  /*f0b0*/  @!P0 BRA `(.L_x_233) ;  /* 0xfffffffc00f08947 */ /* 0x004fea000383ffff */
[----:B------:R-:W-:Y:S05]  /*f0c0*/  BRA `(.L_x_234) ;  /* 0xffffff5000207947 */ /* 0x000fea000383ffff */
.L_x_77:
[----:B------:R-:W-:Y:S07]  /*f0d0*/  MOV R0, UR10 ;  /* 0x0000000a00007c02 */ /* 0x000fee0008000f00 */
.L_x_235:
[----:B-1----:R1:W2:Y:S02]  /*f0e0*/  SYNCS.PHASECHK.TRANS64.TRYWAIT P0, [R0+URZ], R2 ;  /* 0x00000002000075a7 */ /* 0x0022a400080011ff */
[----:B--2---:R-:W-:Y:S05]  /*f0f0*/  @!P0 NANOSLEEP.SYNCS 0x989680 ;  /* 0x009896800000895d */ /* 0x004fea0003900000 */
[----:B------:R-:W2:Y:S02]  /*f100*/  @!P0 SYNCS.PHASECHK.TRANS64 P0, [R0+URZ], R2 ;  /* 0x00000002000085a7 */ /* 0x000ea400080010ff */
[----:B--2---:R-:W-:Y:S05]  /*f110*/  @!P0 BRA `(.L_x_235) ;  /* 0xfffffffc00f08947 */ /* 0x004fea000383ffff */
[----:B------:R-:W-:Y:S05]  /*f120*/  BRA `(.L_x_76) ;  /* 0xffffff50003c7947 */ /* 0x000fea000383ffff */
.L_x_80:
[----:B------:R-:W-:-:S07]  /*f130*/  MOV R0, UR5 ;  /* 0x0000000500007c02 */ /* 0x000fce0008000f00 */
.L_x_236:
[----:B--2---:R2:W4:Y:S02]  /*f140*/  SYNCS.PHASECHK.TRANS64.TRYWAIT P0, [R0+URZ], R2 ;  /* 0x00000002000075a7 */ /* 0x00452400080011ff */
[----:B----4-:R-:W-:Y:S05]  /*f150*/  @!P0 NANOSLEEP.SYNCS 0x989680 ;  /* 0x009896800000895d */ /* 0x010fea0003900000 */
[----:B------:R-:W4:Y:S02]  /*f160*/  @!P0 SYNCS.PHASECHK.TRANS64 P0, [R0+URZ], R2 ;  /* 0x00000002000085a7 */ /* 0x000f2400080010ff */
[----:B----4-:R-:W-:Y:S05]  /*f170*/  @!P0 BRA `(.L_x_236) ;  /* 0xfffffffc00f08947 */ /* 0x010fea000383ffff */
[----:B------:R-:W-:Y:S05]  /*f180*/  BRA `(.L_x_237) ;  /* 0xffffff54000c7947 */ /* 0x000fea000383ffff */
.L_x_81:
[----:B------:R-:W-:-:S07]  /*f190*/  MOV R0, UR6 ;  /* 0x0000000600007c02 */ /* 0x000fce0008000f00 */
.L_x_238:
[----:B--2---:R2:W4:Y:S02]  /*f1a0*/  SYNCS.PHASECHK.TRANS64.TRYWAIT P0, [R0+URZ], R2 ;  /* 0x00000002000075a7 */ /* 0x00452400080011ff */
[----:B----4-:R-:W-:Y:S05]  /*f1b0*/  @!P0 NANOSLEEP.SYNCS 0x989680 ;  /* 0x009896800000895d */ /* 0x010fea0003900000 */
[----:B------:R-:W4:Y:S02]  /*f1c0*/  @!P0 SYNCS.PHASECHK.TRANS64 P0, [R0+URZ], R2 ;  /* 0x00000002000085a7 */ /* 0x000f2400080010ff */
[----:B----4-:R-:W-:Y:S05]  /*f1d0*/  @!P0 BRA `(.L_x_238) ;  /* 0xfffffffc00f08947 */ /* 0x010fea000383ffff */
[----:B------:R-:W-:Y:S05]  /*f1e0*/  BRA `(.L_x_239) ;  /* 0xffffff5400187947 */ /* 0x000fea000383ffff */
.L_x_86:
[----:B--2---:R2:W3:Y:S02]  /*f1f0*/  SYNCS.PHASECHK.TRANS64.TRYWAIT P0, [R0+URZ+0x110], R2 ;  /* 0x00011002000075a7 */ /* 0x0044e400080011ff */
[----:B---3--:R-:W-:Y:S05]  /*f200*/  @!P0 NANOSLEEP.SYNCS 0x989680 ;  /* 0x009896800000895d */ /* 0x008fea0003900000 */
[----:B------:R-:W3:Y:S02]  /*f210*/  @!P0 SYNCS.PHASECHK.TRANS64 P0, [R0+URZ+0x110], R2 ;  /* 0x00011002000085a7 */ /* 0x000ee400080010ff */
[----:B---3--:R-:W-:Y:S05]  /*f220*/  @!P0 BRA `(.L_x_86) ;  /* 0xfffffffc00f08947 */ /* 0x008fea000383ffff */
[----:B------:R-:W-:Y:S05]  /*f230*/  BRA `(.L_x_240) ;  /* 0xffffff5800087947 */ /* 0x000fea000383ffff */
.L_x_89:
[----:B------:R-:W-:Y:S07]  /*f240*/  MOV R0, UR5 ;  /* 0x0000000500007c02 */ /* 0x000fee0008000f00 */
.L_x_241:
[----:B-1----:R1:W2:Y:S02]  /*f250*/  SYNCS.PHASECHK.TRANS64.TRYWAIT P0, [R0+URZ+0x108], R2 ;  /* 0x00010802000075a7 */ /* 0x0022a400080011ff */
[----:B--2---:R-:W-:Y:S05]  /*f260*/  @!P0 NANOSLEEP.SYNCS 0x989680 ;  /* 0x009896800000895d */ /* 0x004fea0003900000 */
[----:B------:R-:W2:Y:S02]  /*f270*/  @!P0 SYNCS.PHASECHK.TRANS64 P0, [R0+URZ+0x108], R2 ;  /* 0x00010802000085a7 */ /* 0x000ea400080010ff */
[----:B--2---:R-:W-:Y:S05]  /*f280*/  @!P0 BRA `(.L_x_241) ;  /* 0xfffffffc00f08947 */ /* 0x004fea000383ffff */
[----:B------:R-:W-:Y:S05]  /*f290*/  BRA `(.L_x_88) ;  /* 0xffffff5c00087947 */ /* 0x000fea000383ffff */
.L_x_92:
[----:B------:R-:W-:Y:S07]  /*f2a0*/  MOV R0, UR5 ;  /* 0x0000000500007c02 */ /* 0x000fee0008000f00 */
.L_x_242:
[----:B-1----:R1:W2:Y:S02]  /*f2b0*/  SYNCS.PHASECHK.TRANS64.TRYWAIT P0, [R0+URZ+0xe0], R28 ;  /* 0x0000e01c000075a7 */ /* 0x0022a400080011ff */
[----:B--2---:R-:W-:Y:S05]  /*f2c0*/  @!P0 NANOSLEEP.SYNCS 0x989680 ;  /* 0x009896800000895d */ /* 0x004fea0003900000 */
[----:B------:R-:W2:Y:S02]  /*f2d0*/  @!P0 SYNCS.PHASECHK.TRANS64 P0, [R0+URZ+0xe0], R28 ;  /* 0x0000e01c000085a7 */ /* 0x000ea400080010ff */
[----:B--2---:R-:W-:Y:S05]  /*f2e0*/  @!P0 BRA `(.L_x_242) ;  /* 0xfffffffc00f08947 */ /* 0x004fea000383ffff */
[----:B------:R-:W-:Y:S05]  /*f2f0*/  BRA `(.L_x_243) ;  /* 0xffffff5c00607947 */ /* 0x000fea000383ffff */
.L_x_93:
[----:B------:R-:W-:Y:S07]  /*f300*/  MOV R0, UR5 ;  /* 0x0000000500007c02 */ /* 0x000fee0008000f00 */
.L_x_244:
[----:B-1----:R1:W2:Y:S02]  /*f310*/  SYNCS.PHASECHK.TRANS64.TRYWAIT P0, [R0+URZ+0xe8], R28 ;  /* 0x0000e81c000075a7 */ /* 0x0022a400080011ff */
[----:B--2---:R-:W-:Y:S05]  /*f320*/  @!P0 NANOSLEEP.SYNCS 0x989680 ;  /* 0x009896800000895d */ /* 0x004fea0003900000 */
[----:B------:R-:W2:Y:S02]  /*f330*/  @!P0 SYNCS.PHASECHK.TRANS64 P0, [R0+URZ+0xe8], R28 ;  /* 0x0000e81c000085a7 */ /* 0x000ea400080010ff */
[----:B--2---:R-:W-:Y:S05]  /*f340*/  @!P0 BRA `(.L_x_244) ;  /* 0xfffffffc00f08947 */ /* 0x004fea000383ffff */
[----:B------:R-:W-:Y:S05]  /*f350*/  BRA `(.L_x_245) ;  /* 0xffffff5c00b87947 */ /* 0x000fea000383ffff */
.L_x_94:
[----:B------:R-:W-:Y:S07]  /*f360*/  MOV R0, UR5 ;  /* 0x0000000500007c02 */ /* 0x000fee0008000f00 */
.L_x_246:
[----:B-1----:R1:W2:Y:S02]  /*f370*/  SYNCS.PHASECHK.TRANS64.TRYWAIT P0, [R0+URZ+0xf0], R28 ;  /* 0x0000f01c000075a7 */ /* 0x0022a400080011ff */
[----:B--2---:R-:W-:Y:S05]  /*f380*/  @!P0 NANOSLEEP.SYNCS 0x989680 ;  /* 0x009896800000895d */ /* 0x004fea0003900000 */
[----:B------:R-:W2:Y:S02]  /*f390*/  @!P0 SYNCS.PHASECHK.TRANS64 P0, [R0+URZ+0xf0], R28 ;  /* 0x0000f01c000085a7 */ /* 0x000ea400080010ff */
[----:B--2---:R-:W-:Y:S05]  /*f3a0*/  @!P0 BRA `(.L_x_246) ;  /* 0xfffffffc00f08947 */ /* 0x004fea000383ffff */
[----:B------:R-:W-:Y:S05]  /*f3b0*/  BRA `(.L_x_247) ;  /* 0xffffff6000187947 */ /* 0x000fea000383ffff */
.L_x_95:
[----:B------:R-:W-:Y:S07]  /*f3c0*/  MOV R0, UR5 ;  /* 0x0000000500007c02 */ /* 0x000fee0008000f00 */
.L_x_248:
[----:B-1----:R1:W2:Y:S02]  /*f3d0*/  SYNCS.PHASECHK.TRANS64.TRYWAIT P0, [R0+URZ+0xf8], R28 ;  /* 0x0000f81c000075a7 */ /* 0x0022a400080011ff */
[----:B--2---:R-:W-:Y:S05]  /*f3e0*/  @!P0 NANOSLEEP.SYNCS 0x989680 ;  /* 0x009896800000895d */ /* 0x004fea0003900000 */
[----:B------:R-:W2:Y:S02]  /*f3f0*/  @!P0 SYNCS.PHASECHK.TRANS64 P0, [R0+URZ+0xf8], R28 ;  /* 0x0000f81c000085a7 */ /* 0x000ea400080010ff */
[----:B--2---:R-:W-:Y:S05]  /*f400*/  @!P0 BRA `(.L_x_248) ;  /* 0xfffffffc00f08947 */ /* 0x004fea000383ffff */
[----:B------:R-:W-:Y:S05]  /*f410*/  BRA `(.L_x_249) ;  /* 0xffffff6000747947 */ /* 0x000fea000383ffff */
.L_x_96:
[----:B------:R-:W-:Y:S07]  /*f420*/  MOV R0, UR5 ;  /* 0x0000000500007c02 */ /* 0x000fee0008000f00 */
.L_x_250:
[----:B-1----:R1:W2:Y:S02]  /*f430*/  SYNCS.PHASECHK.TRANS64.TRYWAIT P0, [R0+URZ+0xe0], R34 ;  /* 0x0000e022000075a7 */ /* 0x0022a400080011ff */
[----:B--2---:R-:W-:Y:S05]  /*f440*/  @!P0 NANOSLEEP.SYNCS 0x989680 ;  /* 0x009896800000895d */ /* 0x004fea0003900000 */
[----:B------:R-:W2:Y:S02]  /*f450*/  @!P0 SYNCS.PHASECHK.TRANS64 P0, [R0+URZ+0xe0], R34 ;  /* 0x0000e022000085a7 */ /* 0x000ea400080010ff */
[----:B--2---:R-:W-:Y:S05]  /*f460*/  @!P0 BRA `(.L_x_250) ;  /* 0xfffffffc00f08947 */ /* 0x004fea000383ffff */
[----:B------:R-:W-:Y:S05]  /*f470*/  BRA `(.L_x_251) ;  /* 0xffffff6000d87947 */ /* 0x000fea000383ffff */
.L_x_97:
[----:B------:R-:W-:Y:S07]  /*f480*/  MOV R0, UR5 ;  /* 0x0000000500007c02 */ /* 0x000fee0008000f00 */
.L_x_252:
[----:B-1----:R1:W2:Y:S02]  /*f490*/  SYNCS.PHASECHK.TRANS64.TRYWAIT P0, [R0+URZ+0xe8], R34 ;  /* 0x0000e822000075a7 */ /* 0x0022a400080011ff */
[----:B--2---:R-:W-:Y:S05]  /*f4a0*/  @!P0 NANOSLEEP.SYNCS 0x989680 ;  /* 0x009896800000895d */ /* 0x004fea0003900000 */
[----:B------:R-:W2:Y:S02]  /*f4b0*/  @!P0 SYNCS.PHASECHK.TRANS64 P0, [R0+URZ+0xe8], R34 ;  /* 0x0000e822000085a7 */ /* 0x000ea400080010ff */
[----:B--2---:R-:W-:Y:S05]  /*f4c0*/  @!P0 BRA `(.L_x_252) ;  /* 0xfffffffc00f08947 */ /* 0x004fea000383ffff */
[----:B------:R-:W-:Y:S05]  /*f4d0*/  BRA `(.L_x_253) ;  /* 0xffffff6400387947 */ /* 0x000fea000383ffff */
.L_x_98:
[----:B------:R-:W-:Y:S07]  /*f4e0*/  MOV R0, UR5 ;  /* 0x0000000500007c02 */ /* 0x000fee0008000f00 */
.L_x_254:
[----:B-1----:R1:W2:Y:S02]  /*f4f0*/  SYNCS.PHASECHK.TRANS64.TRYWAIT P0, [R0+URZ+0xf0], R34 ;  /* 0x0000f022000075a7 */ /* 0x0022a400080011ff */
[----:B--2---:R-:W-:Y:S05]  /*f500*/  @!P0 NANOSLEEP.SYNCS 0x989680 ;  /* 0x009896800000895d */ /* 0x004fea0003900000 */
[----:B------:R-:W2:Y:S02]  /*f510*/  @!P0 SYNCS.PHASECHK.TRANS64 P0, [R0+URZ+0xf0], R34 ;  /* 0x0000f022000085a7 */ /* 0x000ea400080010ff */
[----:B--2---:R-:W-:Y:S05]  /*f520*/  @!P0 BRA `(.L_x_254) ;  /* 0xfffffffc00f08947 */ /* 0x004fea000383ffff */
[----:B------:R-:W-:Y:S05]  /*f530*/  BRA `(.L_x_255) ;  /* 0xffffff6400947947 */ /* 0x000fea000383ffff */
.L_x_99:
[----:B------:R-:W-:Y:S07]  /*f540*/  MOV R0, UR5 ;  /* 0x0000000500007c02 */ /* 0x000fee0008000f00 */
.L_x_256:
[----:B-1----:R1:W2:Y:S02]  /*f550*/  SYNCS.PHASECHK.TRANS64.TRYWAIT P0, [R0+URZ+0xf8], R34 ;  /* 0x0000f822000075a7 */ /* 0x0022a400080011ff */
[----:B--2---:R-:W-:Y:S05]  /*f560*/  @!P0 NANOSLEEP.SYNCS 0x989680 ;  /* 0x009896800000895d */ /* 0x004fea0003900000 */
[----:B------:R-:W2:Y:S02]  /*f570*/  @!P0 SYNCS.PHASECHK.TRANS64 P0, [R0+URZ+0xf8], R34 ;  /* 0x0000f822000085a7 */ /* 0x000ea400080010ff */
[----:B--2---:R-:W-:Y:S05]  /*f580*/  @!P0 BRA `(.L_x_256) ;  /* 0xfffffffc00f08947 */ /* 0x004fea000383ffff */
[----:B------:R-:W-:Y:S05]  /*f590*/  BRA `(.L_x_257) ;  /* 0xffffff6800347947 */ /* 0x000fea000383ffff */
.L_x_101:
[----:B------:R-:W-:-:S07]  /*f5a0*/  MOV R0, UR5 ;  /* 0x0000000500007c02 */ /* 0x000fce0008000f00 */
.L_x_258:
[----:B-1----:R1:W3:Y:S02]  /*f5b0*/  SYNCS.PHASECHK.TRANS64.TRYWAIT P0, [R0+URZ+0xe0], R28 ;  /* 0x0000e01c000075a7 */ /* 0x0022e400080011ff */
[----:B---3--:R-:W-:Y:S05]  /*f5c0*/  @!P0 NANOSLEEP.SYNCS 0x989680 ;  /* 0x009896800000895d */ /* 0x008fea0003900000 */
[----:B------:R-:W3:Y:S02]  /*f5d0*/  @!P0 SYNCS.PHASECHK.TRANS64 P0, [R0+URZ+0xe0], R28 ;  /* 0x0000e01c000085a7 */ /* 0x000ee400080010ff */
[----:B---3--:R-:W-:Y:S05]  /*f5e0*/  @!P0 BRA `(.L_x_258) ;  /* 0xfffffffc00f08947 */ /* 0x008fea000383ffff */
[----:B------:R-:W-:Y:S05]  /*f5f0*/  BRA `(.L_x_259) ;  /* 0xffffff6800b87947 */ /* 0x000fea000383ffff */
.L_x_102:
[----:B-1----:R-:W-:-:S07]  /*f600*/  MOV R0, UR5 ;  /* 0x0000000500007c02 */ /* 0x002fce0008000f00 */
.L_x_260:
[----:B-1----:R1:W3:Y:S02]  /*f610*/  SYNCS.PHASECHK.TRANS64.TRYWAIT P0, [R0+URZ+0xe8], R28 ;  /* 0x0000e81c000075a7 */ /* 0x0022e400080011ff */
[----:B---3--:R-:W-:Y:S05]  /*f620*/  @!P0 NANOSLEEP.SYNCS 0x989680 ;  /* 0x009896800000895d */ /* 0x008fea0003900000 */
[----:B------:R-:W3:Y:S02]  /*f630*/  @!P0 SYNCS.PHASECHK.TRANS64 P0, [R0+URZ+0xe8], R28 ;  /* 0x0000e81c000085a7 */ /* 0x000ee400080010ff */
[----:B---3--:R-:W-:Y:S05]  /*f640*/  @!P0 BRA `(.L_x_260) ;  /* 0xfffffffc00f08947 */ /* 0x008fea000383ffff */
[----:B------:R-:W-:Y:S05]  /*f650*/  BRA `(.L_x_261) ;  /* 0xffffff6800a87947 */ /* 0x000fea000383ffff */
.L_x_103:
[----:B------:R-:W-:-:S07]  /*f660*/  MOV R2, UR5 ;  /* 0x0000000500027c02 */ /* 0x000fce0008000f00 */
.L_x_262:
[----:B-1----:R1:W3:Y:S02]  /*f670*/  SYNCS.PHASECHK.TRANS64.TRYWAIT P0, [R2+URZ+0xf0], R28 ;  /* 0x0000f01c020075a7 */ /* 0x0022e400080011ff */
[----:B---3--:R-:W-:Y:S05]  /*f680*/  @!P0 NANOSLEEP.SYNCS 0x989680 ;  /* 0x009896800000895d */ /* 0x008fea0003900000 */
[----:B------:R-:W3:Y:S02]  /*f690*/  @!P0 SYNCS.PHASECHK.TRANS64 P0, [R2+URZ+0xf0], R28 ;  /* 0x0000f01c020085a7 */ /* 0x000ee400080010ff */
[----:B---3--:R-:W-:Y:S05]  /*f6a0*/  @!P0 BRA `(.L_x_262) ;  /* 0xfffffffc00f08947 */ /* 0x008fea000383ffff */
[----:B------:R-:W-:Y:S05]  /*f6b0*/  BRA `(.L_x_263) ;  /* 0xffffff68009c7947 */ /* 0x000fea000383ffff */
.L_x_105:
[----:B--2---:R2:W4:Y:S02]  /*f6c0*/  SYNCS.PHASECHK.TRANS64.TRYWAIT P0, [R0+URZ+0x110], R2 ;  /* 0x00011002000075a7 */ /* 0x00452400080011ff */
[----:B----4-:R-:W-:Y:S05]  /*f6d0*/  @!P0 NANOSLEEP.SYNCS 0x989680 ;  /* 0x009896800000895d */ /* 0x010fea0003900000 */
[----:B------:R-:W4:Y:S02]  /*f6e0*/  @!P0 SYNCS.PHASECHK.TRANS64 P0, [R0+URZ+0x110], R2 ;  /* 0x00011002000085a7 */ /* 0x000f2400080010ff */
[----:B----4-:R-:W-:Y:S05]  /*f6f0*/  @!P0 BRA `(.L_x_105) ;  /* 0xfffffffc00f08947 */ /* 0x010fea000383ffff */
[----:B------:R-:W-:Y:S05]  /*f700*/  BRA `(.L_x_264) ;  /* 0xffffff6c00607947 */ /* 0x000fea000383ffff */
.L_x_116:
[----:B-1----:R-:W-:Y:S04]  /*f710*/  MOV R4, UR36 ;  /* 0x0000002400047c02 */ /* 0x002fe80008000f00 */
[----:B------:R1:W2:Y:S03]  /*f720*/  SYNCS.PHASECHK.TRANS64.TRYWAIT P1, [R4+URZ+0xc0], R5 ;  /* 0x0000c005040075a7 */ /* 0x0002a600080211ff */
[----:B--2---:R-:W-:Y:S05]  /*f730*/  @!P1 NANOSLEEP.SYNCS 0x989680 ;  /* 0x009896800000995d */ /* 0x004fea0003900000 */
[----:B------:R-:W2:Y:S02]  /*f740*/  @!P1 SYNCS.PHASECHK.TRANS64 P1, [R4+URZ+0xc0], R5 ;  /* 0x0000c005040095a7 */ /* 0x000ea400080210ff */
[----:B--2---:R-:W-:Y:S05]  /*f750*/  @!P1 BRA `(.L_x_116) ;  /* 0xfffffffc00ec9947 */ /* 0x004fea000383ffff */
[----:B------:R-:W-:Y:S05]  /*f760*/  BRA `(.L_x_115) ;  /* 0xffffff78006c7947 */ /* 0x000fea000383ffff */
.L_x_118:
[----:B------:R1:W1:Y:S02]  /*f770*/  SYNCS.PHASECHK.TRANS64.TRYWAIT P0, [R58+URZ+0x130], R3 ;  /* 0x000130033a0075a7 */ /* 0x00026400080011ff */
[----:B-1----:R-:W-:Y:S05]  /*f780*/  @!P0 NANOSLEEP.SYNCS 0x989680 ;  /* 0x009896800000895d */ /* 0x002fea0003900000 */
[----:B------:R-:W1:Y:S02]  /*f790*/  @!P0 SYNCS.PHASECHK.TRANS64 P0, [R58+URZ+0x130], R3 ;  /* 0x000130033a0085a7 */ /* 0x000e6400080010ff */
[----:B-1----:R-:W-:Y:S05]  /*f7a0*/  @!P0 BRA `(.L_x_118) ;  /* 0xfffffffc00f08947 */ /* 0x002fea000383ffff */
[----:B------:R-:W-:Y:S05]  /*f7b0*/  BRA `(.L_x_117) ;  /* 0xffffff7800907947 */ /* 0x000fea000383ffff */
.L_x_129:
[----:B-1----:R1:W3:Y:S02]  /*f7c0*/  SYNCS.PHASECHK.TRANS64.TRYWAIT P0, [R2+URZ+0xc0], R0 ;  /* 0x0000c000020075a7 */ /* 0x0022e400080011ff */
[----:B---3--:R-:W-:Y:S05]  /*f7d0*/  @!P0 NANOSLEEP.SYNCS 0x989680 ;  /* 0x009896800000895d */ /* 0x008fea0003900000 */
[----:B------:R-:W3:Y:S02]  /*f7e0*/  @!P0 SYNCS.PHASECHK.TRANS64 P0, [R2+URZ+0xc0], R0 ;  /* 0x0000c000020085a7 */ /* 0x000ee400080010ff */
[----:B---3--:R-:W-:Y:S05]  /*f7f0*/  @!P0 BRA `(.L_x_129) ;  /* 0xfffffffc00f08947 */ /* 0x008fea000383ffff */
[----:B------:R-:W-:Y:S05]  /*f800*/  BRA `(.L_x_128) ;  /* 0xffffff88002c7947 */ /* 0x000fea000383ffff */
.L_x_139:
[----:B-1----:R1:W3:Y:S02]  /*f810*/  SYNCS.PHASECHK.TRANS64.TRYWAIT P0, [R0+URZ+0xc0], R20 ;  /* 0x0000c014000075a7 */ /* 0x0022e400080011ff */
[----:B---3--:R-:W-:Y:S05]  /*f820*/  @!P0 NANOSLEEP.SYNCS 0x989680 ;  /* 0x009896800000895d */ /* 0x008fea0003900000 */
[----:B------:R-:W3:Y:S02]  /*f830*/  @!P0 SYNCS.PHASECHK.TRANS64 P0, [R0+URZ+0xc0], R20 ;  /* 0x0000c014000085a7 */ /* 0x000ee400080010ff */
[----:B---3--:R-:W-:Y:S05]  /*f840*/  @!P0 BRA `(.L_x_139) ;  /* 0xfffffffc00f08947 */ /* 0x008fea000383ffff */
[----:B------:R-:W-:Y:S05]  /*f850*/  BRA `(.L_x_138) ;  /* 0xffffff9400c47947 */ /* 0x000fea000383ffff */
.L_x_149:
[----:B-1----:R1:W3:Y:S02]  /*f860*/  SYNCS.PHASECHK.TRANS64.TRYWAIT P0, [R0+URZ+0xc0], R20 ;  /* 0x0000c014000075a7 */ /* 0x0022e400080011ff */
[----:B---3--:R-:W-:Y:S05]  /*f870*/  @!P0 NANOSLEEP.SYNCS 0x989680 ;  /* 0x009896800000895d */ /* 0x008fea0003900000 */
[----:B------:R-:W3:Y:S02]  /*f880*/  @!P0 SYNCS.PHASECHK.TRANS64 P0, [R0+URZ+0xc0], R20 ;  /* 0x0000c014000085a7 */ /* 0x000ee400080010ff */
[----:B---3--:R-:W-:Y:S05]  /*f890*/  @!P0 BRA `(.L_x_149) ;  /* 0xfffffffc00f08947 */ /* 0x008fea000383ffff */
[----:B------:R-:W-:Y:S05]  /*f8a0*/  BRA `(.L_x_148) ;  /* 0xffffffa400407947 */ /* 0x000fea000383ffff */
.L_x_159:
[----:B-1----:R1:W3:Y:S02]  /*f8b0*/  SYNCS.PHASECHK.TRANS64.TRYWAIT P0, [R0+URZ+0xc0], R20 ;  /* 0x0000c014000075a7 */ /* 0x0022e400080011ff */
[----:B---3--:R-:W-:Y:S05]  /*f8c0*/  @!P0 NANOSLEEP.SYNCS 0x989680 ;  /* 0x009896800000895d */ /* 0x008fea0003900000 */
[----:B------:R-:W3:Y:S02]  /*f8d0*/  @!P0 SYNCS.PHASECHK.TRANS64 P0, [R0+URZ+0xc0], R20 ;  /* 0x0000c014000085a7 */ /* 0x000ee400080010ff */
[----:B---3--:R-:W-:Y:S05]  /*f8e0*/  @!P0 BRA `(.L_x_159) ;  /* 0xfffffffc00f08947 */ /* 0x008fea000383ffff */
[----:B------:R-:W-:Y:S05]  /*f8f0*/  BRA `(.L_x_158) ;  /* 0xffffffb000e47947 */ /* 0x000fea000383ffff */
.L_x_169:
[----:B-1----:R1:W2:Y:S02]  /*f900*/  SYNCS.PHASECHK.TRANS64.TRYWAIT P0, [R0+URZ+0xc0], R20 ;  /* 0x0000c014000075a7 */ /* 0x0022a400080011ff */
[----:B--2---:R-:W-:Y:S05]  /*f910*/  @!P0 NANOSLEEP.SYNCS 0x989680 ;  /* 0x009896800000895d */ /* 0x004fea0003900000 */
[----:B------:R-:W2:Y:S02]  /*f920*/  @!P0 SYNCS.PHASECHK.TRANS64 P0, [R0+URZ+0xc0], R20 ;  /* 0x0000c014000085a7 */ /* 0x000ea400080010ff */
[----:B--2---:R-:W-:Y:S05]  /*f930*/  @!P0 BRA `(.L_x_169) ;  /* 0xfffffffc00f08947 */ /* 0x004fea000383ffff */
[----:B------:R-:W-:Y:S05]  /*f940*/  BRA `(.L_x_168) ;  /* 0xffffffc000787947 */ /* 0x000fea000383ffff */
.L_x_179:
[----:B-1----:R1:W2:Y:S02]  /*f950*/  SYNCS.PHASECHK.TRANS64.TRYWAIT P0, [R0+URZ+0xc0], R20 ;  /* 0x0000c014000075a7 */ /* 0x0022a400080011ff */
[----:B--2---:R-:W-:Y:S05]  /*f960*/  @!P0 NANOSLEEP.SYNCS 0x989680 ;  /* 0x009896800000895d */ /* 0x004fea0003900000 */
[----:B------:R-:W2:Y:S02]  /*f970*/  @!P0 SYNCS.PHASECHK.TRANS64 P0, [R0+URZ+0xc0], R20 ;  /* 0x0000c014000085a7 */ /* 0x000ea400080010ff */
[----:B--2---:R-:W-:Y:S05]  /*f980*/  @!P0 BRA `(.L_x_179) ;  /* 0xfffffffc00f08947 */ /* 0x004fea000383ffff */
[----:B------:R-:W-:Y:S05]  /*f990*/  BRA `(.L_x_178) ;  /* 0xffffffd000207947 */ /* 0x000fea000383ffff */
.L_x_189:
[----:B--2---:R2:W3:Y:S02]  /*f9a0*/  SYNCS.PHASECHK.TRANS64.TRYWAIT P0, [R0+URZ+0xc0], R110 ;  /* 0x0000c06e000075a7 */ /* 0x0044e400080011ff */
[----:B---3--:R-:W-:Y:S05]  /*f9b0*/  @!P0 NANOSLEEP.SYNCS 0x989680 ;  /* 0x009896800000895d */ /* 0x008fea0003900000 */
[----:B------:R-:W3:Y:S02]  /*f9c0*/  @!P0 SYNCS.PHASECHK.TRANS64 P0, [R0+URZ+0xc0], R110 ;  /* 0x0000c06e000085a7 */ /* 0x000ee400080010ff */
[----:B---3--:R-:W-:Y:S05]  /*f9d0*/  @!P0 BRA `(.L_x_189) ;  /* 0xfffffffc00f08947 */ /* 0x008fea000383ffff */
[----:B------:R-:W-:Y:S05]  /*f9e0*/  BRA `(.L_x_188) ;  /* 0xffffffdc00ac7947 */ /* 0x000fea000383ffff */
        .weak           $__internal_0_$__cuda_sm10x_tcgen05_guardrail_trap_col_being_dealloced_not_returned_by_alloc
        .type           $__internal_0_$__cuda_sm10x_tcgen05_guardrail_trap_col_being_dealloced_not_returned_by_alloc,@function
        .size           $__internal_0_$__cuda_sm10x_tcgen05_guardrail_trap_col_being_dealloced_not_returned_by_alloc,($__internal_1_$__cuda_sm10x_tcgen05_guardrail_trap_phase_invalid_during_alloc - $__internal_0_$__cuda_sm10x_tcgen05_guardrail_trap_col_being_dealloced_not_returned_by_alloc)
$__internal_0_$__cuda_sm10x_tcgen05_guardrail_trap_col_being_dealloced_not_returned_by_alloc:
[----:B------:R-:W-:Y:S05]  /*f9f0*/  BPT.TRAP 0x1 ;  /* 0x000000040000795c */ /* 0x000fea0000300000 */
[----:B------:R-:W-:-:S04]  /*fa00*/  HFMA2 R3, -RZ, RZ, 0, 0 ;  /* 0x00000000ff037431 */ /* 0x000fc800000001ff */
[----:B------:R-:W-:Y:S05]  /*fa10*/  RET.REL.NODEC R2 `(_ZN7cutlass13device_kernelINS_4gemm6kernel13GemmUniversalIN4cute5tupleIJiiiiEEENS1_10collective13CollectiveMmaINS1_46MainloopSm100TmaUmmaWarpSpecializedBlockScaledILi12ELi2ELi2ENS5_IJNS4_1CILi4EEESB_NSA_ILi1EEEEEEEENS5_IJNSA_ILi128EEESF_SF_EEENS5_IJNS_12float_e2m1_tENS_13float_ue8m0_tEEEENS5_IJNS5_IJlSC_lEEENS4_6LayoutINS5_IJNS5_IJNS5_IJNSA_ILi32EEESB_EEEiEEESO_NS5_IJSC_iEEEEEENS5_IJNS5_IJNS5_IJNSA_ILi16EEESB_EEEiEEENS5_IJNS5_IJNSA_ILi0EEESC_EEENSA_ILi512EEEEEENS5_IJSU_iEEEEEEEEEEESJ_S11_NS4_8TiledMMAINS4_8MMA_AtomIJNS4_17SM100_MMA_MXF4_SSISH_SH_fSI_Li128ELi128ELi32ELNS4_4UMMA5MajorE0ELS16_0ELNS15_7ScaleInE0ELS17_0EEEEEENSL_INS5_IJSC_SC_SC_EEENS5_IJSU_SU_SU_EEEEENS5_IJNS4_10UnderscoreES1D_S1D_EEEEENS5_IJNS4_23SM90_TMA_LOAD_MULTICASTES1G_EEENS5_IJNS4_14ComposedLayoutINS4_7SwizzleILi2ELi4ELi3EEENS4_18smem_ptr_flag_bitsILi4EEENSL_INS5_IJNSA_ILi8EEESF_EEENS5_IJSF_SC_EEEEEEENSL_INS5_IJNS5_IJNS5_IJSN_SC_EEENS5_IJSM_NSA_ILi2EEEEEEEEESC_NS5_IJS1T_SC_EEEEEENS5_IJNS5_IJNS5_IJSS_SW_EEESV_EEESU_NS5_IJS1T_SW_EEEEEEEEEEEvNS4_8identityES1H_S23_vS24_EENS_8epilogue10collective18CollectiveEpilogueINS26_23Sm100TmaWarpSpecializedILi4ELi2ELi16ELb1ELb0EEEJNS5_IJNSA_ILi64EEESF_SF_EEENS5_IJNSL_IS2B_SC_EENSL_INS5_IJSR_S1T_EEENS5_IJSC_S2B_EEEEEEEENS_10bfloat16_tESK_S2I_SK_NS26_6fusion15FusionCallbacksIS2A_NS2J_17LinearCombinationIS2I_fS2I_fLNS_15FloatRoundStyleE2EEES2C_S2H_JEEENS4_5SM1004TMEM4LOAD26SM100_TMEM_LOAD_32dp32b16xENS4_13SM90_TMA_LOADENS1I_INS1J_ILi1ELi4ELi3EEENS1L_ILi16EEENSL_INS5_IJS1N_SR_EEENS5_IJSR_SC_EEEEEEENS4_39AutoVectorizingCopyWithAssumedAlignmentILi128EEENS4_14SM90_TMA_STOREES2Z_S31_S31_EEEvvEEEEvNT_6ParamsE) ;  /* 0xffffff0402787950 */ /* 0x000fea0003c3ffff */
        .weak           $__internal_1_$__cuda_sm10x_tcgen05_guardrail_trap_phase_invalid_during_alloc
        .type           $__internal_1_$__cuda_sm10x_tcgen05_guardrail_trap_phase_invalid_during_alloc,@function
        .size           $__internal_1_$__cuda_sm10x_tcgen05_guardrail_trap_phase_invalid_during_alloc,($__internal_2_$__cuda_sm10x_tcgen05_guardrail_trap_unallocated_columns_being_dealloced - $__internal_1_$__cuda_sm10x_tcgen05_guardrail_trap_phase_invalid_during_alloc)
$__internal_1_$__cuda_sm10x_tcgen05_guardrail_trap_phase_invalid_during_alloc:
[----:B------:R-:W-:Y:S05]  /*fa20*/  BPT.TRAP 0x1 ;  /* 0x000000040000795c */ /* 0x000fea0000300000 */
[----:B------:R-:W-:-:S04]  /*fa30*/  MOV R5, 0x0 ;  /* 0x0000000000057802 */ /* 0x000fc80000000f00 */
[----:B------:R-:W-:Y:S05]  /*fa40*/  RET.REL.NODEC R4 `(_ZN7cutlass13device_kernelINS_4gemm6kernel13GemmUniversalIN4cute5tupleIJiiiiEEENS1_10collective13CollectiveMmaINS1_46MainloopSm100TmaUmmaWarpSpecializedBlockScaledILi12ELi2ELi2ENS5_IJNS4_1CILi4EEESB_NSA_ILi1EEEEEEEENS5_IJNSA_ILi128EEESF_SF_EEENS5_IJNS_12float_e2m1_tENS_13float_ue8m0_tEEEENS5_IJNS5_IJlSC_lEEENS4_6LayoutINS5_IJNS5_IJNS5_IJNSA_ILi32EEESB_EEEiEEESO_NS5_IJSC_iEEEEEENS5_IJNS5_IJNS5_IJNSA_ILi16EEESB_EEEiEEENS5_IJNS5_IJNSA_ILi0EEESC_EEENSA_ILi512EEEEEENS5_IJSU_iEEEEEEEEEEESJ_S11_NS4_8TiledMMAINS4_8MMA_AtomIJNS4_17SM100_MMA_MXF4_SSISH_SH_fSI_Li128ELi128ELi32ELNS4_4UMMA5MajorE0ELS16_0ELNS15_7ScaleInE0ELS17_0EEEEEENSL_INS5_IJSC_SC_SC_EEENS5_IJSU_SU_SU_EEEEENS5_IJNS4_10UnderscoreES1D_S1D_EEEEENS5_IJNS4_23SM90_TMA_LOAD_MULTICASTES1G_EEENS5_IJNS4_14ComposedLayoutINS4_7SwizzleILi2ELi4ELi3EEENS4_18smem_ptr_flag_bitsILi4EEENSL_INS5_IJNSA_ILi8EEESF_EEENS5_IJSF_SC_EEEEEEENSL_INS5_IJNS5_IJNS5_IJSN_SC_EEENS5_IJSM_NSA_ILi2EEEEEEEEESC_NS5_IJS1T_SC_EEEEEENS5_IJNS5_IJNS5_IJSS_SW_EEESV_EEESU_NS5_IJS1T_SW_EEEEEEEEEEEvNS4_8identityES1H_S23_vS24_EENS_8epilogue10collective18CollectiveEpilogueINS26_23Sm100TmaWarpSpecializedILi4ELi2ELi16ELb1ELb0EEEJNS5_IJNSA_ILi64EEESF_SF_EEENS5_IJNSL_IS2B_SC_EENSL_INS5_IJSR_S1T_EEENS5_IJSC_S2B_EEEEEEEENS_10bfloat16_tESK_S2I_SK_NS26_6fusion15FusionCallbacksIS2A_NS2J_17LinearCombinationIS2I_fS2I_fLNS_15FloatRoundStyleE2EEES2C_S2H_JEEENS4_5SM1004TMEM4LOAD26SM100_TMEM_LOAD_32dp32b16xENS4_13SM90_TMA_LOADENS1I_INS1J_ILi1ELi4ELi3EEENS1L_ILi16EEENSL_INS5_IJS1N_SR_EEENS5_IJSR_SC_EEEEEEENS4_39AutoVectorizingCopyWithAssumedAlignmentILi128EEENS4_14SM90_TMA_STOREES2Z_S31_S31_EEEvvEEEEvNT_6ParamsE) ;  /* 0xffffff04046c7950 */ /* 0x000fea0003c3ffff */
        .weak           $__internal_2_$__cuda_sm10x_tcgen05_guardrail_trap_unallocated_columns_being_dealloced
        .type           $__internal_2_$__cuda_sm10x_tcgen05_guardrail_trap_unallocated_columns_being_dealloced,@function
        .size           $__internal_2_$__cuda_sm10x_tcgen05_guardrail_trap_unallocated_columns_being_dealloced,(.L_x_266 - $__internal_2_$__cuda_sm10x_tcgen05_guardrail_trap_unallocated_columns_being_dealloced)
$__internal_2_$__cuda_sm10x_tcgen05_guardrail_trap_unallocated_columns_being_dealloced:
[----:B------:R-:W-:Y:S05]  /*fa50*/  BPT.TRAP 0x1 ;  /* 0x000000040000795c */ /* 0x000fea0000300000 */
[----:B------:R-:W-:-:S04]  /*fa60*/  HFMA2 R3, -RZ, RZ, 0, 0 ;  /* 0x00000000ff037431 */ /* 0x000fc800000001ff */
[----:B------:R-:W-:Y:S05]  /*fa70*/  RET.REL.NODEC R2 `(_ZN7cutlass13device_kernelINS_4gemm6kernel13GemmUniversalIN4cute5tupleIJiiiiEEENS1_10collective13CollectiveMmaINS1_46MainloopSm100TmaUmmaWarpSpecializedBlockScaledILi12ELi2ELi2ENS5_IJNS4_1CILi4EEESB_NSA_ILi1EEEEEEEENS5_IJNSA_ILi128EEESF_SF_EEENS5_IJNS_12float_e2m1_tENS_13float_ue8m0_tEEEENS5_IJNS5_IJlSC_lEEENS4_6LayoutINS5_IJNS5_IJNS5_IJNSA_ILi32EEESB_EEEiEEESO_NS5_IJSC_iEEEEEENS5_IJNS5_IJNS5_IJNSA_ILi16EEESB_EEEiEEENS5_IJNS5_IJNSA_ILi0EEESC_EEENSA_ILi512EEEEEENS5_IJSU_iEEEEEEEEEEESJ_S11_NS4_8TiledMMAINS4_8MMA_AtomIJNS4_17SM100_MMA_MXF4_SSISH_SH_fSI_Li128ELi128ELi32ELNS4_4UMMA5MajorE0ELS16_0ELNS15_7ScaleInE0ELS17_0EEEEEENSL_INS5_IJSC_SC_SC_EEENS5_IJSU_SU_SU_EEEEENS5_IJNS4_10UnderscoreES1D_S1D_EEEEENS5_IJNS4_23SM90_TMA_LOAD_MULTICASTES1G_EEENS5_IJNS4_14ComposedLayoutINS4_7SwizzleILi2ELi4ELi3EEENS4_18smem_ptr_flag_bitsILi4EEENSL_INS5_IJNSA_ILi8EEESF_EEENS5_IJSF_SC_EEEEEEENSL_INS5_IJNS5_IJNS5_IJSN_SC_EEENS5_IJSM_NSA_ILi2EEEEEEEEESC_NS5_IJS1T_SC_EEEEEENS5_IJNS5_IJNS5_IJSS_SW_EEESV_EEESU_NS5_IJS1T_SW_EEEEEEEEEEEvNS4_8identityES1H_S23_vS24_EENS_8epilogue10collective18CollectiveEpilogueINS26_23Sm100TmaWarpSpecializedILi4ELi2ELi16ELb1ELb0EEEJNS5_IJNSA_ILi64EEESF_SF_EEENS5_IJNSL_IS2B_SC_EENSL_INS5_IJSR_S1T_EEENS5_IJSC_S2B_EEEEEEEENS_10bfloat16_tESK_S2I_SK_NS26_6fusion15FusionCallbacksIS2A_NS2J_17LinearCombinationIS2I_fS2I_fLNS_15FloatRoundStyleE2EEES2C_S2H_JEEENS4_5SM1004TMEM4LOAD26SM100_TMEM_LOAD_32dp32b16xENS4_13SM90_TMA_LOADENS1I_INS1J_ILi1ELi4ELi3EEENS1L_ILi16EEENSL_INS5_IJS1N_SR_EEENS5_IJSR_SC_EEEEEEENS4_39AutoVectorizingCopyWithAssumedAlignmentILi128EEENS4_14SM90_TMA_STOREES2Z_S31_S31_EEEvvEEEEvNT_6ParamsE) ;  /* 0xffffff0402607950 */ /* 0x000fea0003c3ffff */
.L_x_265:
[----:B------:R-:W-:-:S00]  /*fa80*/  BRA `(.L_x_265) ;  /* 0xfffffffc00fc7947 */ /* 0x000fc0000383ffff */
[----:B------:R-:W-:-:S00]  /*fa90*/  NOP ;  /* 0x0000000000007918 */ /* 0x000fc00000000000 */
        /* <DEDUP_REMOVED lines=14> */
.L_x_266:


//--------------------- .nv.global.init           --------------------------
	.section	.nv.global.init,"aw",@progbits
.nv.global.init:
	.type		$str$29,@object
	.size		$str$29,($str$30 - $str$29)
$str$29:
        /*0000*/ 	.byte	0x28, 0x61, 0x64, 0x64, 0x72, 0x65, 0x73, 0x73, 0x20, 0x26, 0x20, 0x6d, 0x61, 0x73, 0x6b, 0x29
        /*0010*/ 	.byte	0x20, 0x3d, 0x3d, 0x20, 0x30, 0x00
	.type		$str$30,@object
	.size		$str$30,($str$26 - $str$30)
$str$30:
        /*0016*/ 	.byte	0x2f, 0x74, 0x6d, 0x70, 0x2f, 0x63, 0x75, 0x74, 0x6c, 0x61, 0x73, 0x73, 0x5f, 0x73, 0x77, 0x65
        /*0026*/ 	.byte	0x65, 0x70, 0x5f, 0x73, 0x72, 0x63, 0x2f, 0x69, 0x6e, 0x63, 0x6c, 0x75, 0x64, 0x65, 0x2f, 0x63
        /*0036*/ 	.byte	0x75, 0x74, 0x65, 0x2f, 0x70, 0x6f, 0x69, 0x6e, 0x74, 0x65, 0x72, 0x5f, 0x66, 0x6c, 0x61, 0x67
        /*0046*/ 	.byte	0x67, 0x65, 0x64, 0x2e, 0x68, 0x70, 0x70, 0x00
	.type		$str$26,@object
	.size		$str$26,($str$25 - $str$26)
$str$26:
        /*004e*/ 	.byte	0x2f, 0x74, 0x6d, 0x70, 0x2f, 0x63, 0x75, 0x74, 0x6c, 0x61, 0x73, 0x73, 0x5f, 0x73, 0x77, 0x65
        /*005e*/ 	.byte	0x65, 0x70, 0x5f, 0x73, 0x72, 0x63, 0x2f, 0x69, 0x6e, 0x63, 0x6c, 0x75, 0x64, 0x65, 0x2f, 0x63
        /*006e*/ 	.byte	0x75, 0x74, 0x65, 0x2f, 0x61, 0x74, 0x6f, 0x6d, 0x2f, 0x63, 0x6f, 0x70, 0x79, 0x5f, 0x74, 0x72
        /*007e*/ 	.byte	0x61, 0x69, 0x74, 0x73, 0x5f, 0x73, 0x6d, 0x31, 0x30, 0x30, 0x2e, 0x68, 0x70, 0x70, 0x00
	.type		$str$25,@object
	.size		$str$25,(__unnamed_1 - $str$25)
$str$25:
        /*008d*/ 	.byte	0x28, 0x28, 0x75, 0x69, 0x6e, 0x74, 0x33, 0x32, 0x5f, 0x74, 0x28, 0x74, 0x68, 0x72, 0x65, 0x61
        /*009d*/ 	.byte	0x64, 0x49, 0x64, 0x78, 0x2e, 0x78, 0x29, 0x20, 0x2f, 0x20, 0x33, 0x32, 0x29, 0x20, 0x25, 0x20
        /*00ad*/ 	.byte	0x34, 0x29, 0x20, 0x3d, 0x3d, 0x20, 0x28, 0x28, 0x28, 0x74, 0x6d, 0x65, 0x6d, 0x5f, 0x61, 0x64
        /*00bd*/ 	.byte	0x64, 0x72, 0x20, 0x3e, 0x3e, 0x20, 0x31, 0x36, 0x29, 0x20, 0x2f, 0x20, 0x33, 0x32, 0x29, 0x20
        /*00cd*/ 	.byte	0x25, 0x20, 0x34, 0x29, 0x00
	.type		__unnamed_1,@object
	.size		__unnamed_1,(__unnamed_2 - __unnamed_1)
__unnamed_1:
        /*00d2*/ 	.byte	0x61, 0x75, 0x74, 0x6f, 0x20, 0x63, 0x75, 0x74, 0x65, 0x3a, 0x3a, 0x61, 0x73, 0x5f, 0x70, 0x6f
        /* <DEDUP_REMOVED lines=24> */
        /*0262*/ 	.byte	0x43, 0x3c, 0x32, 0x30, 0x34, 0x38, 0x3e, 0x3e, 0x3e, 0x3e, 0x5d, 0x00
	.type		__unnamed_2,@object
	.size		__unnamed_2,(.L_2 - __unnamed_2)
__unnamed_2:
        /* <DEDUP_REMOVED lines=40> */
        /*04ee*/ 	.byte	0x3a, 0x3a, 0x43, 0x3c, 0x30, 0x3e, 0x3e, 0x3e, 0x3e, 0x5d, 0x00
.L_2:


//--------------------- .nv.shared._ZN7cutlass13device_kernelINS_4gemm6kernel13GemmUniversalIN4cute5tupleIJiiiiEEENS1_10collective13CollectiveMmaINS1_46MainloopSm100TmaUmmaWarpSpecializedBlockScaledILi12ELi2ELi2ENS5_IJNS4_1CILi4EEESB_NSA_ILi1EEEEEEEENS5_IJNSA_ILi128EEESF_SF_EEENS5_IJNS_12float_e2m1_tENS_13float_ue8m0_tEEEENS5_IJNS5_IJlSC_lEEENS4_6LayoutINS5_IJNS5_IJNS5_IJNSA_ILi32EEESB_EEEiEEESO_NS5_IJSC_iEEEEEENS5_IJNS5_IJNS5_IJNSA_ILi16EEESB_EEEiEEENS5_IJNS5_IJNSA_ILi0EEESC_EEENSA_ILi512EEEEEENS5_IJSU_iEEEEEEEEEEESJ_S11_NS4_8TiledMMAINS4_8MMA_AtomIJNS4_17SM100_MMA_MXF4_SSISH_SH_fSI_Li128ELi128ELi32ELNS4_4UMMA5MajorE0ELS16_0ELNS15_7ScaleInE0ELS17_0EEEEEENSL_INS5_IJSC_SC_SC_EEENS5_IJSU_SU_SU_EEEEENS5_IJNS4_10UnderscoreES1D_S1D_EEEEENS5_IJNS4_23SM90_TMA_LOAD_MULTICASTES1G_EEENS5_IJNS4_14ComposedLayoutINS4_7SwizzleILi2ELi4ELi3EEENS4_18smem_ptr_flag_bitsILi4EEENSL_INS5_IJNSA_ILi8EEESF_EEENS5_IJSF_SC_EEEEEEENSL_INS5_IJNS5_IJNS5_IJSN_SC_EEENS5_IJSM_NSA_ILi2EEEEEEEEESC_NS5_IJS1T_SC_EEEEEENS5_IJNS5_IJNS5_IJSS_SW_EEESV_EEESU_NS5_IJS1T_SW_EEEEEEEEEEEvNS4_8identityES1H_S23_vS24_EENS_8epilogue10collective18CollectiveEpilogueINS26_23Sm100TmaWarpSpecializedILi4ELi2ELi16ELb1ELb0EEEJNS5_IJNSA_ILi64EEESF_SF_EEENS5_IJNSL_IS2B_SC_EENSL_INS5_IJSR_S1T_EEENS5_IJSC_S2B_EEEEEEEENS_10bfloat16_tESK_S2I_SK_NS26_6fusion15FusionCallbacksIS2A_NS2J_17LinearCombinationIS2I_fS2I_fLNS_15FloatRoundStyleE2EEES2C_S2H_JEEENS4_5SM1004TMEM4LOAD26SM100_TMEM_LOAD_32dp32b16xENS4_13SM90_TMA_LOADENS1I_INS1J_ILi1ELi4ELi3EEENS1L_ILi16EEENSL_INS5_IJS1N_SR_EEENS5_IJSR_SC_EEEEEEENS4_39AutoVectorizingCopyWithAssumedAlignmentILi128EEENS4_14SM90_TMA_STOREES2Z_S31_S31_EEEvvEEEEvNT_6ParamsE --------------------------
	.section	.nv.shared._ZN7cutlass13device_kernelINS_4gemm6kernel13GemmUniversalIN4cute5tupleIJiiiiEEENS1_10collective13CollectiveMmaINS1_46MainloopSm100TmaUmmaWarpSpecializedBlockScaledILi12ELi2ELi2ENS5_IJNS4_1CILi4EEESB_NSA_ILi1EEEEEEEENS5_IJNSA_ILi128EEESF_SF_EEENS5_IJNS_12float_e2m1_tENS_13float_ue8m0_tEEEENS5_IJNS5_IJlSC_lEEENS4_6LayoutINS5_IJNS5_IJNS5_IJNSA_ILi32EEESB_EEEiEEESO_NS5_IJSC_iEEEEEENS5_IJNS5_IJNS5_IJNSA_ILi16EEESB_EEEiEEENS5_IJNS5_IJNSA_ILi0EEESC_EEENSA_ILi512EEEEEENS5_IJSU_iEEEEEEEEEEESJ_S11_NS4_8TiledMMAINS4_8MMA_AtomIJNS4_17SM100_MMA_MXF4_SSISH_SH_fSI_Li128ELi128ELi32ELNS4_4UMMA5MajorE0ELS16_0ELNS15_7ScaleInE0ELS17_0EEEEEENSL_INS5_IJSC_SC_SC_EEENS5_IJSU_SU_SU_EEEEENS5_IJNS4_10UnderscoreES1D_S1D_EEEEENS5_IJNS4_23SM90_TMA_LOAD_MULTICASTES1G_EEENS5_IJNS4_14ComposedLayoutINS4_7SwizzleILi2ELi4ELi3EEENS4_18smem_ptr_flag_bitsILi4EEENSL_INS5_IJNSA_ILi8EEESF_EEENS5_IJSF_SC_EEEEEEENSL_INS5_IJNS5_IJNS5_IJSN_SC_EEENS5_IJSM_NSA_ILi2EEEEEEEEESC_NS5_IJS1T_SC_EEEEEENS5_IJNS5_IJNS5_IJSS_SW_EEESV_EEESU_NS5_IJS1T_SW_EEEEEEEEEEEvNS4_8identityES1H_S23_vS24_EENS_8epilogue10collective18CollectiveEpilogueINS26_23Sm100TmaWarpSpecializedILi4ELi2ELi16ELb1ELb0EEEJNS5_IJNSA_ILi64EEESF_SF_EEENS5_IJNSL_IS2B_SC_EENSL_INS5_IJSR_S1T_EEENS5_IJSC_S2B_EEEEEEEENS_10bfloat16_tESK_S2I_SK_NS26_6fusion15FusionCallbacksIS2A_NS2J_17LinearCombinationIS2I_fS2I_fLNS_15FloatRoundStyleE2EEES2C_S2H_JEEENS4_5SM1004TMEM4LOAD26SM100_TMEM_LOAD_32dp32b16xENS4_13SM90_TMA_LOADENS1I_INS1J_ILi1ELi4ELi3EEENS1L_ILi16EEENSL_INS5_IJS1N_SR_EEENS5_IJSR_SC_EEEEEEENS4_39AutoVectorizingCopyWithAssumedAlignmentILi128EEENS4_14SM90_TMA_STOREES2Z_S31_S31_EEEvvEEEEvNT_6ParamsE,"aw",@nobits
	.sectionflags	@""
	.align	16
	.zero		1024


//--------------------- .nv.shared.reserved.0     --------------------------
	.section	.nv.shared.reserved.0,"aw",@nobits
	.weak		__nv_reservedSMEM_offset_0_alias
	.size		__nv_reservedSMEM_offset_0_alias, 0, 64
	.other		__nv_reservedSMEM_offset_0_alias,@"STO_CUDA_RESERVED_SHARED STV_DEFAULT"
__nv_reservedSMEM_offset_0_alias:
	.zero		0
.nv.shared.reserved.0:
	.zero		64
	.weak		__nv_reservedSMEM_tcgen05_partition
	.type		__nv_reservedSMEM_tcgen05_partition,@object
	.size		__nv_reservedSMEM_tcgen05_partition,(.L_0 - __nv_reservedSMEM_tcgen05_partition)
__nv_reservedSMEM_tcgen05_partition:
	.zero		32
.L_0:


//--------------------- .nv.global                --------------------------
	.section	.nv.global,"aw",@nobits
.nv.global:
	.type		_ZN40_INTERNAL_a20ef729_4_k_cu_e0338617_265164cute1_E,@object
	.size		_ZN40_INTERNAL_a20ef729_4_k_cu_e0338617_265164cute1_E,(_ZN40_INTERNAL_a20ef729_4_k_cu_e0338617_265164cuda3std3__45__cpo6cbeginE - _ZN40_INTERNAL_a20ef729_4_k_cu_e0338617_265164cute1_E)
_ZN40_INTERNAL_a20ef729_4_k_cu_e0338617_265164cute1_E:
	.zero		1
	.type		_ZN40_INTERNAL_a20ef729_4_k_cu_e0338617_265164cuda3std3__45__cpo6cbeginE,@object
	.size		_ZN40_INTERNAL_a20ef729_4_k_cu_e0338617_265164cuda3std3__45__cpo6cbeginE,(_ZN40_INTERNAL_a20ef729_4_k_cu_e0338617_265164cuda3std3__48in_placeE - _ZN40_INTERNAL_a20ef729_4_k_cu_e0338617_265164cuda3std3__45__cpo6cbeginE)
_ZN40_INTERNAL_a20ef729_4_k_cu_e0338617_265164cuda3std3__45__cpo6cbeginE:
	.zero		1
	.type		_ZN40_INTERNAL_a20ef729_4_k_cu_e0338617_265164cuda3std3__48in_placeE,@object
	.size		_ZN40_INTERNAL_a20ef729_4_k_cu_e0338617_265164cuda3std3__48in_placeE,(_ZN40_INTERNAL_a20ef729_4_k_cu_e0338617_265164cuda3std6ranges3__45__cpo9iter_moveE - _ZN40_INTERNAL_a20ef729_4_k_cu_e0338617_265164cuda3std3__48in_placeE)
_ZN40_INTERNAL_a20ef729_4_k_cu_e0338617_265164cuda3std3__48in_placeE:
	.zero		1
	.type		_ZN40_INTERNAL_a20ef729_4_k_cu_e0338617_265164cuda3std6ranges3__45__cpo9iter_moveE,@object
	.size		_ZN40_INTERNAL_a20ef729_4_k_cu_e0338617_265164cuda3std6ranges3__45__cpo9iter_moveE,(_ZN40_INTERNAL_a20ef729_4_k_cu_e0338617_265164cuda3std3__45__cpo5beginE - _ZN40_INTERNAL_a20ef729_4_k_cu_e0338617_265164cuda3std6ranges3__45__cpo9iter_moveE)
_ZN40_INTERNAL_a20ef729_4_k_cu_e0338617_265164cuda3std6ranges3__45__cpo9iter_moveE:
	.zero		1
	.type		_ZN40_INTERNAL_a20ef729_4_k_cu_e0338617_265164cuda3std3__45__cpo5beginE,@object
	.size		_ZN40_INTERNAL_a20ef729_4_k_cu_e0338617_265164cuda3std3__45__cpo5beginE,(_ZN40_INTERNAL_a20ef729_4_k_cu_e0338617_265164cuda3std3__442_GLOBAL__N__a20ef729_4_k_cu_e0338617_265166ignoreE - _ZN40_INTERNAL_a20ef729_4_k_cu_e0338617_265164cuda3std3__45__cpo5beginE)
_ZN40_INTERNAL_a20ef729_4_k_cu_e0338617_265164cuda3std3__45__cpo5beginE:
	.zero		1
	.type		_ZN40_INTERNAL_a20ef729_4_k_cu_e0338617_265164cuda3std3__442_GLOBAL__N__a20ef729_4_k_cu_e0338617_265166ignoreE,@object
	.size		_ZN40_INTERNAL_a20ef729_4_k_cu_e0338617_265164cuda3std3__442_GLOBAL__N__a20ef729_4_k_cu_e0338617_265166ignoreE,(_ZN40_INTERNAL_a20ef729_4_k_cu_e0338617_265164cute7productE - _ZN40_INTERNAL_a20ef729_4_k_cu_e0338617_265164cuda3std3__442_GLOBAL__N__a20ef729_4_k_cu_e0338617_265166ignoreE)
_ZN40_INTERNAL_a20ef729_4_k_cu_e0338617_265164cuda3std3__442_GLOBAL__N__a20ef729_4_k_cu_e0338617_265166ignoreE:
	.zero		1
	.type		_ZN40_INTERNAL_a20ef729_4_k_cu_e0338617_265164cute7productE,@object
	.size		_ZN40_INTERNAL_a20ef729_4_k_cu_e0338617_265164cute7productE,(_ZN40_INTERNAL_a20ef729_4_k_cu_e0338617_265164cuda3std3__45__cpo3endE - _ZN40_INTERNAL_a20ef729_4_k_cu_e0338617_265164cute7productE)
_ZN40_INTERNAL_a20ef729_4_k_cu_e0338617_265164cute7productE:
	.zero		1
	.type		_ZN40_INTERNAL_a20ef729_4_k_cu_e0338617_265164cuda3std3__45__cpo3endE,@object
	.size		_ZN40_INTERNAL_a20ef729_4_k_cu_e0338617_265164cuda3std3__45__cpo3endE,(_ZN40_INTERNAL_a20ef729_4_k_cu_e0338617_265164cuda3std3__419piecewise_constructE - _ZN40_INTERNAL_a20ef729_4_k_cu_e0338617_265164cuda3std3__45__cpo3endE)
_ZN40_INTERNAL_a20ef729_4_k_cu_e0338617_265164cuda3std3__45__cpo3endE:
	.zero		1
	.type		_ZN40_INTERNAL_a20ef729_4_k_cu_e0338617_265164cuda3std3__419piecewise_constructE,@object
	.size		_ZN40_INTERNAL_a20ef729_4_k_cu_e0338617_265164cuda3std3__419piecewise_constructE,(_ZN40_INTERNAL_a20ef729_4_k_cu_e0338617_265164cuda3std3__45__cpo4cendE - _ZN40_INTERNAL_a20ef729_4_k_cu_e0338617_265164cuda3std3__419piecewise_constructE)
_ZN40_INTERNAL_a20ef729_4_k_cu_e0338617_265164cuda3std3__419piecewise_constructE:
	.zero		1
	.type		_ZN40_INTERNAL_a20ef729_4_k_cu_e0338617_265164cuda3std3__45__cpo4cendE,@object
	.size		_ZN40_INTERNAL_a20ef729_4_k_cu_e0338617_265164cuda3std3__45__cpo4cendE,(_ZN40_INTERNAL_a20ef729_4_k_cu_e0338617_265164cuda3std6ranges3__45__cpo4swapE - _ZN40_INTERNAL_a20ef729_4_k_cu_e0338617_265164cuda3std3__45__cpo4cendE)
_ZN40_INTERNAL_a20ef729_4_k_cu_e0338617_265164cuda3std3__45__cpo4cendE:
	.zero		1
	.type		_ZN40_INTERNAL_a20ef729_4_k_cu_e0338617_265164cuda3std6ranges3__45__cpo4swapE,@object
	.size		_ZN40_INTERNAL_a20ef729_4_k_cu_e0338617_265164cuda3std6ranges3__45__cpo4swapE,(.L_10 - _ZN40_INTERNAL_a20ef729_4_k_cu_e0338617_265164cuda3std6ranges3__45__cpo4swapE)
_ZN40_INTERNAL_a20ef729_4_k_cu_e0338617_265164cuda3std6ranges3__45__cpo4swapE:
	.zero		1
.L_10:


//--------------------- .nv.constant0._ZN7cutlass13device_kernelINS_4gemm6kernel13GemmUniversalIN4cute5tupleIJiiiiEEENS1_10collective13CollectiveMmaINS1_46MainloopSm100TmaUmmaWarpSpecializedBlockScaledILi12ELi2ELi2ENS5_IJNS4_1CILi4EEESB_NSA_ILi1EEEEEEEENS5_IJNSA_ILi128EEESF_SF_EEENS5_IJNS_12float_e2m1_tENS_13float_ue8m0_tEEEENS5_IJNS5_IJlSC_lEEENS4_6LayoutINS5_IJNS5_IJNS5_IJNSA_ILi32EEESB_EEEiEEESO_NS5_IJSC_iEEEEEENS5_IJNS5_IJNS5_IJNSA_ILi16EEESB_EEEiEEENS5_IJNS5_IJNSA_ILi0EEESC_EEENSA_ILi512EEEEEENS5_IJSU_iEEEEEEEEEEESJ_S11_NS4_8TiledMMAINS4_8MMA_AtomIJNS4_17SM100_MMA_MXF4_SSISH_SH_fSI_Li128ELi128ELi32ELNS4_4UMMA5MajorE0ELS16_0ELNS15_7ScaleInE0ELS17_0EEEEEENSL_INS5_IJSC_SC_SC_EEENS5_IJSU_SU_SU_EEEEENS5_IJNS4_10UnderscoreES1D_S1D_EEEEENS5_IJNS4_23SM90_TMA_LOAD_MULTICASTES1G_EEENS5_IJNS4_14ComposedLayoutINS4_7SwizzleILi2ELi4ELi3EEENS4_18smem_ptr_flag_bitsILi4EEENSL_INS5_IJNSA_ILi8EEESF_EEENS5_IJSF_SC_EEEEEEENSL_INS5_IJNS5_IJNS5_IJSN_SC_EEENS5_IJSM_NSA_ILi2EEEEEEEEESC_NS5_IJS1T_SC_EEEEEENS5_IJNS5_IJNS5_IJSS_SW_EEESV_EEESU_NS5_IJS1T_SW_EEEEEEEEEEEvNS4_8identityES1H_S23_vS24_EENS_8epilogue10collective18CollectiveEpilogueINS26_23Sm100TmaWarpSpecializedILi4ELi2ELi16ELb1ELb0EEEJNS5_IJNSA_ILi64EEESF_SF_EEENS5_IJNSL_IS2B_SC_EENSL_INS5_IJSR_S1T_EEENS5_IJSC_S2B_EEEEEEEENS_10bfloat16_tESK_S2I_SK_NS26_6fusion15FusionCallbacksIS2A_NS2J_17LinearCombinationIS2I_fS2I_fLNS_15FloatRoundStyleE2EEES2C_S2H_JEEENS4_5SM1004TMEM4LOAD26SM100_TMEM_LOAD_32dp32b16xENS4_13SM90_TMA_LOADENS1I_INS1J_ILi1ELi4ELi3EEENS1L_ILi16EEENSL_INS5_IJS1N_SR_EEENS5_IJSR_SC_EEEEEEENS4_39AutoVectorizingCopyWithAssumedAlignmentILi128EEENS4_14SM90_TMA_STOREES2Z_S31_S31_EEEvvEEEEvNT_6ParamsE --------------------------
	.section	.nv.constant0._ZN7cutlass13device_kernelINS_4gemm6kernel13GemmUniversalIN4cute5tupleIJiiiiEEENS1_10collective13CollectiveMmaINS1_46MainloopSm100TmaUmmaWarpSpecializedBlockScaledILi12ELi2ELi2ENS5_IJNS4_1CILi4EEESB_NSA_ILi1EEEEEEEENS5_IJNSA_ILi128EEESF_SF_EEENS5_IJNS_12float_e2m1_tENS_13float_ue8m0_tEEEENS5_IJNS5_IJlSC_lEEENS4_6LayoutINS5_IJNS5_IJNS5_IJNSA_ILi32EEESB_EEEiEEESO_NS5_IJSC_iEEEEEENS5_IJNS5_IJNS5_IJNSA_ILi16EEESB_EEEiEEENS5_IJNS5_IJNSA_ILi0EEESC_EEENSA_ILi512EEEEEENS5_IJSU_iEEEEEEEEEEESJ_S11_NS4_8TiledMMAINS4_8MMA_AtomIJNS4_17SM100_MMA_MXF4_SSISH_SH_fSI_Li128ELi128ELi32ELNS4_4UMMA5MajorE0ELS16_0ELNS15_7ScaleInE0ELS17_0EEEEEENSL_INS5_IJSC_SC_SC_EEENS5_IJSU_SU_SU_EEEEENS5_IJNS4_10UnderscoreES1D_S1D_EEEEENS5_IJNS4_23SM90_TMA_LOAD_MULTICASTES1G_EEENS5_IJNS4_14ComposedLayoutINS4_7SwizzleILi2ELi4ELi3EEENS4_18smem_ptr_flag_bitsILi4EEENSL_INS5_IJNSA_ILi8EEESF_EEENS5_IJSF_SC_EEEEEEENSL_INS5_IJNS5_IJNS5_IJSN_SC_EEENS5_IJSM_NSA_ILi2EEEEEEEEESC_NS5_IJS1T_SC_EEEEEENS5_IJNS5_IJNS5_IJSS_SW_EEESV_EEESU_NS5_IJS1T_SW_EEEEEEEEEEEvNS4_8identityES1H_S23_vS24_EENS_8epilogue10collective18CollectiveEpilogueINS26_23Sm100TmaWarpSpecializedILi4ELi2ELi16ELb1ELb0EEEJNS5_IJNSA_ILi64EEESF_SF_EEENS5_IJNSL_IS2B_SC_EENSL_INS5_IJSR_S1T_EEENS5_IJSC_S2B_EEEEEEEENS_10bfloat16_tESK_S2I_SK_NS26_6fusion15FusionCallbacksIS2A_NS2J_17LinearCombinationIS2I_fS2I_fLNS_15FloatRoundStyleE2EEES2C_S2H_JEEENS4_5SM1004TMEM4LOAD26SM100_TMEM_LOAD_32dp32b16xENS4_13SM90_TMA_LOADENS1I_INS1J_ILi1ELi4ELi3EEENS1L_ILi16EEENSL_INS5_IJS1N_SR_EEENS5_IJSR_SC_EEEEEEENS4_39AutoVectorizingCopyWithAssumedAlignmentILi128EEENS4_14SM90_TMA_STOREES2Z_S31_S31_EEEvvEEEEvNT_6ParamsE,"a",@progbits
	.sectionflags	@""
	.align	4
.nv.constant0._ZN7cutlass13device_kernelINS_4gemm6kernel13GemmUniversalIN4cute5tupleIJiiiiEEENS1_10collective13CollectiveMmaINS1_46MainloopSm100TmaUmmaWarpSpecializedBlockScaledILi12ELi2ELi2ENS5_IJNS4_1CILi4EEESB_NSA_ILi1EEEEEEEENS5_IJNSA_ILi128EEESF_SF_EEENS5_IJNS_12float_e2m1_tENS_13float_ue8m0_tEEEENS5_IJNS5_IJlSC_lEEENS4_6LayoutINS5_IJNS5_IJNS5_IJNSA_ILi32EEESB_EEEiEEESO_NS5_IJSC_iEEEEEENS5_IJNS5_IJNS5_IJNSA_ILi16EEESB_EEEiEEENS5_IJNS5_IJNSA_ILi0EEESC_EEENSA_ILi512EEEEEENS5_IJSU_iEEEEEEEEEEESJ_S11_NS4_8TiledMMAINS4_8MMA_AtomIJNS4_17SM100_MMA_MXF4_SSISH_SH_fSI_Li128ELi128ELi32ELNS4_4UMMA5MajorE0ELS16_0ELNS15_7ScaleInE0ELS17_0EEEEEENSL_INS5_IJSC_SC_SC_EEENS5_IJSU_SU_SU_EEEEENS5_IJNS4_10UnderscoreES1D_S1D_EEEEENS5_IJNS4_23SM90_TMA_LOAD_MULTICASTES1G_EEENS5_IJNS4_14ComposedLayoutINS4_7SwizzleILi2ELi4ELi3EEENS4_18smem_ptr_flag_bitsILi4EEENSL_INS5_IJNSA_ILi8EEESF_EEENS5_IJSF_SC_EEEEEEENSL_INS5_IJNS5_IJNS5_IJSN_SC_EEENS5_IJSM_NSA_ILi2EEEEEEEEESC_NS5_IJS1T_SC_EEEEEENS5_IJNS5_IJNS5_IJSS_SW_EEESV_EEESU_NS5_IJS1T_SW_EEEEEEEEEEEvNS4_8identityES1H_S23_vS24_EENS_8epilogue10collective18CollectiveEpilogueINS26_23Sm100TmaWarpSpecializedILi4ELi2ELi16ELb1ELb0EEEJNS5_IJNSA_ILi64EEESF_SF_EEENS5_IJNSL_IS2B_SC_EENSL_INS5_IJSR_S1T_EEENS5_IJSC_S2B_EEEEEEEENS_10bfloat16_tESK_S2I_SK_NS26_6fusion15FusionCallbacksIS2A_NS2J_17LinearCombinationIS2I_fS2I_fLNS_15FloatRoundStyleE2EEES2C_S2H_JEEENS4_5SM1004TMEM4LOAD26SM100_TMEM_LOAD_32dp32b16xENS4_13SM90_TMA_LOADENS1I_INS1J_ILi1ELi4ELi3EEENS1L_ILi16EEENSL_INS5_IJS1N_SR_EEENS5_IJSR_SC_EEEEEEENS4_39AutoVectorizingCopyWithAssumedAlignmentILi128EEENS4_14SM90_TMA_STOREES2Z_S31_S31_EEEvvEEEEvNT_6ParamsE:
	.zero		3968


//--------------------- SYMBOLS --------------------------

	.type		.nv.reservedSmem.offset0,@object
	.size		.nv.reservedSmem.offset0,0x4
	.type		.nv.reservedSmem.cap,@object
	.size		.nv.reservedSmem.cap,0x4
	.type		__assertfail,@function
